	.target	sm_90a

	.elftype	@"ET_EXEC"


//--------------------- .note.nv.tkinfo           --------------------------
	.section	.note.nv.tkinfo,"",@"SHT_NOTE"
	.sectionflags	@"SHF_NOTE_NV_TKINFO"
	.tkinfo
        /*0018*/ 	.word	0x00000002
        /*0030*/ 	.string	""
        /*0030*/ 	.string	"ptxas"
        /*0030*/ 	.string	"Cuda compilation tools, release 13.0, V13.0.88"
        /*0030*/ 	.string	"Build cuda_13.0.r13.0/compiler.36424714_0"
        /*0030*/ 	.string	"-arch sm_90a -m 64 "



//--------------------- .note.nv.cuinfo           --------------------------
	.section	.note.nv.cuinfo,"",@"SHT_NOTE"
	.sectionflags	@"SHF_NOTE_NV_CUINFO"
        /*0018*/ 	.short	0x0002
        /*001a*/ 	.short	0x005a
        /*001c*/ 	.short	0x0082
	.zero		2


//--------------------- .nv.info                  --------------------------
	.section	.nv.info,"",@"SHT_CUDA_INFO"
	.align	4


	//----- nvinfo : EIATTR_REGCOUNT
	.align		4
        /*0000*/ 	.byte	0x04, 0x2f
        /*0002*/ 	.short	(.L_12 - .L_11)
	.align		4
.L_11:
        /*0004*/ 	.word	index@(_ZN7cutlass13device_kernelINS_4gemm6kernel13GemmUniversalIN4cute5tupleIJiiiiEEENS1_10collective13CollectiveMmaINS1_37MainloopSm90TmaGmmaWarpSpecializedFP8ILi2ENS5_IJNS4_1CILi2EEENSA_ILi1EEESC_EEENS1_35KernelTmaWarpSpecializedCooperativeEEENS5_IJNSA_ILi512EEENSA_ILi224EEENSA_ILi128EEEEEENS_12float_e4m3_tENS5_IJlSC_lEEESK_SL_NS4_8TiledMMAINS4_8MMA_AtomIJNS4_4SM904GMMA30MMA_64x32x32_F32E4M3E4M3_SS_TNILNSP_7ScaleInE1ELSR_1EEEEEENS4_6LayoutISD_NS5_IJSC_NSA_ILi0EEESV_EEEEENS5_IJNS4_10UnderscoreESY_SY_EEEEENS4_13SM90_TMA_LOADENS4_14ComposedLayoutINS4_7SwizzleILi3ELi4ELi3EEENS4_18smem_ptr_flag_bitsILi8EEENSU_INS5_IJNSA_ILi8EEESI_EEENS5_IJSI_SC_EEEEEEEvNS4_8identityENS4_23SM90_TMA_LOAD_MULTICASTES1B_vS1C_EENS_8epilogue10collective6detail29Sm90TmaWarpSpecializedAdapterINS1G_15DefaultEpilogueISK_SL_SL_NS1F_6thread17LinearCombinationISK_Li1EffLNS1K_9ScaleType4KindE0ELNS_15FloatRoundStyleE2ESK_EENS1_15EpilogueDefaultEEEEEvvEEEEvNT_6ParamsE)
        /*0008*/ 	.word	0x000000a8


	//----- nvinfo : EIATTR_FRAME_SIZE
	.align		4
.L_12:
        /*000c*/ 	.byte	0x04, 0x11
        /*000e*/ 	.short	(.L_14 - .L_13)
	.align		4
.L_13:
        /*0010*/ 	.word	index@(_ZN7cutlass13device_kernelINS_4gemm6kernel13GemmUniversalIN4cute5tupleIJiiiiEEENS1_10collective13CollectiveMmaINS1_37MainloopSm90TmaGmmaWarpSpecializedFP8ILi2ENS5_IJNS4_1CILi2EEENSA_ILi1EEESC_EEENS1_35KernelTmaWarpSpecializedCooperativeEEENS5_IJNSA_ILi512EEENSA_ILi224EEENSA_ILi128EEEEEENS_12float_e4m3_tENS5_IJlSC_lEEESK_SL_NS4_8TiledMMAINS4_8MMA_AtomIJNS4_4SM904GMMA30MMA_64x32x32_F32E4M3E4M3_SS_TNILNSP_7ScaleInE1ELSR_1EEEEEENS4_6LayoutISD_NS5_IJSC_NSA_ILi0EEESV_EEEEENS5_IJNS4_10UnderscoreESY_SY_EEEEENS4_13SM90_TMA_LOADENS4_14ComposedLayoutINS4_7SwizzleILi3ELi4ELi3EEENS4_18smem_ptr_flag_bitsILi8EEENSU_INS5_IJNSA_ILi8EEESI_EEENS5_IJSI_SC_EEEEEEEvNS4_8identityENS4_23SM90_TMA_LOAD_MULTICASTES1B_vS1C_EENS_8epilogue10collective6detail29Sm90TmaWarpSpecializedAdapterINS1G_15DefaultEpilogueISK_SL_SL_NS1F_6thread17LinearCombinationISK_Li1EffLNS1K_9ScaleType4KindE0ELNS_15FloatRoundStyleE2ESK_EENS1_15EpilogueDefaultEEEEEvvEEEEvNT_6ParamsE)
        /*0014*/ 	.word	0x000014c8


	//----- nvinfo : EIATTR_MIN_STACK_SIZE
	.align		4
.L_14:
        /*0018*/ 	.byte	0x04, 0x12
        /*001a*/ 	.short	(.L_16 - .L_15)
	.align		4
.L_15:
        /*001c*/ 	.word	index@(_ZN7cutlass13device_kernelINS_4gemm6kernel13GemmUniversalIN4cute5tupleIJiiiiEEENS1_10collective13CollectiveMmaINS1_37MainloopSm90TmaGmmaWarpSpecializedFP8ILi2ENS5_IJNS4_1CILi2EEENSA_ILi1EEESC_EEENS1_35KernelTmaWarpSpecializedCooperativeEEENS5_IJNSA_ILi512EEENSA_ILi224EEENSA_ILi128EEEEEENS_12float_e4m3_tENS5_IJlSC_lEEESK_SL_NS4_8TiledMMAINS4_8MMA_AtomIJNS4_4SM904GMMA30MMA_64x32x32_F32E4M3E4M3_SS_TNILNSP_7ScaleInE1ELSR_1EEEEEENS4_6LayoutISD_NS5_IJSC_NSA_ILi0EEESV_EEEEENS5_IJNS4_10UnderscoreESY_SY_EEEEENS4_13SM90_TMA_LOADENS4_14ComposedLayoutINS4_7SwizzleILi3ELi4ELi3EEENS4_18smem_ptr_flag_bitsILi8EEENSU_INS5_IJNSA_ILi8EEESI_EEENS5_IJSI_SC_EEEEEEEvNS4_8identityENS4_23SM90_TMA_LOAD_MULTICASTES1B_vS1C_EENS_8epilogue10collective6detail29Sm90TmaWarpSpecializedAdapterINS1G_15DefaultEpilogueISK_SL_SL_NS1F_6thread17LinearCombinationISK_Li1EffLNS1K_9ScaleType4KindE0ELNS_15FloatRoundStyleE2ESK_EENS1_15EpilogueDefaultEEEEEvvEEEEvNT_6ParamsE)
        /*0020*/ 	.word	0x000014c8
.L_16:


//--------------------- .nv.compat                --------------------------
	.section	.nv.compat,"",@"SHT_CUDA_COMPAT_INFO"
	.align	4
        /*0000*/ 	.byte	0x02, 0x09, 0x01, 0x00, 0x02, 0x02, 0x04, 0x00, 0x02, 0x05, 0x05, 0x00, 0x03, 0x07, 0x01, 0x01
        /*0010*/ 	.byte	0x02, 0x03, 0x01, 0x00, 0x02, 0x06, 0x01, 0x00, 0x04, 0x0b, 0x08, 0x00, 0x00, 0x00, 0x00, 0x00
        /*0020*/ 	.byte	0x00, 0x00, 0x00, 0x00


//--------------------- .nv.info._ZN7cutlass13device_kernelINS_4gemm6kernel13GemmUniversalIN4cute5tupleIJiiiiEEENS1_10collective13CollectiveMmaINS1_37MainloopSm90TmaGmmaWarpSpecializedFP8ILi2ENS5_IJNS4_1CILi2EEENSA_ILi1EEESC_EEENS1_35KernelTmaWarpSpecializedCooperativeEEENS5_IJNSA_ILi512EEENSA_ILi224EEENSA_ILi128EEEEEENS_12float_e4m3_tENS5_IJlSC_lEEESK_SL_NS4_8TiledMMAINS4_8MMA_AtomIJNS4_4SM904GMMA30MMA_64x32x32_F32E4M3E4M3_SS_TNILNSP_7ScaleInE1ELSR_1EEEEEENS4_6LayoutISD_NS5_IJSC_NSA_ILi0EEESV_EEEEENS5_IJNS4_10UnderscoreESY_SY_EEEEENS4_13SM90_TMA_LOADENS4_14ComposedLayoutINS4_7SwizzleILi3ELi4ELi3EEENS4_18smem_ptr_flag_bitsILi8EEENSU_INS5_IJNSA_ILi8EEESI_EEENS5_IJSI_SC_EEEEEEEvNS4_8identityENS4_23SM90_TMA_LOAD_MULTICASTES1B_vS1C_EENS_8epilogue10collective6detail29Sm90TmaWarpSpecializedAdapterINS1G_15DefaultEpilogueISK_SL_SL_NS1F_6thread17LinearCombinationISK_Li1EffLNS1K_9ScaleType4KindE0ELNS_15FloatRoundStyleE2ESK_EENS1_15EpilogueDefaultEEEEEvvEEEEvNT_6ParamsE --------------------------
	.section	.nv.info._ZN7cutlass13device_kernelINS_4gemm6kernel13GemmUniversalIN4cute5tupleIJiiiiEEENS1_10collective13CollectiveMmaINS1_37MainloopSm90TmaGmmaWarpSpecializedFP8ILi2ENS5_IJNS4_1CILi2EEENSA_ILi1EEESC_EEENS1_35KernelTmaWarpSpecializedCooperativeEEENS5_IJNSA_ILi512EEENSA_ILi224EEENSA_ILi128EEEEEENS_12float_e4m3_tENS5_IJlSC_lEEESK_SL_NS4_8TiledMMAINS4_8MMA_AtomIJNS4_4SM904GMMA30MMA_64x32x32_F32E4M3E4M3_SS_TNILNSP_7ScaleInE1ELSR_1EEEEEENS4_6LayoutISD_NS5_IJSC_NSA_ILi0EEESV_EEEEENS5_IJNS4_10UnderscoreESY_SY_EEEEENS4_13SM90_TMA_LOADENS4_14ComposedLayoutINS4_7SwizzleILi3ELi4ELi3EEENS4_18smem_ptr_flag_bitsILi8EEENSU_INS5_IJNSA_ILi8EEESI_EEENS5_IJSI_SC_EEEEEEEvNS4_8identityENS4_23SM90_TMA_LOAD_MULTICASTES1B_vS1C_EENS_8epilogue10collective6detail29Sm90TmaWarpSpecializedAdapterINS1G_15DefaultEpilogueISK_SL_SL_NS1F_6thread17LinearCombinationISK_Li1EffLNS1K_9ScaleType4KindE0ELNS_15FloatRoundStyleE2ESK_EENS1_15EpilogueDefaultEEEEEvvEEEEvNT_6ParamsE,"",@"SHT_CUDA_INFO"
	.sectionflags	@""
	.align	4


	//----- nvinfo : EIATTR_CUDA_API_VERSION
	.align		4
        /*0000*/ 	.byte	0x04, 0x37
        /*0002*/ 	.short	(.L_18 - .L_17)
.L_17:
        /*0004*/ 	.word	0x00000082


	//----- nvinfo : EIATTR_KPARAM_INFO
	.align		4
.L_18:
        /*0008*/ 	.byte	0x04, 0x17
        /*000a*/ 	.short	(.L_20 - .L_19)
.L_19:
        /*000c*/ 	.word	0x00000000
        /*0010*/ 	.short	0x0000
        /*0012*/ 	.short	0x0070
        /*0014*/ 	.byte	0x00, 0xf0, 0x01, 0x10


	//----- nvinfo : EIATTR_SPARSE_MMA_MASK
	.align		4
.L_20:
        /*0018*/ 	.byte	0x03, 0x50
        /*001a*/ 	.short	0x0000


	//----- nvinfo : EIATTR_MAXREG_COUNT
	.align		4
        /*001c*/ 	.byte	0x03, 0x1b
        /*001e*/ 	.short	0x00a8


	//----- nvinfo : EIATTR_NUM_BARRIERS
	.align		4
        /*0020*/ 	.byte	0x02, 0x4c
        /*0022*/ 	.byte	0x01
	.zero		1


	//----- nvinfo : EIATTR_ANNOTATIONS
	.align		4
        /*0024*/ 	.byte	0x04, 0x55
        /*0026*/ 	.short	(.L_22 - .L_21)


	//   ....[0]....
.L_21:
        /*0028*/ 	.word	0x00000001
        /*002c*/ 	.byte	0xf0, 0x06, 0x00, 0x00, 0x01, 0x00, 0x00, 0x00, 0xc0, 0x07, 0x00, 0x00, 0x01, 0x00, 0x00, 0x00
        /* <DEDUP_REMOVED lines=16> */
        /*013c*/ 	.byte	0xc0, 0x19, 0x00, 0x00, 0x01, 0x00, 0x00, 0x00, 0x00, 0x1a, 0x00, 0x00


	//----- nvinfo : EIATTR_MERCURY_ISA_VERSION
	.align		4
.L_22:
        /*0148*/ 	.byte	0x03, 0x5f
        /*014a*/ 	.short	0x0101


	//----- nvinfo : EIATTR_INT_WARP_WIDE_INSTR_OFFSETS
	.align		4
        /*014c*/ 	.byte	0x04, 0x31
        /*014e*/ 	.short	(.L_24 - .L_23)


	//   ....[0]....
.L_23:
        /*0150*/ 	.word	0x00000510


	//   ....[1]....
        /*0154*/ 	.word	0x00000530


	//   ....[2]....
        /*0158*/ 	.word	0x00000690


	//   ....[3]....
        /*015c*/ 	.word	0x0002e1b0


	//----- nvinfo : EIATTR_COOP_GROUP_MASK_REGIDS
	.align		4
.L_24:
        /*0160*/ 	.byte	0x04, 0x29
        /*0162*/ 	.short	(.L_26 - .L_25)


	//   ....[0]....
.L_25:
        /*0164*/ 	.word	0xffffffff


	//   ....[1]....
        /*0168*/ 	.word	0xffffffff


	//   ....[2]....
        /*016c*/ 	.word	0xffffffff


	//   ....[3]....
        /*0170*/ 	.word	0xffffffff


	//   ....[4]....
        /*0174*/ 	.word	0xffffffff


	//   ....[5]....
        /*0178*/ 	.word	0xffffffff


	//----- nvinfo : EIATTR_COOP_GROUP_INSTR_OFFSETS
	.align		4
.L_26:
        /*017c*/ 	.byte	0x04, 0x28
        /*017e*/ 	.short	(.L_28 - .L_27)


	//   ....[0]....
.L_27:
        /*0180*/ 	.word	0x00000070


	//   ....[1]....
        /*0184*/ 	.word	0x00000080


	//   ....[2]....
        /*0188*/ 	.word	0x000001a0


	//   ....[3]....
        /*018c*/ 	.word	0x00000380


	//   ....[4]....
        /*0190*/ 	.word	0x00000800


	//   ....[5]....
        /*0194*/ 	.word	0x00004210


	//----- nvinfo : EIATTR_REG_RECONFIG
	.align		4
.L_28:
        /*0198*/ 	.byte	0x01, 0x54
	.zero		2


	//----- nvinfo : EIATTR_MBARRIER_INSTR_OFFSETS
	.align		4
        /*019c*/ 	.byte	0x04, 0x39
        /*019e*/ 	.short	(.L_30 - .L_29)


	//   ....[0]....
.L_29:
        /*01a0*/ 	.word	0x00000320
        /*01a4*/ 	.word	0x000000ff
        /*01a8*/ 	.word	0x00000000
        /*01ac*/ 	.short	0x0100
        /*01ae*/ 	.byte	0x0a
	.zero		1


	//   ....[1]....
        /*01b0*/ 	.word	0x00000330
        /*01b4*/ 	.word	0x000000ff
        /*01b8*/ 	.word	0x00000010
        /*01bc*/ 	.short	0x0100
        /*01be*/ 	.byte	0x0a
	.zero		1


	//   ....[2]....
        /*01c0*/ 	.word	0x00000340
        /*01c4*/ 	.word	0x000000ff
        /*01c8*/ 	.word	0x00000008
        /*01cc*/ 	.short	0x0100
        /*01ce*/ 	.byte	0x0a
	.zero		1


	//   ....[3]....
        /*01d0*/ 	.word	0x00000350
        /*01d4*/ 	.word	0x000000ff
        /*01d8*/ 	.word	0x00000018
        /*01dc*/ 	.short	0x0100
        /*01de*/ 	.byte	0x0a
	.zero		1


	//   ....[4]....
        /*01e0*/ 	.word	0x00000720
        /*01e4*/ 	.word	0x000000ff
        /*01e8*/ 	.word	0x00000030
        /*01ec*/ 	.short	0x0100
        /*01ee*/ 	.byte	0x08
	.zero		1


	//   ....[5]....
        /*01f0*/ 	.word	0x000007a0
        /*01f4*/ 	.word	0x000000ff
        /*01f8*/ 	.word	0x00000038
        /*01fc*/ 	.short	0x0100
        /*01fe*/ 	.byte	0x08
	.zero		1


	//   ....[6]....
        /*0200*/ 	.word	0x00004600
        /*0204*/ 	.word	0x000000ff
        /*0208*/ 	.word	0x00000000
        /*020c*/ 	.short	0x010a
        /*020e*/ 	.byte	0x0c
	.zero		1


	//   ....[7]....
        /*0210*/ 	.word	0x00004660
        /*0214*/ 	.word	0x000000ff
        /*0218*/ 	.word	0x00000000
        /*021c*/ 	.short	0x010a
        /*021e*/ 	.byte	0x0c
	.zero		1


	//   ....[8]....
        /*0220*/ 	.word	0x000154d0
        /*0224*/ 	.word	0x000000ff
        /*0228*/ 	.word	0x00000000
        /*022c*/ 	.short	0x010a
        /*022e*/ 	.byte	0x0e
	.zero		1


	//   ....[9]....
        /*0230*/ 	.word	0x00015510
        /*0234*/ 	.word	0x000000ff
        /*0238*/ 	.word	0x00000000
        /*023c*/ 	.short	0x010a
        /*023e*/ 	.byte	0x0e
	.zero		1


	//   ....[10]....
        /*0240*/ 	.word	0x00027770
        /*0244*/ 	.word	0x00000009
        /*0248*/ 	.word	0x00000000
        /*024c*/ 	.short	0x0101
        /*024e*/ 	.byte	0x3f
	.zero		1


	//   ....[11]....
        /*0250*/ 	.word	0x0002e240
        /*0254*/ 	.word	0x00000009
        /*0258*/ 	.word	0x00000000
        /*025c*/ 	.short	0x0101
        /*025e*/ 	.byte	0x3f
	.zero		1


	//   ....[12]....
        /*0260*/ 	.word	0x00065d90
        /*0264*/ 	.word	0x0000000f
        /*0268*/ 	.word	0x00000010
        /*026c*/ 	.short	0x010a
        /*026e*/ 	.byte	0x3f
	.zero		1


	//   ....[13]....
        /*0270*/ 	.word	0x000661a0
        /*0274*/ 	.word	0x00000002
        /*0278*/ 	.word	0x00000038
        /*027c*/ 	.short	0x0101
        /*027e*/ 	.byte	0x3f
	.zero		1


	//   ....[14]....
        /*0280*/ 	.word	0x00066900
        /*0284*/ 	.word	0x00000005
        /*0288*/ 	.word	0x00000000
        /*028c*/ 	.short	0x010a
        /*028e*/ 	.byte	0x3f
	.zero		1


	//   ....[15]....
        /*0290*/ 	.word	0x00066990
        /*0294*/ 	.word	0x00000003
        /*0298*/ 	.word	0x00000000
        /*029c*/ 	.short	0x010a
        /*029e*/ 	.byte	0x3f
	.zero		1


	//   ....[16]....
        /*02a0*/ 	.word	0x00066a00
        /*02a4*/ 	.word	0x0000000a
        /*02a8*/ 	.word	0x00000000
        /*02ac*/ 	.short	0x010a
        /*02ae*/ 	.byte	0x3f
	.zero		1


	//   ....[17]....
        /*02b0*/ 	.word	0x00066a70
        /*02b4*/ 	.word	0x00000000
        /*02b8*/ 	.word	0x00000000
        /*02bc*/ 	.short	0x010a
        /*02be*/ 	.byte	0x3f
	.zero		1


	//   ....[18]....
        /*02c0*/ 	.word	0x00066b50
        /*02c4*/ 	.word	0x0000000f
        /*02c8*/ 	.word	0x00000010
        /*02cc*/ 	.short	0x010a
        /*02ce*/ 	.byte	0x3f
	.zero		1


	//   ....[19]....
        /*02d0*/ 	.word	0x00066c20
        /*02d4*/ 	.word	0x00000005
        /*02d8*/ 	.word	0x00000000
        /*02dc*/ 	.short	0x010a
        /*02de*/ 	.byte	0x3f
	.zero		1


	//----- nvinfo : EIATTR_NUM_MBARRIERS
	.align		4
.L_30:
        /*02e0*/ 	.byte	0x03, 0x38
        /*02e2*/ 	.short	0x0006


	//----- nvinfo : EIATTR_EXIT_INSTR_OFFSETS
	.align		4
        /*02e4*/ 	.byte	0x04, 0x1c
        /*02e6*/ 	.short	(.L_32 - .L_31)


	//   ....[0]....
.L_31:
        /*02e8*/ 	.word	0x000009b0


	//   ....[1]....
        /*02ec*/ 	.word	0x00001240


	//   ....[2]....
        /*02f0*/ 	.word	0x00065490


	//   ....[3]....
        /*02f4*/ 	.word	0x00065a40


	//   ....[4]....
        /*02f8*/ 	.word	0x000669e0


	//----- nvinfo : EIATTR_MAX_THREADS
	.align		4
.L_32:
        /*02fc*/ 	.byte	0x04, 0x05
        /*02fe*/ 	.short	(.L_34 - .L_33)
.L_33:
        /*0300*/ 	.word	0x00000180
        /*0304*/ 	.word	0x00000001
        /*0308*/ 	.word	0x00000001


	//----- nvinfo : EIATTR_CRS_STACK_SIZE
	.align		4
.L_34:
        /*030c*/ 	.byte	0x04, 0x1e
        /*030e*/ 	.short	(.L_36 - .L_35)
.L_35:
        /*0310*/ 	.word	0x00000000


	//----- nvinfo : EIATTR_CBANK_PARAM_SIZE
	.align		4
.L_36:
        /*0314*/ 	.byte	0x03, 0x19
        /*0316*/ 	.short	0x0470


	//----- nvinfo : EIATTR_PARAM_CBANK
	.align		4
        /*0318*/ 	.byte	0x04, 0x0a
        /*031a*/ 	.short	(.L_38 - .L_37)
	.align		4
.L_37:
        /*031c*/ 	.word	index@(.nv.constant0._ZN7cutlass13device_kernelINS_4gemm6kernel13GemmUniversalIN4cute5tupleIJiiiiEEENS1_10collective13CollectiveMmaINS1_37MainloopSm90TmaGmmaWarpSpecializedFP8ILi2ENS5_IJNS4_1CILi2EEENSA_ILi1EEESC_EEENS1_35KernelTmaWarpSpecializedCooperativeEEENS5_IJNSA_ILi512EEENSA_ILi224EEENSA_ILi128EEEEEENS_12float_e4m3_tENS5_IJlSC_lEEESK_SL_NS4_8TiledMMAINS4_8MMA_AtomIJNS4_4SM904GMMA30MMA_64x32x32_F32E4M3E4M3_SS_TNILNSP_7ScaleInE1ELSR_1EEEEEENS4_6LayoutISD_NS5_IJSC_NSA_ILi0EEESV_EEEEENS5_IJNS4_10UnderscoreESY_SY_EEEEENS4_13SM90_TMA_LOADENS4_14ComposedLayoutINS4_7SwizzleILi3ELi4ELi3EEENS4_18smem_ptr_flag_bitsILi8EEENSU_INS5_IJNSA_ILi8EEESI_EEENS5_IJSI_SC_EEEEEEEvNS4_8identityENS4_23SM90_TMA_LOAD_MULTICASTES1B_vS1C_EENS_8epilogue10collective6detail29Sm90TmaWarpSpecializedAdapterINS1G_15DefaultEpilogueISK_SL_SL_NS1F_6thread17LinearCombinationISK_Li1EffLNS1K_9ScaleType4KindE0ELNS_15FloatRoundStyleE2ESK_EENS1_15EpilogueDefaultEEEEEvvEEEEvNT_6ParamsE)
        /*0320*/ 	.short	0x0210
        /*0322*/ 	.short	0x0470


	//----- nvinfo : EIATTR_SW_WAR
	.align		4
.L_38:
        /*0324*/ 	.byte	0x04, 0x36
        /*0326*/ 	.short	(.L_40 - .L_39)
.L_39:
        /*0328*/ 	.word	0x00000008
.L_40:


//--------------------- .nv.callgraph             --------------------------
	.section	.nv.callgraph,"",@"SHT_CUDA_CALLGRAPH"
	.align	4
	.sectionentsize	8
	.align		4
        /*0000*/ 	.word	0x00000000
	.align		4
        /*0004*/ 	.word	0xffffffff
	.align		4
        /*0008*/ 	.word	0x00000000
	.align		4
        /*000c*/ 	.word	0xfffffffe
	.align		4
        /*0010*/ 	.word	0x00000000
	.align		4
        /*0014*/ 	.word	0xfffffffd
	.align		4
        /*0018*/ 	.word	0x00000000
	.align		4
        /*001c*/ 	.word	0xfffffffc


//--------------------- .nv.constant4             --------------------------
	.section	.nv.constant4,"a",@progbits
	.align	8
	.align		8
.nv.constant4:
        /*0000*/ 	.dword	_ZN40_INTERNAL_52ffe7ff_4_k_cu_acd2cee7_166854cuda3std3__45__cpo5beginE
	.align		8
        /*0008*/ 	.dword	_ZN40_INTERNAL_52ffe7ff_4_k_cu_acd2cee7_166854cuda3std3__45__cpo3endE
	.align		8
        /*0010*/ 	.dword	_ZN40_INTERNAL_52ffe7ff_4_k_cu_acd2cee7_166854cuda3std3__45__cpo6cbeginE
	.align		8
        /*0018*/ 	.dword	_ZN40_INTERNAL_52ffe7ff_4_k_cu_acd2cee7_166854cuda3std3__45__cpo4cendE
	.align		8
        /*0020*/ 	.dword	_ZN40_INTERNAL_52ffe7ff_4_k_cu_acd2cee7_166854cuda3std3__442_GLOBAL__N__52ffe7ff_4_k_cu_acd2cee7_166856ignoreE
	.align		8
        /*0028*/ 	.dword	_ZN40_INTERNAL_52ffe7ff_4_k_cu_acd2cee7_166854cuda3std3__419piecewise_constructE
	.align		8
        /*0030*/ 	.dword	_ZN40_INTERNAL_52ffe7ff_4_k_cu_acd2cee7_166854cuda3std3__48in_placeE
	.align		8
        /*0038*/ 	.dword	_ZN40_INTERNAL_52ffe7ff_4_k_cu_acd2cee7_166854cuda3std6ranges3__45__cpo4swapE
	.align		8
        /*0040*/ 	.dword	_ZN40_INTERNAL_52ffe7ff_4_k_cu_acd2cee7_166854cuda3std6ranges3__45__cpo9iter_moveE
	.align		8
        /*0048*/ 	.dword	_ZN40_INTERNAL_52ffe7ff_4_k_cu_acd2cee7_166854cute7productE
	.align		8
        /*0050*/ 	.dword	_ZN40_INTERNAL_52ffe7ff_4_k_cu_acd2cee7_166854cute1_E


//--------------------- .text._ZN7cutlass13device_kernelINS_4gemm6kernel13GemmUniversalIN4cute5tupleIJiiiiEEENS1_10collective13CollectiveMmaINS1_37MainloopSm90TmaGmmaWarpSpecializedFP8ILi2ENS5_IJNS4_1CILi2EEENSA_ILi1EEESC_EEENS1_35KernelTmaWarpSpecializedCooperativeEEENS5_IJNSA_ILi512EEENSA_ILi224EEENSA_ILi128EEEEEENS_12float_e4m3_tENS5_IJlSC_lEEESK_SL_NS4_8TiledMMAINS4_8MMA_AtomIJNS4_4SM904GMMA30MMA_64x32x32_F32E4M3E4M3_SS_TNILNSP_7ScaleInE1ELSR_1EEEEEENS4_6LayoutISD_NS5_IJSC_NSA_ILi0EEESV_EEEEENS5_IJNS4_10UnderscoreESY_SY_EEEEENS4_13SM90_TMA_LOADENS4_14ComposedLayoutINS4_7SwizzleILi3ELi4ELi3EEENS4_18smem_ptr_flag_bitsILi8EEENSU_INS5_IJNSA_ILi8EEESI_EEENS5_IJSI_SC_EEEEEEEvNS4_8identityENS4_23SM90_TMA_LOAD_MULTICASTES1B_vS1C_EENS_8epilogue10collective6detail29Sm90TmaWarpSpecializedAdapterINS1G_15DefaultEpilogueISK_SL_SL_NS1F_6thread17LinearCombinationISK_Li1EffLNS1K_9ScaleType4KindE0ELNS_15FloatRoundStyleE2ESK_EENS1_15EpilogueDefaultEEEEEvvEEEEvNT_6ParamsE --------------------------
	.section	.text._ZN7cutlass13device_kernelINS_4gemm6kernel13GemmUniversalIN4cute5tupleIJiiiiEEENS1_10collective13CollectiveMmaINS1_37MainloopSm90TmaGmmaWarpSpecializedFP8ILi2ENS5_IJNS4_1CILi2EEENSA_ILi1EEESC_EEENS1_35KernelTmaWarpSpecializedCooperativeEEENS5_IJNSA_ILi512EEENSA_ILi224EEENSA_ILi128EEEEEENS_12float_e4m3_tENS5_IJlSC_lEEESK_SL_NS4_8TiledMMAINS4_8MMA_AtomIJNS4_4SM904GMMA30MMA_64x32x32_F32E4M3E4M3_SS_TNILNSP_7ScaleInE1ELSR_1EEEEEENS4_6LayoutISD_NS5_IJSC_NSA_ILi0EEESV_EEEEENS5_IJNS4_10UnderscoreESY_SY_EEEEENS4_13SM90_TMA_LOADENS4_14ComposedLayoutINS4_7SwizzleILi3ELi4ELi3EEENS4_18smem_ptr_flag_bitsILi8EEENSU_INS5_IJNSA_ILi8EEESI_EEENS5_IJSI_SC_EEEEEEEvNS4_8identityENS4_23SM90_TMA_LOAD_MULTICASTES1B_vS1C_EENS_8epilogue10collective6detail29Sm90TmaWarpSpecializedAdapterINS1G_15DefaultEpilogueISK_SL_SL_NS1F_6thread17LinearCombinationISK_Li1EffLNS1K_9ScaleType4KindE0ELNS_15FloatRoundStyleE2ESK_EENS1_15EpilogueDefaultEEEEEvvEEEEvNT_6ParamsE,"ax",@progbits
	.align	128
.text._ZN7cutlass13device_kernelINS_4gemm6kernel13GemmUniversalIN4cute5tupleIJiiiiEEENS1_10collective13CollectiveMmaINS1_37MainloopSm90TmaGmmaWarpSpecializedFP8ILi2ENS5_IJNS4_1CILi2EEENSA_ILi1EEESC_EEENS1_35KernelTmaWarpSpecializedCooperativeEEENS5_IJNSA_ILi512EEENSA_ILi224EEENSA_ILi128EEEEEENS_12float_e4m3_tENS5_IJlSC_lEEESK_SL_NS4_8TiledMMAINS4_8MMA_AtomIJNS4_4SM904GMMA30MMA_64x32x32_F32E4M3E4M3_SS_TNILNSP_7ScaleInE1ELSR_1EEEEEENS4_6LayoutISD_NS5_IJSC_NSA_ILi0EEESV_EEEEENS5_IJNS4_10UnderscoreESY_SY_EEEEENS4_13SM90_TMA_LOADENS4_14ComposedLayoutINS4_7SwizzleILi3ELi4ELi3EEENS4_18smem_ptr_flag_bitsILi8EEENSU_INS5_IJNSA_ILi8EEESI_EEENS5_IJSI_SC_EEEEEEEvNS4_8identityENS4_23SM90_TMA_LOAD_MULTICASTES1B_vS1C_EENS_8epilogue10collective6detail29Sm90TmaWarpSpecializedAdapterINS1G_15DefaultEpilogueISK_SL_SL_NS1F_6thread17LinearCombinationISK_Li1EffLNS1K_9ScaleType4KindE0ELNS_15FloatRoundStyleE2ESK_EENS1_15EpilogueDefaultEEEEEvvEEEEvNT_6ParamsE:
        .type           _ZN7cutlass13device_kernelINS_4gemm6kernel13GemmUniversalIN4cute5tupleIJiiiiEEENS1_10collective13CollectiveMmaINS1_37MainloopSm90TmaGmmaWarpSpecializedFP8ILi2ENS5_IJNS4_1CILi2EEENSA_ILi1EEESC_EEENS1_35KernelTmaWarpSpecializedCooperativeEEENS5_IJNSA_ILi512EEENSA_ILi224EEENSA_ILi128EEEEEENS_12float_e4m3_tENS5_IJlSC_lEEESK_SL_NS4_8TiledMMAINS4_8MMA_AtomIJNS4_4SM904GMMA30MMA_64x32x32_F32E4M3E4M3_SS_TNILNSP_7ScaleInE1ELSR_1EEEEEENS4_6LayoutISD_NS5_IJSC_NSA_ILi0EEESV_EEEEENS5_IJNS4_10UnderscoreESY_SY_EEEEENS4_13SM90_TMA_LOADENS4_14ComposedLayoutINS4_7SwizzleILi3ELi4ELi3EEENS4_18smem_ptr_flag_bitsILi8EEENSU_INS5_IJNSA_ILi8EEESI_EEENS5_IJSI_SC_EEEEEEEvNS4_8identityENS4_23SM90_TMA_LOAD_MULTICASTES1B_vS1C_EENS_8epilogue10collective6detail29Sm90TmaWarpSpecializedAdapterINS1G_15DefaultEpilogueISK_SL_SL_NS1F_6thread17LinearCombinationISK_Li1EffLNS1K_9ScaleType4KindE0ELNS_15FloatRoundStyleE2ESK_EENS1_15EpilogueDefaultEEEEEvvEEEEvNT_6ParamsE,@function
        .size           _ZN7cutlass13device_kernelINS_4gemm6kernel13GemmUniversalIN4cute5tupleIJiiiiEEENS1_10collective13CollectiveMmaINS1_37MainloopSm90TmaGmmaWarpSpecializedFP8ILi2ENS5_IJNS4_1CILi2EEENSA_ILi1EEESC_EEENS1_35KernelTmaWarpSpecializedCooperativeEEENS5_IJNSA_ILi512EEENSA_ILi224EEENSA_ILi128EEEEEENS_12float_e4m3_tENS5_IJlSC_lEEESK_SL_NS4_8TiledMMAINS4_8MMA_AtomIJNS4_4SM904GMMA30MMA_64x32x32_F32E4M3E4M3_SS_TNILNSP_7ScaleInE1ELSR_1EEEEEENS4_6LayoutISD_NS5_IJSC_NSA_ILi0EEESV_EEEEENS5_IJNS4_10UnderscoreESY_SY_EEEEENS4_13SM90_TMA_LOADENS4_14ComposedLayoutINS4_7SwizzleILi3ELi4ELi3EEENS4_18smem_ptr_flag_bitsILi8EEENSU_INS5_IJNSA_ILi8EEESI_EEENS5_IJSI_SC_EEEEEEEvNS4_8identityENS4_23SM90_TMA_LOAD_MULTICASTES1B_vS1C_EENS_8epilogue10collective6detail29Sm90TmaWarpSpecializedAdapterINS1G_15DefaultEpilogueISK_SL_SL_NS1F_6thread17LinearCombinationISK_Li1EffLNS1K_9ScaleType4KindE0ELNS_15FloatRoundStyleE2ESK_EENS1_15EpilogueDefaultEEEEEvvEEEEvNT_6ParamsE,(.L_x_184 - _ZN7cutlass13device_kernelINS_4gemm6kernel13GemmUniversalIN4cute5tupleIJiiiiEEENS1_10collective13CollectiveMmaINS1_37MainloopSm90TmaGmmaWarpSpecializedFP8ILi2ENS5_IJNS4_1CILi2EEENSA_ILi1EEESC_EEENS1_35KernelTmaWarpSpecializedCooperativeEEENS5_IJNSA_ILi512EEENSA_ILi224EEENSA_ILi128EEEEEENS_12float_e4m3_tENS5_IJlSC_lEEESK_SL_NS4_8TiledMMAINS4_8MMA_AtomIJNS4_4SM904GMMA30MMA_64x32x32_F32E4M3E4M3_SS_TNILNSP_7ScaleInE1ELSR_1EEEEEENS4_6LayoutISD_NS5_IJSC_NSA_ILi0EEESV_EEEEENS5_IJNS4_10UnderscoreESY_SY_EEEEENS4_13SM90_TMA_LOADENS4_14ComposedLayoutINS4_7SwizzleILi3ELi4ELi3EEENS4_18smem_ptr_flag_bitsILi8EEENSU_INS5_IJNSA_ILi8EEESI_EEENS5_IJSI_SC_EEEEEEEvNS4_8identityENS4_23SM90_TMA_LOAD_MULTICASTES1B_vS1C_EENS_8epilogue10collective6detail29Sm90TmaWarpSpecializedAdapterINS1G_15DefaultEpilogueISK_SL_SL_NS1F_6thread17LinearCombinationISK_Li1EffLNS1K_9ScaleType4KindE0ELNS_15FloatRoundStyleE2ESK_EENS1_15EpilogueDefaultEEEEEvvEEEEvNT_6ParamsE)
        .other          _ZN7cutlass13device_kernelINS_4gemm6kernel13GemmUniversalIN4cute5tupleIJiiiiEEENS1_10collective13CollectiveMmaINS1_37MainloopSm90TmaGmmaWarpSpecializedFP8ILi2ENS5_IJNS4_1CILi2EEENSA_ILi1EEESC_EEENS1_35KernelTmaWarpSpecializedCooperativeEEENS5_IJNSA_ILi512EEENSA_ILi224EEENSA_ILi128EEEEEENS_12float_e4m3_tENS5_IJlSC_lEEESK_SL_NS4_8TiledMMAINS4_8MMA_AtomIJNS4_4SM904GMMA30MMA_64x32x32_F32E4M3E4M3_SS_TNILNSP_7ScaleInE1ELSR_1EEEEEENS4_6LayoutISD_NS5_IJSC_NSA_ILi0EEESV_EEEEENS5_IJNS4_10UnderscoreESY_SY_EEEEENS4_13SM90_TMA_LOADENS4_14ComposedLayoutINS4_7SwizzleILi3ELi4ELi3EEENS4_18smem_ptr_flag_bitsILi8EEENSU_INS5_IJNSA_ILi8EEESI_EEENS5_IJSI_SC_EEEEEEEvNS4_8identityENS4_23SM90_TMA_LOAD_MULTICASTES1B_vS1C_EENS_8epilogue10collective6detail29Sm90TmaWarpSpecializedAdapterINS1G_15DefaultEpilogueISK_SL_SL_NS1F_6thread17LinearCombinationISK_Li1EffLNS1K_9ScaleType4KindE0ELNS_15FloatRoundStyleE2ESK_EENS1_15EpilogueDefaultEEEEEvvEEEEvNT_6ParamsE,@"STO_CUDA_ENTRY STV_DEFAULT"
_ZN7cutlass13device_kernelINS_4gemm6kernel13GemmUniversalIN4cute5tupleIJiiiiEEENS1_10collective13CollectiveMmaINS1_37MainloopSm90TmaGmmaWarpSpecializedFP8ILi2ENS5_IJNS4_1CILi2EEENSA_ILi1EEESC_EEENS1_35KernelTmaWarpSpecializedCooperativeEEENS5_IJNSA_ILi512EEENSA_ILi224EEENSA_ILi128EEEEEENS_12float_e4m3_tENS5_IJlSC_lEEESK_SL_NS4_8TiledMMAINS4_8MMA_AtomIJNS4_4SM904GMMA30MMA_64x32x32_F32E4M3E4M3_SS_TNILNSP_7ScaleInE1ELSR_1EEEEEENS4_6LayoutISD_NS5_IJSC_NSA_ILi0EEESV_EEEEENS5_IJNS4_10UnderscoreESY_SY_EEEEENS4_13SM90_TMA_LOADENS4_14ComposedLayoutINS4_7SwizzleILi3ELi4ELi3EEENS4_18smem_ptr_flag_bitsILi8EEENSU_INS5_IJNSA_ILi8EEESI_EEENS5_IJSI_SC_EEEEEEEvNS4_8identityENS4_23SM90_TMA_LOAD_MULTICASTES1B_vS1C_EENS_8epilogue10collective6detail29Sm90TmaWarpSpecializedAdapterINS1G_15DefaultEpilogueISK_SL_SL_NS1F_6thread17LinearCombinationISK_Li1EffLNS1K_9ScaleType4KindE0ELNS_15FloatRoundStyleE2ESK_EENS1_15EpilogueDefaultEEEEEvvEEEEvNT_6ParamsE:
[----:B------:R-:W0:Y:S02]  /*0000*/  LDC R1, c[0x0][0x28] ;  /* 0x00000a00ff017b82 */ /* 0x000e240000000800 */
[----:B0-----:R-:W-:Y:S01]  /*0010*/  VIADD R1, R1, 0xffffeb38 ;  /* 0xffffeb3801017836 */ /* 0x001fe20000000000 */
[----:B------:R-:W0:Y:S01]  /*0020*/  S2R R4, SR_TID.X ;  /* 0x0000000000047919 */ /* 0x000e220000002100 */
[----:B------:R-:W-:Y:S01]  /*0030*/  ELECT P0, URZ, PT ;  /* 0x00000000003f782f */ /* 0x000fe20003800000 */
[----:B------:R-:W-:Y:S01]  /*0040*/  BSSY B0, `(.L_x_0) ;  /* 0x0000015000007945 */ /* 0x000fe20003800000 */
[--C-:B0-----:R-:W-:Y:S02]  /*0050*/  SHF.R.U32.HI R0, RZ, 0x5, R4.reuse ;  /* 0x00000005ff007819 */ /* 0x101fe40000011604 */
[----:B------:R-:W-:-:S03]  /*0060*/  SHF.R.U32.HI R2, RZ, 0x7, R4 ;  /* 0x00000007ff027819 */ /* 0x000fc60000011604 */
[----:B------:R-:W0:Y:S04]  /*0070*/  SHFL.IDX PT, R3, R0, RZ, 0x1f ;  /* 0x00001fff00037589 */ /* 0x000e2800000e0000 */
[----:B------:R-:W1:Y:S01]  /*0080*/  SHFL.IDX PT, R2, R2, RZ, 0x1f ;  /* 0x00001fff02027589 */ /* 0x000e6200000e0000 */
[----:B0-----:R-:W-:Y:S02]  /*0090*/  R2UR UR4, R3 ;  /* 0x00000000030472ca */ /* 0x001fe400000e0000 */
[----:B-1----:R-:W-:-:S11]  /*00a0*/  R2UR UR6, R2 ;  /* 0x00000000020672ca */ /* 0x002fd600000e0000 */
[----:B------:R-:W-:Y:S02]  /*00b0*/  USHF.R.S32.HI UR5, URZ, 0x1f, UR4 ;  /* 0x0000001f3f057899 */ /* 0x000fe40008011404 */
[----:B------:R-:W-:Y:S02]  /*00c0*/  ISETP.NE.OR P0, PT, RZ, UR4, !P0 ;  /* 0x00000004ff007c0c */ /* 0x000fe4000c705670 */
[----:B------:R-:W-:-:S04]  /*00d0*/  ULEA.HI UR5, UR5, UR4, URZ, 0x2 ;  /* 0x0000000405057291 */ /* 0x000fc8000f8f103f */
[----:B------:R-:W-:-:S04]  /*00e0*/  ULOP3.LUT UR5, UR5, 0xfffffffc, URZ, 0xc0, !UPT ;  /* 0xfffffffc05057892 */ /* 0x000fc8000f8ec03f */
[----:B------:R-:W-:-:S03]  /*00f0*/  UIADD3 UR5, UR4, -UR5, URZ ;  /* 0x8000000504057290 */ /* 0x000fc6000fffe03f */
[----:B------:R-:W-:Y:S09]  /*0100*/  @P0 BRA `(.L_x_1) ;  /* 0x0000000000200947 */ /* 0x000ff20003800000 */
[----:B------:R-:W-:Y:S02]  /*0110*/  ULDC.64 UR8, c[0x0][0x198] ;  /* 0x0000660000087ab9 */ /* 0x000fe40000000a00 */
[----:B------:R-:W-:Y:S02]  /*0120*/  UIADD3 UR10, UP0, UR8, 0xf0, URZ ;  /* 0x000000f0080a7890 */ /* 0x000fe4000ff1e03f */
[----:B------:R-:W-:Y:S02]  /*0130*/  UIADD3 UR8, UP1, UR8, 0x1f0, URZ ;  /* 0x000001f008087890 */ /* 0x000fe4000ff3e03f */
[----:B------:R-:W-:Y:S02]  /*0140*/  UIADD3.X UR11, URZ, UR9, URZ, UP0, !UPT ;  /* 0x000000093f0b7290 */ /* 0x000fe400087fe43f */
[----:B------:R-:W-:-:S07]  /*0150*/  UIADD3.X UR9, URZ, UR9, URZ, UP1, !UPT ;  /* 0x000000093f097290 */ /* 0x000fce0008ffe43f */
[----:B------:R0:W-:Y:S02]  /*0160*/  UTMACCTL.PF [UR10] ;  /* 0x000000000a0079b9 */ /* 0x0001e40008040000 */
[----:B------:R0:W-:Y:S02]  /*0170*/  UTMACCTL.PF [UR8] ;  /* 0x00000000080079b9 */ /* 0x0001e40008040000 */
[----:B0-----:R-:W-:Y:S01]  /*0180*/  NOP ;  /* 0x0000000000007918 */ /* 0x001fe20000000000 */
.L_x_1:
[----:B------:R-:W-:Y:S05]  /*0190*/  BSYNC B0 ;  /* 0x0000000000007941 */ /* 0x000fea0003800000 */
.L_x_0:
[----:B------:R-:W0:Y:S01]  /*01a0*/  SHFL.IDX PT, R2, R0, RZ, 0x1f ;  /* 0x00001fff00027589 */ /* 0x000e2200000e0000 */
[----:B------:R-:W-:Y:S01]  /*01b0*/  UISETP.NE.AND UP0, UPT, UR5, 0x3, UPT ;  /* 0x000000030500788c */ /* 0x000fe2000bf05270 */
[----:B------:R-:W-:Y:S01]  /*01c0*/  ISETP.NE.AND P1, PT, RZ, UR6, PT ;  /* 0x00000006ff007c0c */ /* 0x000fe2000bf25270 */
[----:B------:R-:W-:Y:S02]  /*01d0*/  UIADD3 UR11, UR6, -0x1, URZ ;  /* 0xffffffff060b7890 */ /* 0x000fe4000fffe03f */
[----:B------:R-:W-:Y:S02]  /*01e0*/  UISETP.EQ.OR UP0, UPT, UR5, URZ, !UP0 ;  /* 0x0000003f0500728c */ /* 0x000fe4000c702670 */
[----:B------:R-:W-:Y:S02]  /*01f0*/  UISETP.GE.U32.AND UP1, UPT, UR11, 0x2, UPT ;  /* 0x000000020b00788c */ /* 0x000fe4000bf26070 */
[----:B------:R-:W-:-:S04]  /*0200*/  UISETP.EQ.AND UP0, UPT, UR6, URZ, UP0 ;  /* 0x0000003f0600728c */ /* 0x000fc80008702270 */
[----:B------:R-:W-:-:S04]  /*0210*/  USEL UR4, URZ, 0x1, !UP0 ;  /* 0x000000013f047887 */ /* 0x000fc8000c000000 */
[----:B------:R-:W-:Y:S01]  /*0220*/  USEL UR4, UR4, 0x2, UP1 ;  /* 0x0000000204047887 */ /* 0x000fe20008800000 */
[----:B0-----:R-:W-:-:S13]  /*0230*/  ISETP.NE.AND P0, PT, R2, RZ, PT ;  /* 0x000000ff0200720c */ /* 0x001fda0003f05270 */
[----:B------:R-:W-:Y:S05]  /*0240*/  @P0 BRA `(.L_x_2) ;  /* 0x0000000000480947 */ /* 0x000fea0003800000 */
[----:B------:R-:W0:Y:S01]  /*0250*/  S2UR UR10, SR_CgaCtaId ;  /* 0x00000000000a79c3 */ /* 0x000e220000008800 */
[----:B------:R-:W-:Y:S01]  /*0260*/  UMOV UR6, 0x400 ;  /* 0x0000040000067882 */ /* 0x000fe20000000000 */
[----:B------:R-:W-:Y:S01]  /*0270*/  UMOV UR7, 0x1 ;  /* 0x0000000100077882 */ /* 0x000fe20000000000 */
[----:B------:R-:W-:Y:S01]  /*0280*/  UMOV UR8, 0x4 ;  /* 0x0000000400087882 */ /* 0x000fe20000000000 */
[----:B------:R-:W-:Y:S01]  /*0290*/  ELECT P0, URZ, PT ;  /* 0x00000000003f782f */ /* 0x000fe20003800000 */
[----:B------:R-:W-:-:S04]  /*02a0*/  UIADD3 UR8, -UR8, 0x100000, URZ ;  /* 0x0010000008087890 */ /* 0x000fc8000fffe13f */
[----:B------:R-:W-:Y:S02]  /*02b0*/  USHF.L.U32 UR9, UR8, 0xb, URZ ;  /* 0x0000000b08097899 */ /* 0x000fe4000800063f */
[----:B------:R-:W-:Y:S02]  /*02c0*/  USHF.L.U32 UR8, UR8, 0x1, URZ ;  /* 0x0000000108087899 */ /* 0x000fe4000800063f */
[----:B0-----:R-:W-:Y:S02]  /*02d0*/  ULEA UR10, UR10, UR6, 0x18 ;  /* 0x000000060a0a7291 */ /* 0x001fe4000f8ec03f */
[----:B------:R-:W-:-:S04]  /*02e0*/  UIADD3 UR6, -UR7, 0x100000, URZ ;  /* 0x0010000007067890 */ /* 0x000fc8000fffe13f */
[----:B------:R-:W-:Y:S02]  /*02f0*/  USHF.L.U32 UR7, UR6, 0xb, URZ ;  /* 0x0000000b06077899 */ /* 0x000fe4000800063f */
[----:B------:R-:W-:Y:S01]  /*0300*/  USHF.L.U32 UR6, UR6, 0x1, URZ ;  /* 0x0000000106067899 */ /* 0x000fe2000800063f */
[----:B------:R-:W0:Y:S11]  /*0310*/  FENCE.VIEW.ASYNC.S ;  /* 0x00000000000073c6 */ /* 0x000e360000000000 */
[----:B0-----:R0:W1:Y:S01]  /*0320*/  SYNCS.EXCH.64 URZ, [UR10], UR6 ;  /* 0x000000060a3f75b2 */ /* 0x0010620008000100 */
[----:B------:R0:W2:Y:S01]  /*0330*/  SYNCS.EXCH.64 URZ, [UR10+0x10], UR8 ;  /* 0x000010080a3f75b2 */ /* 0x0000a20008000100 */
[----:B------:R0:W3:Y:S01]  /*0340*/  SYNCS.EXCH.64 URZ, [UR10+0x8], UR6 ;  /* 0x000008060a3f75b2 */ /* 0x0000e20008000100 */
[----:B------:R0:W4:Y:S01]  /*0350*/  SYNCS.EXCH.64 URZ, [UR10+0x18], UR8 ;  /* 0x000018080a3f75b2 */ /* 0x0001220008000100 */
[----:B------:R-:W-:Y:S01]  /*0360*/  NOP ;  /* 0x0000000000007918 */ /* 0x000fe20000000000 */
.L_x_2:
[----:B------:R-:W-:Y:S01]  /*0370*/  SHF.R.S32.HI R3, RZ, 0x1f, R4 ;  /* 0x0000001fff037819 */ /* 0x000fe20000011404 */
[----:B------:R-:W5:Y:S01]  /*0380*/  SHFL.IDX PT, R0, R0, RZ, 0x1f ;  /* 0x00001fff00007589 */ /* 0x000f6200000e0000 */
[----:B0-----:R-:W0:Y:S01]  /*0390*/  S2UR UR10, SR_CTAID.X ;  /* 0x00000000000a79c3 */ /* 0x001e220000002500 */
[----:B------:R-:W-:Y:S02]  /*03a0*/  ELECT P0, URZ, PT ;  /* 0x00000000003f782f */ /* 0x000fe40003800000 */
[----:B------:R-:W-:Y:S01]  /*03b0*/  LEA.HI R3, R3, R4, RZ, 0x7 ;  /* 0x0000000403037211 */ /* 0x000fe200078f38ff */
[----:B------:R-:W-:Y:S01]  /*03c0*/  ULDC UR6, c[0x0][0x150] ;  /* 0x0000540000067ab9 */ /* 0x000fe20000000800 */
[----:B------:R-:W-:Y:S01]  /*03d0*/  SHF.R.S32.HI R9, RZ, 0x1f, R2 ;  /* 0x0000001fff097819 */ /* 0x000fe20000011402 */
[----:B------:R-:W-:Y:S01]  /*03e0*/  NOP ;  /* 0x0000000000007918 */ /* 0x000fe20000000000 */
[----:B------:R-:W-:Y:S01]  /*03f0*/  LOP3.LUT R3, R3, 0xffffff80, RZ, 0xc0, !PT ;  /* 0xffffff8003037812 */ /* 0x000fe200078ec0ff */
[----:B------:R-:W-:Y:S01]  /*0400*/  NOP ;  /* 0x0000000000007918 */ /* 0x000fe20000000000 */
[----:B------:R-:W-:Y:S01]  /*0410*/  LEA.HI R9, R9, R2, RZ, 0x2 ;  /* 0x0000000209097211 */ /* 0x000fe200078f10ff */
[----:B------:R-:W1:Y:S02]  /*0420*/  LDC R8, c[0x0][0x144] ;  /* 0x00005100ff087b82 */ /* 0x000e640000000800 */
[----:B------:R-:W-:Y:S01]  /*0430*/  IMAD.IADD R3, R4, 0x1, -R3 ;  /* 0x0000000104037824 */ /* 0x000fe200078e0a03 */
[----:B------:R-:W-:Y:S01]  /*0440*/  LOP3.LUT R9, R9, 0x3ffffffc, RZ, 0xc0, !PT ;  /* 0x3ffffffc09097812 */ /* 0x000fe200078ec0ff */
[----:B------:R-:W2:Y:S03]  /*0450*/  S2R R4, SR_CTAID.Y ;  /* 0x0000000000047919 */ /* 0x000ea60000002600 */
[----:B------:R-:W-:Y:S01]  /*0460*/  SHF.R.S32.HI R6, RZ, 0x1f, R3 ;  /* 0x0000001fff067819 */ /* 0x000fe20000011403 */
[----:B------:R-:W-:Y:S01]  /*0470*/  IMAD.IADD R2, R2, 0x1, -R9 ;  /* 0x0000000102027824 */ /* 0x000fe200078e0a09 */
[----:B------:R-:W3:Y:S02]  /*0480*/  LDC R13, c[0x0][0x148] ;  /* 0x00005200ff0d7b82 */ /* 0x000ee40000000800 */
[----:B------:R-:W-:-:S02]  /*0490*/  LEA.HI R6, R6, R3, RZ, 0x3 ;  /* 0x0000000306067211 */ /* 0x000fc400078f18ff */
[----:B-----5:R-:W-:Y:S02]  /*04a0*/  ISETP.NE.OR P0, PT, R0, RZ, !P0 ;  /* 0x000000ff0000720c */ /* 0x020fe40004705670 */
[--C-:B------:R-:W-:Y:S02]  /*04b0*/  SHF.R.S32.HI R0, RZ, 0x3, R6.reuse ;  /* 0x00000003ff007819 */ /* 0x100fe40000011406 */
[----:B------:R-:W-:Y:S02]  /*04c0*/  SHF.R.S32.HI R7, RZ, 0x1f, R6 ;  /* 0x0000001fff077819 */ /* 0x000fe40000011406 */
[----:B0-----:R-:W-:Y:S02]  /*04d0*/  I2FP.F32.U32 R6, UR10 ;  /* 0x0000000a00067c45 */ /* 0x001fe40008201000 */
[----:B------:R-:W-:-:S03]  /*04e0*/  LEA.HI R7, R7, R0, RZ, 0x2 ;  /* 0x0000000007077211 */ /* 0x000fc600078f10ff */
[----:B------:R-:W-:Y:S01]  /*04f0*/  FMUL R6, R6, UR6 ;  /* 0x0000000606067c20 */ /* 0x000fe20008400000 */
[----:B------:R-:W-:Y:S01]  /*0500*/  LOP3.LUT R7, R7, 0xfffffffc, RZ, 0xc0, !PT ;  /* 0xfffffffc07077812 */ /* 0x000fe200078ec0ff */
[----:B------:R-:W-:Y:S01]  /*0510*/  VOTEU.ALL UP0, P0 ;  /* 0x00000000003f7886 */ /* 0x000fe20000000000 */
[----:B------:R-:W-:Y:S01]  /*0520*/  ULDC UR6, c[0x0][0x154] ;  /* 0x0000550000067ab9 */ /* 0x000fe20000000800 */
[----:B------:R-:W-:Y:S02]  /*0530*/  VOTEU.ALL UP1, P0 ;  /* 0x00000000003f7886 */ /* 0x000fe40000020000 */
[----:B------:R-:W0:Y:S01]  /*0540*/  F2I.U32.TRUNC.NTZ R6, R6 ;  /* 0x0000000600067305 */ /* 0x000e22000020f000 */
[----:B------:R-:W-:Y:S01]  /*0550*/  IMAD.IADD R7, R0, 0x1, -R7 ;  /* 0x0000000100077824 */ /* 0x000fe200078e0a07 */
[----:B------:R-:W5:Y:S01]  /*0560*/  @!UP0 S2UR UR9, SR_CgaCtaId ;  /* 0x00000000000989c3 */ /* 0x000f620000008800 */
[----:B------:R-:W-:Y:S02]  /*0570*/  @!UP0 UMOV UR8, 0x400 ;  /* 0x0000040000088882 */ /* 0x000fe40000000000 */
[----:B------:R-:W-:Y:S01]  /*0580*/  IMAD R2, R2, 0x4, R7 ;  /* 0x0000000402027824 */ /* 0x000fe200078e0207 */
[----:B--2---:R-:W-:-:S04]  /*0590*/  I2FP.F32.U32 R9, R4 ;  /* 0x0000000400097245 */ /* 0x004fc80000201000 */
[----:B------:R-:W-:Y:S01]  /*05a0*/  LEA.HI R0, R2, R2, RZ, 0x1 ;  /* 0x0000000202007211 */ /* 0x000fe200078f08ff */
[----:B------:R-:W-:Y:S01]  /*05b0*/  FMUL R9, R9, UR6 ;  /* 0x0000000609097c20 */ /* 0x000fe20008400000 */
[----:B------:R-:W-:Y:S02]  /*05c0*/  UMOV UR6, 0x20 ;  /* 0x0000002000067882 */ /* 0x000fe40000000000 */
[----:B------:R-:W-:Y:S01]  /*05d0*/  LOP3.LUT R7, R0, 0xfffffffe, RZ, 0xc0, !PT ;  /* 0xfffffffe00077812 */ /* 0x000fe200078ec0ff */
[----:B0-----:R-:W-:Y:S01]  /*05e0*/  IMAD.MOV R11, RZ, RZ, -R6 ;  /* 0x000000ffff0b7224 */ /* 0x001fe200078e0a06 */
[----:B------:R-:W-:-:S04]  /*05f0*/  @!UP0 UIADD3 UR6, -UR6, 0x100000, URZ ;  /* 0x0010000006068890 */ /* 0x000fc8000fffe13f */
[----:B------:R-:W-:Y:S02]  /*0600*/  @!UP0 USHF.L.U32 UR7, UR6, 0xb, URZ ;  /* 0x0000000b06078899 */ /* 0x000fe4000800063f */
[----:B------:R-:W-:Y:S01]  /*0610*/  @!UP0 USHF.L.U32 UR6, UR6, 0x1, URZ ;  /* 0x0000000106068899 */ /* 0x000fe2000800063f */
[----:B------:R-:W0:Y:S01]  /*0620*/  F2I.U32.TRUNC.NTZ R9, R9 ;  /* 0x0000000900097305 */ /* 0x000e22000020f000 */
[----:B------:R-:W2:Y:S01]  /*0630*/  LDC R6, c[0x0][0x140] ;  /* 0x00005000ff067b82 */ /* 0x000ea20000000800 */
[----:B-1----:R-:W-:Y:S02]  /*0640*/  IMAD R0, R8, R11, UR10 ;  /* 0x0000000a08007e24 */ /* 0x002fe4000f8e020b */
[----:B------:R-:W-:-:S05]  /*0650*/  IMAD.IADD R7, R2, 0x1, -R7 ;  /* 0x0000000102077824 */ /* 0x000fca00078e0a07 */
[----:B------:R-:W-:Y:S01]  /*0660*/  ISETP.NE.AND P2, PT, R7, R0, PT ;  /* 0x000000000700720c */ /* 0x000fe20003f45270 */
[C---:B------:R-:W-:Y:S01]  /*0670*/  IMAD.SHL.U32 R7, R2.reuse, 0x4, RZ ;  /* 0x0000000402077824 */ /* 0x040fe200078e00ff */
[----:B-----5:R-:W-:Y:S01]  /*0680*/  @!UP0 ULEA UR8, UR9, UR8, 0x18 ;  /* 0x0000000809088291 */ /* 0x020fe2000f8ec03f */
[----:B------:R-:W-:Y:S01]  /*0690*/  VOTEU.ALL UP0, P0 ;  /* 0x00000000003f7886 */ /* 0x000fe20000000000 */
[----:B------:R-:W-:Y:S01]  /*06a0*/  LOP3.LUT P0, RZ, R3, 0x7, RZ, 0xc0, !PT ;  /* 0x0000000703ff7812 */ /* 0x000fe2000780c0ff */
[----:B0-----:R-:W-:Y:S01]  /*06b0*/  IMAD.MOV R12, RZ, RZ, -R9 ;  /* 0x000000ffff0c7224 */ /* 0x001fe200078e0a09 */
[----:B------:R-:W-:-:S03]  /*06c0*/  LOP3.LUT R10, R2, 0xc, R7, 0x78, !PT ;  /* 0x0000000c020a7812 */ /* 0x000fc600078e7807 */
[----:B---3--:R-:W-:Y:S01]  /*06d0*/  IMAD R7, R13, R12, R4 ;  /* 0x0000000c0d077224 */ /* 0x008fe200078e0204 */
[C---:B------:R-:W-:Y:S01]  /*06e0*/  ISETP.LT.U32.AND P0, PT, R10.reuse, 0x2, !P0 ;  /* 0x000000020a00780c */ /* 0x040fe20004701070 */
[----:B------:R0:W-:Y:S02]  /*06f0*/  STL [R1+0xa7c], R10 ;  /* 0x000a7c0a01007387 */ /* 0x0001e40000100800 */
[----:B------:R-:W-:Y:S02]  /*0700*/  @P2 LEA.HI R2, R10, R10, RZ, 0x1 ;  /* 0x0000000a0a022211 */ /* 0x000fe400078f08ff */
[----:B------:R-:W1:Y:S02]  /*0710*/  FENCE.VIEW.ASYNC.S ;  /* 0x00000000000073c6 */ /* 0x000e640000000000 */
[----:B-1----:R0:W1:Y:S01]  /*0720*/  @!UP0 SYNCS.EXCH.64 URZ, [UR8+0x30], UR6 ;  /* 0x00003006083f85b2 */ /* 0x0020620008000100 */
[----:B------:R-:W-:Y:S02]  /*0730*/  SEL R3, RZ, 0x1, !P0 ;  /* 0x00000001ff037807 */ /* 0x000fe40004000000 */
[----:B------:R-:W-:-:S02]  /*0740*/  @P2 SHF.R.S32.HI R2, RZ, 0x1, R2 ;  /* 0x00000001ff022819 */ /* 0x000fc40000011402 */
[----:B--2---:R-:W-:Y:S02]  /*0750*/  ISETP.EQ.U32.AND P4, PT, R6, 0x1, PT ;  /* 0x000000010600780c */ /* 0x004fe40003f82070 */
[----:B------:R-:W-:Y:S01]  /*0760*/  @P2 ISETP.NE.AND P3, PT, R2, R7, PT ;  /* 0x000000070200220c */ /* 0x000fe20003f65270 */
[----:B------:R-:W-:-:S03]  /*0770*/  IMAD.MOV.U32 R2, RZ, RZ, 0x1 ;  /* 0x00000001ff027424 */ /* 0x000fc600078e00ff */
[----:B------:R-:W-:-:S04]  /*0780*/  @P2 SEL R2, RZ, 0x1, P3 ;  /* 0x00000001ff022807 */ /* 0x000fc80001800000 */
[----:B------:R-:W-:Y:S01]  /*0790*/  LOP3.LUT R2, R2, R3, RZ, 0xc0, !PT ;  /* 0x0000000302027212 */ /* 0x000fe200078ec0ff */
[----:B------:R0:W2:Y:S01]  /*07a0*/  @!UP1 SYNCS.EXCH.64 URZ, [UR8+0x38], UR6 ;  /* 0x00003806083f95b2 */ /* 0x0000a20008000100 */
[----:B------:R-:W-:-:S03]  /*07b0*/  NOP ;  /* 0x0000000000007918 */ /* 0x000fc60000000000 */
[----:B------:R0:W-:Y:S01]  /*07c0*/  STL [R1+0xa78], R2 ;  /* 0x000a780201007387 */ /* 0x0001e20000100800 */
[----:B-1----:R-:W-:Y:S05]  /*07d0*/  @!P4 BRA `(.L_x_3) ;  /* 0x000000000008c947 */ /* 0x002fea0003800000 */
[----:B--2-4-:R-:W-:Y:S01]  /*07e0*/  UCGABAR_ARV ;  /* 0x00000000000079c7 */ /* 0x014fe20008000000 */
[----:B------:R-:W-:Y:S05]  /*07f0*/  BRA `(.L_x_4) ;  /* 0x0000000000047947 */ /* 0x000fea0003800000 */
.L_x_3:
[----:B--2-4-:R-:W-:Y:S01]  /*0800*/  NOP ;  /* 0x0000000000007918 */ /* 0x014fe20000000000 */
.L_x_4:
[----:B0-----:R-:W0:Y:S01]  /*0810*/  LDC R2, c[0x0][0x65c] ;  /* 0x00019700ff027b82 */ /* 0x001e220000000800 */
[----:B------:R-:W-:Y:S01]  /*0820*/  IMAD.U32 R6, RZ, RZ, UR10 ;  /* 0x0000000aff067e24 */ /* 0x000fe2000f8e00ff */
[----:B------:R-:W-:Y:S01]  /*0830*/  LOP3.LUT R3, R3, 0xffefffff, RZ, 0xc0, !PT ;  /* 0xffefffff03037812 */ /* 0x000fe200078ec0ff */
[----:B------:R-:W-:Y:S01]  /*0840*/  IMAD.MOV.U32 R7, RZ, RZ, RZ ;  /* 0x000000ffff077224 */ /* 0x000fe200078e00ff */
[----:B0-----:R-:W-:-:S13]  /*0850*/  ISETP.NE.AND P2, PT, R2, 0x1, PT ;  /* 0x000000010200780c */ /* 0x001fda0003f45270 */
[----:B------:R-:W0:Y:S01]  /*0860*/  @P2 LDC R9, c[0x0][0x10] ;  /* 0x00000400ff092b82 */ /* 0x000e220000000800 */
[----:B------:R-:W-:Y:S01]  /*0870*/  @P2 IMAD.MOV.U32 R5, RZ, RZ, RZ ;  /* 0x000000ffff052224 */ /* 0x000fe200078e00ff */
[----:B------:R-:W-:Y:S01]  /*0880*/  @P2 LOP3.LUT R3, R3, 0x100000, RZ, 0xfc, !PT ;  /* 0x0010000003032812 */ /* 0x000fe200078efcff */
[----:B------:R-:W-:-:S05]  /*0890*/  @P2 IMAD.MOV.U32 R15, RZ, RZ, RZ ;  /* 0x000000ffff0f2224 */ /* 0x000fca00078e00ff */
[----:B------:R-:W1:Y:S01]  /*08a0*/  @!P2 LDC R11, c[0x0][0xc] ;  /* 0x00000300ff0bab82 */ /* 0x000e620000000800 */
[----:B0-----:R-:W-:-:S04]  /*08b0*/  @P2 IMAD.WIDE.U32 R8, R9, UR10, R4 ;  /* 0x0000000a09082c25 */ /* 0x001fc8000f8e0004 */
[----:B------:R-:W-:Y:S02]  /*08c0*/  @P2 IMAD.MOV.U32 R23, RZ, RZ, R8 ;  /* 0x000000ffff172224 */ /* 0x000fe400078e0008 */
[----:B------:R-:W-:Y:S02]  /*08d0*/  @P2 IMAD.IADD R24, R9, 0x1, R15 ;  /* 0x0000000109182824 */ /* 0x000fe400078e020f */
[----:B-1----:R-:W-:-:S04]  /*08e0*/  @!P2 IMAD.WIDE.U32 R6, R4, R11, R6 ;  /* 0x0000000b0406a225 */ /* 0x002fc800078e0006 */
[----:B------:R-:W-:Y:S02]  /*08f0*/  @!P2 IMAD.MOV.U32 R23, RZ, RZ, R6 ;  /* 0x000000ffff17a224 */ /* 0x000fe400078e0006 */
[----:B------:R-:W-:-:S03]  /*0900*/  @!P2 IMAD.MOV.U32 R24, RZ, RZ, R7 ;  /* 0x000000ffff18a224 */ /* 0x000fc600078e0007 */
[----:B------:R0:W-:Y:S04]  /*0910*/  STL [R1+0xa84], R23 ;  /* 0x000a841701007387 */ /* 0x0001e80000100800 */
[----:B------:R0:W-:Y:S01]  /*0920*/  STL [R1+0xa80], R24 ;  /* 0x000a801801007387 */ /* 0x0001e20000100800 */
[----:B------:R-:W-:Y:S05]  /*0930*/  @!P4 BRA `(.L_x_5) ;  /* 0x00000000000cc947 */ /* 0x000fea0003800000 */
[----:B------:R-:W-:Y:S01]  /*0940*/  UCGABAR_WAIT ;  /* 0x0000000000007dc7 */ /* 0x000fe20008000000 */
[----:B------:R-:W-:Y:S01]  /*0950*/  CCTL.IVALL ;  /* 0x00000000ff00798f */ /* 0x000fe20002000000 */
[----:B------:R-:W-:Y:S05]  /*0960*/  BRA `(.L_x_6) ;  /* 0x0000000000047947 */ /* 0x000fea0003800000 */
.L_x_5:
[----:B------:R-:W-:Y:S06]  /*0970*/  BAR.SYNC.DEFER_BLOCKING 0x0 ;  /* 0x0000000000007b1d */ /* 0x000fec0000010000 */
.L_x_6:
[----:B------:R-:W-:Y:S05]  /*0980*/  @!P1 BRA `(.L_x_7) ;  /* 0x0000064800c49947 */ /* 0x000fea0003800000 */
[----:B------:R-:W-:-:S06]  /*0990*/  UISETP.GT.U32.AND UP0, UPT, UR11, 0x1, UPT ;  /* 0x000000010b00788c */ /* 0x000fcc000bf04070 */
[----:B------:R-:W-:-:S13]  /*09a0*/  PLOP3.LUT P0, PT, PT, PT, UP0, 0x80, 0x0 ;  /* 0x000000000000781c */ /* 0x000fda0003f0f008 */
[----:B------:R-:W-:Y:S05]  /*09b0*/  @P0 EXIT ;  /* 0x000000000000094d */ /* 0x000fea0003800000 */
[----:B------:R-:W-:Y:S01]  /*09c0*/  IMAD.MOV.U32 R7, RZ, RZ, -0x1 ;  /* 0xffffffffff077424 */ /* 0x000fe200078e00ff */
[----:B------:R-:W-:Y:S01]  /*09d0*/  ULDC.64 UR6, c[0x0][0x650] ;  /* 0x0001940000067ab9 */ /* 0x000fe20000000a00 */
[----:B------:R-:W-:Y:S01]  /*09e0*/  IMAD.MOV.U32 R6, RZ, RZ, -0x1 ;  /* 0xffffffffff067424 */ /* 0x000fe200078e00ff */
[----:B------:R-:W-:Y:S01]  /*09f0*/  ISETP.GE.U32.AND P0, PT, R23, UR6, PT ;  /* 0x0000000617007c0c */ /* 0x000fe2000bf06070 */
[----:B------:R-:W-:Y:S01]  /*0a00*/  UMOV UR48, 0xffffffff ;  /* 0xffffffff00307882 */ /* 0x000fe20000000000 */
[----:B------:R1:W-:Y:S01]  /*0a10*/  STL [R1+0xa70], R7 ;  /* 0x000a700701007387 */ /* 0x0003e20000100800 */
[----:B------:R-:W-:Y:S02]  /*0a20*/  PRMT R2, RZ, 0x7610, R2 ;  /* 0x00007610ff027816 */ /* 0x000fe40000000002 */
[----:B------:R-:W-:Y:S01]  /*0a30*/  ISETP.GE.U32.AND.EX P0, PT, R24, UR7, PT, P0 ;  /* 0x0000000718007c0c */ /* 0x000fe2000bf06100 */
[----:B------:R1:W-:-:S12]  /*0a40*/  STL [R1+0xa74], R6 ;  /* 0x000a740601007387 */ /* 0x0003d80000100800 */
[----:B-1----:R-:W-:Y:S05]  /*0a50*/  @P0 BRA `(.L_x_8) ;  /* 0x0000000400380947 */ /* 0x002fea0003800000 */
[----:B------:R-:W1:Y:S01]  /*0a60*/  LDC.64 R16, c[0x0][0x628] ;  /* 0x00018a00ff107b82 */ /* 0x000e620000000a00 */
[----:B------:R-:W-:Y:S02]  /*0a70*/  IMAD.MOV.U32 R6, RZ, RZ, R23 ;  /* 0x000000ffff067224 */ /* 0x000fe400078e0017 */
[----:B------:R-:W-:-:S05]  /*0a80*/  IMAD.MOV.U32 R7, RZ, RZ, R24 ;  /* 0x000000ffff077224 */ /* 0x000fca00078e0018 */
[----:B------:R-:W2:Y:S08]  /*0a90*/  LDC R2, c[0x0][0x630] ;  /* 0x00018c00ff027b82 */ /* 0x000eb00000000800 */
[----:B------:R-:W3:Y:S01]  /*0aa0*/  LDC.64 R18, c[0x0][0x620] ;  /* 0x00018800ff127b82 */ /* 0x000ee20000000a00 */
[----:B-1----:R-:W-:-:S04]  /*0ab0*/  ISETP.NE.U32.AND P0, PT, R16, RZ, PT ;  /* 0x000000ff1000720c */ /* 0x002fc80003f05070 */
[----:B------:R-:W-:-:S13]  /*0ac0*/  ISETP.NE.AND.EX P0, PT, R17, RZ, PT, P0 ;  /* 0x000000ff1100720c */ /* 0x000fda0003f05300 */
[----:B--23--:R-:W-:Y:S05]  /*0ad0*/  @!P0 BRA `(.L_x_9) ;  /* 0x0000000000288947 */ /* 0x00cfea0003800000 */
[----:B------:R-:W1:Y:S02]  /*0ae0*/  LDC R11, c[0x0][0x634] ;  /* 0x00018d00ff0b7b82 */ /* 0x000e640000000800 */
[----:B-1----:R-:W-:-:S05]  /*0af0*/  IADD3 R11, P0, R23, R11, RZ ;  /* 0x0000000b170b7210 */ /* 0x002fca0007f1e0ff */
[----:B------:R-:W-:-:S04]  /*0b00*/  IMAD.X R15, RZ, RZ, R24, P0 ;  /* 0x000000ffff0f7224 */ /* 0x000fc800000e0618 */
[----:B------:R-:W-:-:S04]  /*0b10*/  IMAD.WIDE.U32 R6, R15, R16, RZ ;  /* 0x000000100f067225 */ /* 0x000fc800078e00ff */
[----:B------:R-:W-:-:S04]  /*0b20*/  IMAD.WIDE.U32 R8, P0, R11, R17, R6 ;  /* 0x000000110b087225 */ /* 0x000fc80007800006 */
[----:B------:R-:W-:-:S04]  /*0b30*/  IMAD.WIDE.U32 R6, R11, R16, RZ ;  /* 0x000000100b067225 */ /* 0x000fc800078e00ff */
[----:B------:R-:W-:Y:S01]  /*0b40*/  IMAD.X R11, RZ, RZ, RZ, P0 ;  /* 0x000000ffff0b7224 */ /* 0x000fe200000e06ff */
[----:B------:R-:W-:Y:S01]  /*0b50*/  IADD3 RZ, P0, R7, R8, RZ ;  /* 0x0000000807ff7210 */ /* 0x000fe20007f1e0ff */
[----:B------:R-:W-:-:S04]  /*0b60*/  IMAD.MOV.U32 R10, RZ, RZ, R9 ;  /* 0x000000ffff0a7224 */ /* 0x000fc800078e0009 */
[----:B------:R-:W-:-:S08]  /*0b70*/  IMAD.WIDE.U32.X R6, R15, R17, R10, P0 ;  /* 0x000000110f067225 */ /* 0x000fd000000e040a */
.L_x_9:
[----:B------:R-:W1:Y:S01]  /*0b80*/  LDC.64 R20, c[0x0][0x640] ;  /* 0x00019000ff147b82 */ /* 0x000e620000000a00 */
[-C--:B------:R-:W-:Y:S01]  /*0b90*/  SHF.R.U64 R22, R6, R2.reuse, R7 ;  /* 0x0000000206167219 */ /* 0x080fe20000001207 */
[----:B------:R-:W-:Y:S01]  /*0ba0*/  IMAD.MOV.U32 R6, RZ, RZ, R23 ;  /* 0x000000ffff067224 */ /* 0x000fe200078e0017 */
[----:B------:R-:W-:Y:S01]  /*0bb0*/  SHF.R.U32.HI R2, RZ, R2, R7 ;  /* 0x00000002ff027219 */ /* 0x000fe20000011607 */
[----:B------:R-:W-:Y:S01]  /*0bc0*/  IMAD R25, R13, R12, R4 ;  /* 0x0000000c0d197224 */ /* 0x000fe200078e0204 */
[----:B------:R-:W-:Y:S01]  /*0bd0*/  IADD3 R5, P0, RZ, -R22, RZ ;  /* 0x80000016ff057210 */ /* 0x000fe20007f1e0ff */
[----:B------:R-:W-:Y:S02]  /*0be0*/  IMAD.MOV.U32 R13, RZ, RZ, 0x1 ;  /* 0x00000001ff0d7424 */ /* 0x000fe400078e00ff */
[----:B------:R-:W2:Y:S02]  /*0bf0*/  LDC R8, c[0x0][0x618] ;  /* 0x00018600ff087b82 */ /* 0x000ea40000000800 */
[----:B------:R-:W-:-:S04]  /*0c00*/  IMAD.X R7, RZ, RZ, ~R2, P0 ;  /* 0x000000ffff077224 */ /* 0x000fc800000e0e02 */
[-C--:B------:R-:W-:Y:S02]  /*0c10*/  IMAD R2, R7, R18.reuse, RZ ;  /* 0x0000001207027224 */ /* 0x080fe400078e02ff */
[----:B------:R-:W0:Y:S01]  /*0c20*/  LDC R9, c[0x0][0x608] ;  /* 0x00018200ff097b82 */ /* 0x000e220000000800 */
[----:B------:R-:W-:Y:S02]  /*0c30*/  IMAD.MOV.U32 R7, RZ, RZ, R24 ;  /* 0x000000ffff077224 */ /* 0x000fe400078e0018 */
[----:B------:R-:W-:-:S05]  /*0c40*/  IMAD.WIDE.U32 R6, R5, R18, R6 ;  /* 0x0000001205067225 */ /* 0x000fca00078e0006 */
[----:B------:R-:W3:Y:S01]  /*0c50*/  LDC R14, c[0x0][0x658] ;  /* 0x00019600ff0e7b82 */ /* 0x000ee20000000800 */
[----:B------:R-:W-:Y:S01]  /*0c60*/  IMAD R5, R5, R19, R2 ;  /* 0x0000001305057224 */ /* 0x000fe200078e0202 */
[----:B-1----:R-:W-:-:S03]  /*0c70*/  ISETP.NE.U32.AND P0, PT, R20, RZ, PT ;  /* 0x000000ff1400720c */ /* 0x002fc60003f05070 */
[----:B------:R-:W-:Y:S01]  /*0c80*/  IMAD.IADD R5, R7, 0x1, R5 ;  /* 0x0000000107057824 */ /* 0x000fe200078e0205 */
[----:B------:R-:W-:Y:S01]  /*0c90*/  ISETP.NE.AND.EX P0, PT, R21, RZ, PT, P0 ;  /* 0x000000ff1500720c */ /* 0x000fe20003f05300 */
[----:B------:R-:W-:Y:S01]  /*0ca0*/  IMAD.MOV.U32 R7, RZ, RZ, -0x1 ;  /* 0xffffffffff077424 */ /* 0x000fe200078e00ff */
[----:B------:R-:W1:Y:S02]  /*0cb0*/  LDC R17, c[0x0][0x600] ;  /* 0x00018000ff117b82 */ /* 0x000e640000000800 */
[-CC-:B--2---:R-:W-:Y:S02]  /*0cc0*/  SHF.R.U64 R15, R6, R8.reuse, R5.reuse ;  /* 0x00000008060f7219 */ /* 0x184fe40000001205 */
[----:B------:R-:W-:-:S04]  /*0cd0*/  SHF.R.U32.HI R2, RZ, R8, R5 ;  /* 0x00000008ff027219 */ /* 0x000fc80000011605 */
[----:B------:R-:W2:Y:S01]  /*0ce0*/  LDC R16, c[0x0][0x648] ;  /* 0x00019200ff107b82 */ /* 0x000ea20000000800 */
[-CC-:B0-----:R-:W-:Y:S02]  /*0cf0*/  SHF.R.U64 R23, R15, R9.reuse, R2.reuse ;  /* 0x000000090f177219 */ /* 0x181fe40000001202 */
[----:B------:R-:W-:-:S05]  /*0d00*/  SHF.R.U32.HI R5, RZ, R9, R2 ;  /* 0x00000009ff057219 */ /* 0x000fca0000011602 */
[----:B------:R-:W0:Y:S01]  /*0d10*/  LDC R18, c[0x0][0x638] ;  /* 0x00018e00ff127b82 */ /* 0x000e220000000800 */
[-CC-:B---3--:R-:W-:Y:S02]  /*0d20*/  SHF.R.U64 R12, R23, R14.reuse, R5.reuse ;  /* 0x0000000e170c7219 */ /* 0x188fe40000001205 */
[-C--:B------:R-:W-:Y:S02]  /*0d30*/  SHF.L.U32 R2, R7, R14.reuse, RZ ;  /* 0x0000000e07027219 */ /* 0x080fe400000006ff */
[----:B------:R-:W-:Y:S01]  /*0d40*/  SHF.R.U32.HI R5, RZ, R14, R5 ;  /* 0x0000000eff057219 */ /* 0x000fe20000011605 */
[----:B------:R-:W-:Y:S01]  /*0d50*/  IMAD.MOV.U32 R4, RZ, RZ, R12 ;  /* 0x000000ffff047224 */ /* 0x000fe200078e000c */
[----:B------:R-:W-:Y:S01]  /*0d60*/  LOP3.LUT R10, RZ, R2, RZ, 0x33, !PT ;  /* 0x00000002ff0a7212 */ /* 0x000fe200078e33ff */
[----:B------:R-:W3:Y:S01]  /*0d70*/  LDC R19, c[0x0][0x610] ;  /* 0x00018400ff137b82 */ /* 0x000ee20000000800 */
[----:B------:R-:W-:Y:S05]  /*0d80*/  @!P0 BRA `(.L_x_10) ;  /* 0x0000000000288947 */ /* 0x000fea0003800000 */
[----:B------:R-:W4:Y:S02]  /*0d90*/  LDC R9, c[0x0][0x64c] ;  /* 0x00019300ff097b82 */ /* 0x000f240000000800 */
[----:B----4-:R-:W-:-:S05]  /*0da0*/  IADD3 R9, P0, R12, R9, RZ ;  /* 0x000000090c097210 */ /* 0x010fca0007f1e0ff */
        /* <DEDUP_REMOVED lines=8> */
.L_x_10:
[----:B--2---:R-:W-:Y:S01]  /*0e30*/  SHF.R.U64 R4, R4, R16, R5 ;  /* 0x0000001004047219 */ /* 0x004fe20000001205 */
[----:B-1----:R-:W-:Y:S01]  /*0e40*/  VIADD R6, R17, 0xffffffff ;  /* 0xffffffff11067836 */ /* 0x002fe20000000000 */
[----:B------:R-:W-:Y:S02]  /*0e50*/  SHF.L.U32 R2, R13, R14, RZ ;  /* 0x0000000e0d027219 */ /* 0x000fe400000006ff */
[----:B------:R-:W-:Y:S01]  /*0e60*/  LOP3.LUT R5, R23, R10, RZ, 0xc0, !PT ;  /* 0x0000000a17057212 */ /* 0x000fe200078ec0ff */
[----:B------:R-:W-:Y:S01]  /*0e70*/  IMAD.MOV R7, RZ, RZ, -R4 ;  /* 0x000000ffff077224 */ /* 0x000fe200078e0a04 */
[----:B------:R-:W-:Y:S02]  /*0e80*/  SEL R0, R0, R25, !P2 ;  /* 0x0000001900007207 */ /* 0x000fe40005000000 */
[----:B------:R-:W-:Y:S01]  /*0e90*/  LOP3.LUT R6, R15, R6, RZ, 0xc0, !PT ;  /* 0x000000060f067212 */ /* 0x000fe200078ec0ff */
[----:B------:R-:W-:Y:S01]  /*0ea0*/  IMAD R5, R2, R4, R5 ;  /* 0x0000000402057224 */ /* 0x000fe200078e0205 */
[----:B------:R-:W-:Y:S01]  /*0eb0*/  R2UR UR48, R22 ;  /* 0x00000000163072ca */ /* 0x000fe200000e0000 */
[----:B0-----:R-:W-:-:S02]  /*0ec0*/  IMAD R2, R7, R18, R12 ;  /* 0x0000001207027224 */ /* 0x001fc400078e020c */
[----:B---3--:R-:W-:Y:S02]  /*0ed0*/  IMAD R0, R5, R19, R0 ;  /* 0x0000001305007224 */ /* 0x008fe400078e0200 */
[----:B------:R-:W-:Y:S02]  /*0ee0*/  IMAD R5, R2, R17, R6 ;  /* 0x0000001102057224 */ /* 0x000fe400078e0206 */
[----:B------:R-:W-:-:S03]  /*0ef0*/  IMAD.MOV.U32 R2, RZ, RZ, 0x1 ;  /* 0x00000001ff027424 */ /* 0x000fc600078e00ff */
[----:B------:R-:W-:Y:S02]  /*0f00*/  SEL R4, R5, R0, !P2 ;  /* 0x0000000005047207 */ /* 0x000fe40005000000 */
[----:B------:R-:W-:-:S03]  /*0f10*/  SEL R0, R0, R5, !P2 ;  /* 0x0000000500007207 */ /* 0x000fc60005000000 */
[----:B------:R1:W-:Y:S04]  /*0f20*/  STL [R1+0xa74], R4 ;  /* 0x000a740401007387 */ /* 0x0003e80000100800 */
[----:B------:R1:W-:Y:S02]  /*0f30*/  STL [R1+0xa70], R0 ;  /* 0x000a700001007387 */ /* 0x0003e40000100800 */
.L_x_8:
[----:B------:R-:W-:-:S08]  /*0f40*/  NOP ;  /* 0x0000000000007918 */ /* 0x000fd00000000000 */
[----:B------:R-:W2:Y:S02]  /*0f50*/  USETMAXREG.TRY_ALLOC.CTAPOOL UP0, 0xf0 ;  /* 0x000000f0000079c8 */ /* 0x000ea40008000600 */
[----:B--2---:R-:W-:-:S13]  /*0f60*/  PLOP3.LUT P0, PT, PT, PT, UP0, 0x80, 0x0 ;  /* 0x000000000000781c */ /* 0x004fda0003f0f008 */
[----:B------:R-:W-:Y:S05]  /*0f70*/  @!P0 BRA `(.L_x_8) ;  /* 0xfffffffc00f08947 */ /* 0x000fea000383ffff */
[----:B------:R-:W-:Y:S01]  /*0f80*/  ULDC.64 UR6, c[0x0][0x598] ;  /* 0x0001660000067ab9 */ /* 0x000fe20000000a00 */
[----:B------:R-:W-:Y:S01]  /*0f90*/  ULDC.64 UR54, c[0x0][0x208] ;  /* 0x0000820000367ab9 */ /* 0x000fe20000000a00 */
[----:B------:R-:W-:-:S04]  /*0fa0*/  ISETP.NE.U32.AND P0, PT, RZ, UR6, PT ;  /* 0x00000006ff007c0c */ /* 0x000fc8000bf05070 */
[----:B------:R-:W-:-:S13]  /*0fb0*/  ISETP.NE.AND.EX P0, PT, RZ, UR7, PT, P0 ;  /* 0x00000007ff007c0c */ /* 0x000fda000bf05300 */
[----:B------:R-:W-:Y:S05]  /*0fc0*/  @!P0 BRA `(.L_x_11) ;  /* 0x0000000000208947 */ /* 0x000fea0003800000 */
[----:B-1----:R-:W1:Y:S02]  /*0fd0*/  LDC.64 R4, c[0x0][0x598] ;  /* 0x00016600ff047b82 */ /* 0x002e640000000a00 */
[----:B-1----:R-:W2:Y:S02]  /*0fe0*/  LDG.E.64 R4, desc[UR54][R4.64] ;  /* 0x0000003604047981 */ /* 0x002ea4000c1e1b00 */
[----:B--2---:R-:W-:-:S04]  /*0ff0*/  ISETP.NE.U32.AND P0, PT, R4, RZ, PT ;  /* 0x000000ff0400720c */ /* 0x004fc80003f05070 */
[----:B------:R-:W-:-:S13]  /*1000*/  ISETP.NE.AND.EX P0, PT, R5, RZ, PT, P0 ;  /* 0x000000ff0500720c */ /* 0x000fda0003f05300 */
[----:B------:R-:W-:Y:S05]  /*1010*/  @!P0 BRA `(.L_x_11) ;  /* 0x00000000000c8947 */ /* 0x000fea0003800000 */
[----:B------:R-:W2:Y:S02]  /*1020*/  LD.E R4, desc[UR54][R4.64] ;  /* 0x0000003604047980 */ /* 0x000ea4000c101900 */
[----:B--2---:R-:W-:Y:S01]  /*1030*/  R2UR UR47, R4 ;  /* 0x00000000042f72ca */ /* 0x004fe200000e0000 */
[----:B------:R-:W-:-:S14]  /*1040*/  BRA `(.L_x_12) ;  /* 0x0000000000247947 */ /* 0x000fdc0003800000 */
.L_x_11:
[----:B------:R-:W-:Y:S02]  /*1050*/  ULDC.64 UR6, c[0x0][0x588] ;  /* 0x0001620000067ab9 */ /* 0x000fe40000000a00 */
[----:B------:R-:W-:-:S04]  /*1060*/  ISETP.NE.U32.AND P0, PT, RZ, UR6, PT ;  /* 0x00000006ff007c0c */ /* 0x000fc8000bf05070 */
[----:B------:R-:W-:-:S13]  /*1070*/  ISETP.NE.AND.EX P0, PT, RZ, UR7, PT, P0 ;  /* 0x00000007ff007c0c */ /* 0x000fda000bf05300 */
[----:B------:R-:W-:Y:S05]  /*1080*/  @!P0 BRA `(.L_x_13) ;  /* 0x0000000000108947 */ /* 0x000fea0003800000 */
[----:B-1----:R-:W1:Y:S02]  /*1090*/  LDC.64 R4, c[0x0][0x588] ;  /* 0x00016200ff047b82 */ /* 0x002e640000000a00 */
[----:B-1----:R-:W2:Y:S02]  /*10a0*/  LDG.E R4, desc[UR54][R4.64] ;  /* 0x0000003604047981 */ /* 0x002ea4000c1e1900 */
[----:B--2---:R-:W-:Y:S01]  /*10b0*/  R2UR UR47, R4 ;  /* 0x00000000042f72ca */ /* 0x004fe200000e0000 */
[----:B------:R-:W-:-:S14]  /*10c0*/  BRA `(.L_x_12) ;  /* 0x0000000000047947 */ /* 0x000fdc0003800000 */
.L_x_13:
[----:B------:R-:W-:-:S05]  /*10d0*/  ULDC UR47, c[0x0][0x580] ;  /* 0x00016000002f7ab9 */ /* 0x000fca0000000800 */
.L_x_12:
[----:B------:R-:W-:Y:S02]  /*10e0*/  ULDC.64 UR6, c[0x0][0x5a0] ;  /* 0x0001680000067ab9 */ /* 0x000fe40000000a00 */
        /* <DEDUP_REMOVED lines=11> */
.L_x_14:
        /* <DEDUP_REMOVED lines=8> */
.L_x_16:
[----:B------:R-:W-:-:S05]  /*1220*/  ULDC UR46, c[0x0][0x584] ;  /* 0x00016100002e7ab9 */ /* 0x000fca0000000800 */
.L_x_15:
[----:B------:R-:W-:-:S13]  /*1230*/  LOP3.LUT P0, RZ, R2, 0xff, RZ, 0xc0, !PT ;  /* 0x000000ff02ff7812 */ /* 0x000fda000780c0ff */
[----:B------:R-:W-:Y:S05]  /*1240*/  @!P0 EXIT ;  /* 0x000000000000894d */ /* 0x000fea0003800000 */
[----:B------:R-:W-:Y:S01]  /*1250*/  ULDC UR9, c[0x0][0x28c] ;  /* 0x0000a30000097ab9 */ /* 0x000fe20000000800 */
[----:B------:R-:W-:Y:S01]  /*1260*/  ULDC.64 UR12, c[0x0][0x5c8] ;  /* 0x00017200000c7ab9 */ /* 0x000fe20000000a00 */
[----:B------:R-:W-:Y:S02]  /*1270*/  UIADD3 UR9, UR9, 0x7f, URZ ;  /* 0x0000007f09097890 */ /* 0x000fe4000fffe03f */
[----:B------:R-:W-:Y:S02]  /*1280*/  USHF.L.U64.HI UR5, UR12, 0x7, UR13 ;  /* 0x000000070c057899 */ /* 0x000fe4000801020d */
[----:B------:R-:W-:Y:S02]  /*1290*/  USHF.R.S32.HI UR11, URZ, 0x1f, UR9 ;  /* 0x0000001f3f0b7899 */ /* 0x000fe40008011409 */
[----:B------:R-:W-:Y:S02]  /*12a0*/  USHF.L.U32 UR6, UR12, 0x7, URZ ;  /* 0x000000070c067899 */ /* 0x000fe4000800063f */
[----:B------:R-:W-:-:S02]  /*12b0*/  ULEA.HI UR45, UR11, UR9, URZ, 0x7 ;  /* 0x000000090b2d7291 */ /* 0x000fc4000f8f383f */
[----:B------:R-:W-:Y:S02]  /*12c0*/  USHF.L.U64.HI UR7, UR12, 0x3, UR13 ;  /* 0x000000030c077899 */ /* 0x000fe4000801020d */
[----:B------:R-:W-:Y:S02]  /*12d0*/  USHF.L.U32 UR8, UR12, 0x3, URZ ;  /* 0x000000030c087899 */ /* 0x000fe4000800063f */
[----:B------:R-:W-:Y:S02]  /*12e0*/  USHF.L.U64.HI UR10, UR12, 0x8, UR13 ;  /* 0x000000080c0a7899 */ /* 0x000fe4000801020d */
[----:B------:R-:W-:Y:S02]  /*12f0*/  USHF.L.U32 UR11, UR12, 0x8, URZ ;  /* 0x000000080c0b7899 */ /* 0x000fe4000800063f */
[----:B------:R-:W-:Y:S02]  /*1300*/  ULOP3.LUT UR44, UR4, 0x1, URZ, 0xfc, !UPT ;  /* 0x00000001042c7892 */ /* 0x000fe4000f8efc3f */
[----:B------:R-:W-:Y:S01]  /*1310*/  USHF.R.S32.HI UR45, URZ, 0x7, UR45 ;  /* 0x000000073f2d7899 */ /* 0x000fe2000801142d */
[----:B------:R-:W-:Y:S01]  /*1320*/  UMOV UR43, URZ ;  /* 0x0000003f002b7c82 */ /* 0x000fe20008000000 */
[----:B------:R-:W-:-:S10]  /*1330*/  UMOV UR42, URZ ;  /* 0x0000003f002a7c82 */ /* 0x000fd40008000000 */
.L_x_153:
[----:B------:R-:W-:Y:S01]  /*1340*/  STL [R1+0xa6c], RZ ;  /* 0x000a6cff01007387 */ /* 0x000fe20000100800 */
[----:B--2---:R-:W2:Y:S01]  /*1350*/  S2UR UR17, SR_CgaCtaId ;  /* 0x00000000001179c3 */ /* 0x004ea20000008800 */
[----:B------:R-:W-:Y:S01]  /*1360*/  UMOV UR16, 0x400 ;  /* 0x0000040000107882 */ /* 0x000fe20000000000 */
[----:B------:R-:W-:Y:S01]  /*1370*/  UMOV UR41, URZ ;  /* 0x0000003f00297c82 */ /* 0x000fe20008000000 */
[----:B------:R-:W-:Y:S01]  /*1380*/  STL [R1+0xa68], RZ ;  /* 0x000a68ff01007387 */ /* 0x000fe20000100800 */
[----:B------:R-:W-:Y:S01]  /*1390*/  UMOV UR12, URZ ;  /* 0x0000003f000c7c82 */ /* 0x000fe20008000000 */
[----:B------:R-:W-:Y:S01]  /*13a0*/  UMOV UR13, URZ ;  /* 0x0000003f000d7c82 */ /* 0x000fe20008000000 */
[----:B------:R-:W-:Y:S01]  /*13b0*/  UMOV UR53, UR42 ;  /* 0x0000002a00357c82 */ /* 0x000fe20008000000 */
[----:B------:R-:W-:Y:S01]  /*13c0*/  STL [R1+0xa64], RZ ;  /* 0x000a64ff01007387 */ /* 0x000fe20000100800 */
[----:B0-----:R-:W3:Y:S01]  /*13d0*/  LDC R10, c[0x0][0x28c] ;  /* 0x0000a300ff0a7b82 */ /* 0x001ee20000000800 */
[----:B------:R-:W-:Y:S01]  /*13e0*/  UMOV UR52, UR43 ;  /* 0x0000002b00347c82 */ /* 0x000fe20008000000 */
[----:B------:R-:W-:Y:S01]  /*13f0*/  CS2R R236, SRZ ;  /* 0x0000000000ec7805 */ /* 0x000fe2000001ff00 */
[----:B------:R-:W-:Y:S01]  /*1400*/  STL [R1+0xa60], RZ ;  /* 0x000a60ff01007387 */ /* 0x000fe20000100800 */
[----:B------:R-:W-:-:S02]  /*1410*/  CS2R R234, SRZ ;  /* 0x0000000000ea7805 */ /* 0x000fc4000001ff00 */
[----:B------:R-:W-:Y:S02]  /*1420*/  CS2R R232, SRZ ;  /* 0x0000000000e87805 */ /* 0x000fe4000001ff00 */
[----:B01----:R-:W-:Y:S01]  /*1430*/  CS2R R22, SRZ ;  /* 0x0000000000167805 */ /* 0x003fe2000001ff00 */
[----:B------:R-:W-:Y:S01]  /*1440*/  STL [R1+0xa5c], RZ ;  /* 0x000a5cff01007387 */ /* 0x000fe20000100800 */
[----:B------:R-:W-:Y:S02]  /*1450*/  CS2R R20, SRZ ;  /* 0x0000000000147805 */ /* 0x000fe4000001ff00 */
[----:B------:R-:W-:Y:S02]  /*1460*/  CS2R R18, SRZ ;  /* 0x0000000000127805 */ /* 0x000fe4000001ff00 */
[----:B------:R-:W-:Y:S01]  /*1470*/  CS2R R16, SRZ ;  /* 0x0000000000107805 */ /* 0x000fe2000001ff00 */
[----:B------:R-:W-:Y:S01]  /*1480*/  STL [R1+0xa58], RZ ;  /* 0x000a58ff01007387 */ /* 0x000fe20000100800 */
[----:B------:R-:W-:-:S02]  /*1490*/  CS2R R14, SRZ ;  /* 0x00000000000e7805 */ /* 0x000fc4000001ff00 */
[----:B------:R-:W-:Y:S02]  /*14a0*/  CS2R R12, SRZ ;  /* 0x00000000000c7805 */ /* 0x000fe4000001ff00 */
[----:B------:R-:W-:Y:S01]  /*14b0*/  CS2R R216, SRZ ;  /* 0x0000000000d87805 */ /* 0x000fe2000001ff00 */
        /* <DEDUP_REMOVED lines=9> */
[----:B---3--:R-:W-:Y:S02]  /*1550*/  ISETP.GE.AND P0, PT, R10, 0x1, PT ;  /* 0x000000010a00780c */ /* 0x008fe40003f06270 */
        /* <DEDUP_REMOVED lines=130> */
[----:B------:R-:W-:Y:S04]  /*1d80*/  STL [R1+0x9c8], RZ ;  /* 0x0009c8ff01007387 */ /* 0x000fe80000100800 */
        /* <DEDUP_REMOVED lines=538> */
[----:B------:R-:W-:Y:S01]  /*3f30*/  STL [R1+0x160], RZ ;  /* 0x000160ff01007387 */ /* 0x000fe20000100800 */
[----:B------:R-:W0:Y:S03]  /*3f40*/  S2R R9, SR_TID.X ;  /* 0x0000000000097919 */ /* 0x000e260000002100 */
        /* <DEDUP_REMOVED lines=8> */
[----:B0-----:R-:W-:-:S03]  /*3fd0*/  LOP3.LUT R9, R9, 0x80, RZ, 0xc0, !PT ;  /* 0x0000008009097812 */ /* 0x001fc600078ec0ff */
[----:B------:R-:W-:Y:S01]  /*3fe0*/  STL [R1+0x104], RZ ;  /* 0x000104ff01007387 */ /* 0x000fe20000100800 */
[----:B------:R-:W-:-:S03]  /*3ff0*/  SHF.R.U32.HI R9, RZ, 0x7, R9 ;  /* 0x00000007ff097819 */ /* 0x000fc60000011609 */
        /* <DEDUP_REMOVED lines=33> */
[----:B------:R-:W0:Y:S04]  /*4210*/  SHFL.IDX PT, R9, R9, RZ, 0x1f ;  /* 0x00001fff09097589 */ /* 0x000e2800000e0000 */
[----:B------:R3:W-:Y:S04]  /*4220*/  STL [R1+0x8c], RZ ;  /* 0x00008cff01007387 */ /* 0x0007e80000100800 */
[----:B------:R3:W-:Y:S04]  /*4230*/  STL [R1+0x90], RZ ;  /* 0x000090ff01007387 */ /* 0x0007e80000100800 */
[----:B------:R3:W-:Y:S04]  /*4240*/  STL [R1+0x94], RZ ;  /* 0x000094ff01007387 */ /* 0x0007e80000100800 */
[----:B------:R3:W-:Y:S04]  /*4250*/  STL [R1+0x98], RZ ;  /* 0x000098ff01007387 */ /* 0x0007e80000100800 */
[----:B------:R3:W-:Y:S04]  /*4260*/  STL [R1+0x9c], RZ ;  /* 0x00009cff01007387 */ /* 0x0007e80000100800 */
[----:B------:R3:W-:Y:S01]  /*4270*/  STL [R1+0xa0], RZ ;  /* 0x0000a0ff01007387 */ /* 0x0007e20000100800 */
[----:B0-----:R-:W-:-:S03]  /*4280*/  R2UR UR14, R9 ;  /* 0x00000000090e72ca */ /* 0x001fc600000e0000 */
[----:B------:R3:W-:Y:S04]  /*4290*/  STL [R1+0xa4], RZ ;  /* 0x0000a4ff01007387 */ /* 0x0007e80000100800 */
[----:B------:R3:W-:Y:S04]  /*42a0*/  STL [R1+0xa8], RZ ;  /* 0x0000a8ff01007387 */ /* 0x0007e80000100800 */
[----:B------:R3:W-:Y:S02]  /*42b0*/  STL [R1+0xac], RZ ;  /* 0x0000acff01007387 */ /* 0x0007e40000100800 */
[----:B------:R-:W-:-:S02]  /*42c0*/  ULEA.HI UR9, UR14, UR14, URZ, 0x1 ;  /* 0x0000000e0e097291 */ /* 0x000fc4000f8f083f */
[----:B------:R3:W-:Y:S02]  /*42d0*/  STL [R1+0xb0], RZ ;  /* 0x0000b0ff01007387 */ /* 0x0007e40000100800 */
[----:B------:R-:W-:Y:S02]  /*42e0*/  ULOP3.LUT UR15, UR9, 0x7fffe, URZ, 0xc0, !UPT ;  /* 0x0007fffe090f7892 */ /* 0x000fe4000f8ec03f */
[----:B------:R3:W-:Y:S01]  /*42f0*/  STL [R1+0xb4], RZ ;  /* 0x0000b4ff01007387 */ /* 0x0007e20000100800 */
[----:B--2---:R-:W-:Y:S02]  /*4300*/  ULEA UR9, UR17, UR16, 0x18 ;  /* 0x0000001011097291 */ /* 0x004fe4000f8ec03f */
[----:B------:R-:W-:Y:S01]  /*4310*/  UIADD3 UR15, UR14, -UR15, URZ ;  /* 0x8000000f0e0f7290 */ /* 0x000fe2000fffe03f */
[----:B------:R3:W-:Y:S03]  /*4320*/  STL [R1+0xb8], RZ ;  /* 0x0000b8ff01007387 */ /* 0x0007e60000100800 */
[----:B------:R-:W-:Y:S01]  /*4330*/  ULEA UR15, UR15, UR9, 0xd ;  /* 0x000000090f0f7291 */ /* 0x000fe2000f8e683f */
[----:B------:R3:W-:Y:S03]  /*4340*/  STL [R1+0xbc], RZ ;  /* 0x0000bcff01007387 */ /* 0x0007e60000100800 */
[----:B------:R-:W-:Y:S01]  /*4350*/  UIADD3 UR15, UR15, 0x100, URZ ;  /* 0x000001000f0f7890 */ /* 0x000fe2000fffe03f */
[----:B------:R3:W-:Y:S03]  /*4360*/  STL [R1+0x40], RZ ;  /* 0x000040ff01007387 */ /* 0x0007e60000100800 */
[----:B------:R-:W-:Y:S01]  /*4370*/  USHF.R.U32.HI UR15, URZ, 0x4, UR15 ;  /* 0x000000043f0f7899 */ /* 0x000fe2000801160f */
[----:B------:R3:W-:Y:S03]  /*4380*/  STL [R1+0x44], RZ ;  /* 0x000044ff01007387 */ /* 0x0007e60000100800 */
[----:B------:R-:W-:Y:S01]  /*4390*/  ULOP3.LUT UR40, UR15, 0x3fff, URZ, 0xc0, !UPT ;  /* 0x00003fff0f287892 */ /* 0x000fe2000f8ec03f */
[----:B------:R3:W-:Y:S04]  /*43a0*/  STL [R1+0x48], RZ ;  /* 0x000048ff01007387 */ /* 0x0007e80000100800 */
        /* <DEDUP_REMOVED lines=13> */
[----:B------:R3:W-:Y:S04]  /*4480*/  STL [R1], RZ ;  /* 0x000000ff01007387 */ /* 0x0007e80000100800 */
        /* <DEDUP_REMOVED lines=14> */
[----:B------:R3:W-:Y:S01]  /*4570*/  STL [R1+0x3c], RZ ;  /* 0x00003cff01007387 */ /* 0x0007e20000100800 */
[----:B------:R-:W-:Y:S05]  /*4580*/  @!P0 BRA `(.L_x_17) ;  /* 0x0000010c00888947 */ /* 0x000fea0003800000 */
[----:B------:R-:W-:-:S06]  /*4590*/  UISETP.NE.AND UP0, UPT, UR44, 0x3, UPT ;  /* 0x000000032c00788c */ /* 0x000fcc000bf05270 */
[----:B------:R-:W-:-:S13]  /*45a0*/  PLOP3.LUT P1, PT, PT, PT, UP0, 0x80, 0x0 ;  /* 0x000000000000781c */ /* 0x000fda0003f2f008 */
[----:B------:R-:W-:Y:S05]  /*45b0*/  @!P1 BRA `(.L_x_18) ;  /* 0x0000000000049947 */ /* 0x000fea0003800000 */
[----:B------:R-:W-:Y:S01]  /*45c0*/  BPT.TRAP 0x1 ;  /* 0x000000040000795c */ /* 0x000fe20000300000 */
.L_x_18:
[----:B------:R-:W-:Y:S01]  /*45d0*/  ULEA UR12, UR42, UR9, 0x3 ;  /* 0x000000092a0c7291 */ /* 0x000fe2000f8e183f */
[----:B------:R-:W-:-:S05]  /*45e0*/  IMAD.U32 R9, RZ, RZ, UR43 ;  /* 0x0000002bff097e24 */ /* 0x000fca000f8e00ff */
[----:B------:R-:W-:-:S04]  /*45f0*/  SHF.L.U32 R9, R9, 0x1f, RZ ;  /* 0x0000001f09097819 */ /* 0x000fc800000006ff */
[----:B------:R0:W2:Y:S01]  /*4600*/  SYNCS.PHASECHK.TRANS64.TRYWAIT P0, [UR12], R9 ;  /* 0x00000009ff0075a7 */ /* 0x0000a2000800014c */
[----:B------:R-:W-:Y:S05]  /*4610*/  @!P1 BRA `(.L_x_19) ;  /* 0x0000000000049947 */ /* 0x000fea0003800000 */
[----:B------:R-:W-:Y:S01]  /*4620*/  BPT.TRAP 0x1 ;  /* 0x000000040000795c */ /* 0x000fe20000300000 */
.L_x_19:
[----:B------:R4:W-:Y:S01]  /*4630*/  STL [R1+0xa6c], RZ ;  /* 0x000a6cff01007387 */ /* 0x0009e20000100800 */
[----:B------:R-:W-:Y:S01]  /*4640*/  UMOV UR41, 0x4 ;  /* 0x0000000400297882 */ /* 0x000fe20000000000 */
[----:B--2---:R-:W-:Y:S05]  /*4650*/  @P0 BRA `(.L_x_20) ;  /* 0x0000000000080947 */ /* 0x004fea0003800000 */
[----:B------:R-:W2:Y:S02]  /*4660*/  SYNCS.PHASECHK.TRANS64.TRYWAIT P0, [UR12], R9 ;  /* 0x00000009ff0075a7 */ /* 0x000ea4000800014c */
[----:B--2---:R-:W-:Y:S05]  /*4670*/  @!P0 BRA `(.L_x_21) ;  /* 0x0000062000dc8947 */ /* 0x004fea0003800000 */
.L_x_20:
[----:B------:R-:W-:Y:S01]  /*4680*/  STL [R1+0xb6c], R8 ;  /* 0x000b6c0801007387 */ /* 0x000fe20000100800 */
[----:B------:R-:W-:Y:S01]  /*4690*/  UIADD3 UR12, UR9, 0x20100, URZ ;  /* 0x00020100090c7890 */ /* 0x000fe2000fffe03f */
[----:B------:R-:W-:Y:S01]  /*46a0*/  WARPGROUP.ARRIVE ;  /* 0x00000000000079c5 */ /* 0x000fe20000000000 */
[----:B------:R-:W-:Y:S01]  /*46b0*/  ULOP3.LUT UR49, UR40, 0x10000, URZ, 0xfc, !UPT ;  /* 0x0001000028317892 */ /* 0x000fe2000f8efc3f */
[----:B------:R-:W-:Y:S01]  /*46c0*/  STL [R1+0xb68], R7 ;  /* 0x000b680701007387 */ /* 0x000fe20000100800 */
[----:B------:R-:W-:Y:S02]  /*46d0*/  USHF.R.U32.HI UR12, URZ, 0x4, UR12 ;  /* 0x000000043f0c7899 */ /* 0x000fe4000801160c */
[----:B------:R-:W-:Y:S01]  /*46e0*/  ULEA UR49, UR42, UR49, 0xc ;  /* 0x000000312a317291 */ /* 0x000fe2000f8e603f */
[----:B------:R-:W-:Y:S01]  /*46f0*/  STL [R1+0xb64], R6 ;  /* 0x000b640601007387 */ /* 0x000fe20000100800 */
[----:B------:R-:W-:Y:S01]  /*4700*/  ULOP3.LUT UR12, UR12, 0x3fff, URZ, 0xc0, !UPT ;  /* 0x00003fff0c0c7892 */ /* 0x000fe2000f8ec03f */
[----:B------:R-:W-:-:S02]  /*4710*/  UMOV UR13, 0x40000040 ;  /* 0x40000040000d7882 */ /* 0x000fc40000000000 */
[----:B------:R-:W-:Y:S01]  /*4720*/  STL [R1+0xb60], R5 ;  /* 0x000b600501007387 */ /* 0x000fe20000100800 */
[----:B------:R-:W-:Y:S01]  /*4730*/  ULOP3.LUT UR12, UR12, 0x10000, URZ, 0xfc, !UPT ;  /* 0x000100000c0c7892 */ /* 0x000fe2000f8efc3f */
[----:B------:R-:W-:Y:S02]  /*4740*/  UMOV UR15, 0x40000040 ;  /* 0x40000040000f7882 */ /* 0x000fe40000000000 */
[----:B------:R-:W-:Y:S01]  /*4750*/  STL [R1+0xb5c], R4 ;  /* 0x000b5c0401007387 */ /* 0x000fe20000100800 */
[----:B------:R-:W-:Y:S01]  /*4760*/  UIMAD UR50, UR42, 0x700, UR12 ;  /* 0x000007002a3278a4 */ /* 0x000fe2000f8e020c */
[----:B------:R-:W-:Y:S02]  /*4770*/  UMOV UR33, UR13 ;  /* 0x0000000d00217c82 */ /* 0x000fe40008000000 */
[----:B------:R-:W-:Y:S01]  /*4780*/  STL [R1+0xb58], R3 ;  /* 0x000b580301007387 */ /* 0x000fe20000100800 */
[----:B------:R-:W-:Y:S01]  /*4790*/  UMOV UR12, UR49 ;  /* 0x00000031000c7c82 */ /* 0x000fe20008000000 */
[----:B------:R-:W-:-:S02]  /*47a0*/  UIADD3 UR34, UR50, 0x100, URZ ;  /* 0x0000010032227890 */ /* 0x000fc4000fffe03f */
[----:B------:R-:W-:Y:S01]  /*47b0*/  STL [R1+0xb54], R2 ;  /* 0x000b540201007387 */ /* 0x000fe20000100800 */
[----:B------:R-:W-:Y:S01]  /*47c0*/  UMOV UR14, UR50 ;  /* 0x00000032000e7c82 */ /* 0x000fe20008000000 */
[----:B------:R-:W-:Y:S01]  /*47d0*/  UMOV UR32, UR12 ;  /* 0x0000000c00207c82 */ /* 0x000fe20008000000 */
[----:B------:R-:W-:Y:S01]  /*47e0*/  QGMMA.64x32x32.F32.E4M3.E4M3 R24, gdesc[UR12], RZ, !UPT, gsb0 ;  /* 0x006000000c1879f3 */ /* 0x000fe2000c0008ff */
[----:B------:R-:W-:Y:S01]  /*47f0*/  STL [R1+0xb50], R0 ;  /* 0x000b500001007387 */ /* 0x000fe20000100800 */
[----:B------:R-:W-:Y:S01]  /*4800*/  UMOV UR35, 0x40000040 ;  /* 0x4000004000237882 */ /* 0x000fe20000000000 */
[----:B------:R-:W-:Y:S02]  /*4810*/  UIADD3 UR38, UR50, 0x200, URZ ;  /* 0x0000020032267890 */ /* 0x000fe4000fffe03f */
[----:B------:R-:W-:Y:S01]  /*4820*/  STL [R1+0xa68], RZ ;  /* 0x000a68ff01007387 */ /* 0x000fe20000100800 */
[----:B------:R-:W-:Y:S01]  /*4830*/  UMOV UR36, UR12 ;  /* 0x0000000c00247c82 */ /* 0x000fe20008000000 */
[----:B------:R-:W-:Y:S01]  /*4840*/  UMOV UR37, UR13 ;  /* 0x0000000d00257c82 */ /* 0x000fe20008000000 */
[----:B------:R-:W-:Y:S01]  /*4850*/  UMOV UR39, 0x40000040 ;  /* 0x4000004000277882 */ /* 0x000fe20000000000 */
[----:B------:R-:W-:Y:S01]  /*4860*/  STL [R1+0xa64], RZ ;  /* 0x000a64ff01007387 */ /* 0x000fe20000100800 */
[----:B------:R-:W-:Y:S01]  /*4870*/  UIADD3 UR18, UR50, 0x300, URZ ;  /* 0x0000030032127890 */ /* 0x000fe2000fffe03f */
[----:B------:R-:W-:-:S02]  /*4880*/  UMOV UR16, UR12 ;  /* 0x0000000c00107c82 */ /* 0x000fc40008000000 */
[----:B------:R-:W-:Y:S01]  /*4890*/  STL [R1+0xa60], RZ ;  /* 0x000a60ff01007387 */ /* 0x000fe20000100800 */
[----:B------:R-:W-:Y:S01]  /*48a0*/  UMOV UR17, UR13 ;  /* 0x0000000d00117c82 */ /* 0x000fe20008000000 */
[----:B------:R-:W-:Y:S01]  /*48b0*/  UMOV UR19, 0x40000040 ;  /* 0x4000004000137882 */ /* 0x000fe20000000000 */
[----:B------:R-:W-:Y:S01]  /*48c0*/  UIADD3 UR22, UR50, 0x400, URZ ;  /* 0x0000040032167890 */ /* 0x000fe2000fffe03f */
        /* <DEDUP_REMOVED lines=15> */
[----:B------:R-:W-:Y:S04]  /*49c0*/  STL [R1+0xa4c], RZ ;  /* 0x000a4cff01007387 */ /* 0x000fe80000100800 */
[----:B------:R-:W-:Y:S04]  /*49d0*/  STL [R1+0xa48], RZ ;  /* 0x000a48ff01007387 */ /* 0x000fe80000100800 */
[----:B------:R-:W-:Y:S04]  /*49e0*/  STL [R1+0xa44], RZ ;  /* 0x000a44ff01007387 */ /* 0x000fe80000100800 */
[----:B------:R-:W-:Y:S04]  /*49f0*/  STL [R1+0xa40], RZ ;  /* 0x000a40ff01007387 */ /* 0x000fe80000100800 */
[----:B------:R-:W-:Y:S04]  /*4a00*/  STL [R1+0xa3c], RZ ;  /* 0x000a3cff01007387 */ /* 0x000fe80000100800 */
[----:B------:R-:W-:Y:S04]  /*4a10*/  STL [R1+0xa38], RZ ;  /* 0x000a38ff01007387 */ /* 0x000fe80000100800 */
[----:B------:R-:W-:Y:S01]  /*4a20*/  STL [R1+0xa34], RZ ;  /* 0x000a34ff01007387 */ /* 0x000fe20000100800 */
[----:B------:R-:W-:-:S03]  /*4a30*/  WARPGROUP.DEPBAR.LE gsb0, 0x0 ;  /* 0x00008000000079c5 */ /* 0x000fc60000010000 */
        /* <DEDUP_REMOVED lines=316> */
[----:B------:R-:W-:Y:S04]  /*5e00*/  STL.64 [R1+0x380], R24 ;  /* 0x0003801801007387 */ /* 0x000fe80000100a00 */
[----:B------:R-:W-:Y:S04]  /*5e10*/  STL.64 [R1+0x388], R26 ;  /* 0x0003881a01007387 */ /* 0x000fe80000100a00 */
[----:B------:R-:W-:Y:S04]  /*5e20*/  STL.64 [R1+0x390], R28 ;  /* 0x0003901c01007387 */ /* 0x000fe80000100a00 */
[----:B------:R-:W-:Y:S04]  /*5e30*/  STL.64 [R1+0x398], R30 ;  /* 0x0003981e01007387 */ /* 0x000fe80000100a00 */
[----:B------:R-:W-:Y:S04]  /*5e40*/  STL.64 [R1+0x3a0], R32 ;  /* 0x0003a02001007387 */ /* 0x000fe80000100a00 */
[----:B------:R-:W-:Y:S04]  /*5e50*/  STL.64 [R1+0x3a8], R34 ;  /* 0x0003a82201007387 */ /* 0x000fe80000100a00 */
[----:B------:R-:W-:Y:S04]  /*5e60*/  STL.64 [R1+0x3b0], R36 ;  /* 0x0003b02401007387 */ /* 0x000fe80000100a00 */
[----:B------:R0:W-:Y:S02]  /*5e70*/  STL.64 [R1+0x3b8], R38 ;  /* 0x0003b82601007387 */ /* 0x0001e40000100a00 */
[----:B0-----:R-:W-:-:S06]  /*5e80*/  WARPGROUP.ARRIVE ;  /* 0x00000000000079c5 */ /* 0x001fcc0000000000 */
[----:B------:R-:W-:Y:S03]  /*5e90*/  QGMMA.64x32x32.F32.E4M3.E4M3 R24, gdesc[UR32], RZ, !UPT, gsb0 ;  /* 0x00600000201879f3 */ /* 0x000fe6000c0008ff */
[----:B------:R-:W-:Y:S02]  /*5ea0*/  WARPGROUP.DEPBAR.LE gsb0, 0x0 ;  /* 0x00008000000079c5 */ /* 0x000fe40000010000 */
        /* <DEDUP_REMOVED lines=11> */
[----:B-12---:R-:W-:Y:S01]  /*5f60*/  WARPGROUP.ARRIVE ;  /* 0x00000000000079c5 */ /* 0x006fe20000000000 */
[----:B------:R-:W-:Y:S04]  /*5f70*/  STL.64 [R1+0x180], R24 ;  /* 0x0001801801007387 */ /* 0x000fe80000100a00 */
[----:B------:R-:W-:Y:S01]  /*5f80*/  STL.64 [R1+0x188], R26 ;  /* 0x0001881a01007387 */ /* 0x000fe20000100a00 */
[----:B------:R-:W-:Y:S01]  /*5f90*/  QGMMA.64x32x32.F32.E4M3.E4M3 R4, gdesc[UR16], RZ, !UPT, gsb0 ;  /* 0x00600000100479f3 */ /* 0x000fe2000c0008ff */
[----:B------:R-:W-:-:S02]  /*5fa0*/  UIADD3 UR16, UR49, 0x400, URZ ;  /* 0x0000040031107890 */ /* 0x000fc4000fffe03f */
[----:B------:R-:W-:Y:S04]  /*5fb0*/  STL.64 [R1+0x190], R28 ;  /* 0x0001901c01007387 */ /* 0x000fe80000100a00 */
[----:B------:R-:W-:Y:S04]  /*5fc0*/  STL.64 [R1+0x198], R30 ;  /* 0x0001981e01007387 */ /* 0x000fe80000100a00 */
[----:B------:R-:W-:Y:S04]  /*5fd0*/  STL.64 [R1+0x1a0], R32 ;  /* 0x0001a02001007387 */ /* 0x000fe80000100a00 */
[----:B------:R-:W-:Y:S04]  /*5fe0*/  STL.64 [R1+0x1a8], R34 ;  /* 0x0001a82201007387 */ /* 0x000fe80000100a00 */
[----:B------:R-:W-:Y:S04]  /*5ff0*/  STL.64 [R1+0x1b0], R36 ;  /* 0x0001b02401007387 */ /* 0x000fe80000100a00 */
[----:B------:R0:W-:Y:S01]  /*6000*/  STL.64 [R1+0x1b8], R38 ;  /* 0x0001b82601007387 */ /* 0x0001e20000100a00 */
[----:B------:R-:W-:-:S02]  /*6010*/  WARPGROUP.DEPBAR.LE gsb0, 0x0 ;  /* 0x00008000000079c5 */ /* 0x000fc40000010000 */
[----:B------:R-:W-:Y:S01]  /*6020*/  WARPGROUP.ARRIVE ;  /* 0x00000000000079c5 */ /* 0x000fe20000000000 */
[----:B------:R-:W-:Y:S02]  /*6030*/  IMAD.MOV.U32 R218, RZ, RZ, R8 ;  /* 0x000000ffffda7224 */ /* 0x000fe400078e0008 */
[----:B------:R-:W-:Y:S02]  /*6040*/  IMAD.MOV.U32 R217, RZ, RZ, R9 ;  /* 0x000000ffffd97224 */ /* 0x000fe400078e0009 */
[----:B------:R-:W-:Y:S01]  /*6050*/  IMAD.MOV.U32 R216, RZ, RZ, R10 ;  /* 0x000000ffffd87224 */ /* 0x000fe200078e000a */
[----:B------:R-:W-:Y:S01]  /*6060*/  QGMMA.64x32x32.F32.E4M3.E4M3 R200, gdesc[UR20], RZ, !UPT, gsb0 ;  /* 0x0060000014c879f3 */ /* 0x000fe2000c0008ff */
[----:B------:R-:W-:Y:S02]  /*6070*/  IMAD.MOV.U32 R167, RZ, RZ, R11 ;  /* 0x000000ffffa77224 */ /* 0x000fe400078e000b */
[----:B------:R-:W-:Y:S02]  /*6080*/  IMAD.MOV.U32 R166, RZ, RZ, R12 ;  /* 0x000000ffffa67224 */ /* 0x000fe400078e000c */
[----:B------:R-:W-:-:S02]  /*6090*/  IMAD.MOV.U32 R165, RZ, RZ, R13 ;  /* 0x000000ffffa57224 */ /* 0x000fc400078e000d */
[----:B------:R-:W-:Y:S02]  /*60a0*/  IMAD.MOV.U32 R164, RZ, RZ, R14 ;  /* 0x000000ffffa47224 */ /* 0x000fe400078e000e */
[----:B------:R-:W-:Y:S02]  /*60b0*/  IMAD.MOV.U32 R163, RZ, RZ, R15 ;  /* 0x000000ffffa37224 */ /* 0x000fe400078e000f */
[----:B------:R-:W-:Y:S02]  /*60c0*/  IMAD.MOV.U32 R162, RZ, RZ, R16 ;  /* 0x000000ffffa27224 */ /* 0x000fe400078e0010 */
[----:B------:R-:W-:Y:S02]  /*60d0*/  IMAD.MOV.U32 R161, RZ, RZ, R17 ;  /* 0x000000ffffa17224 */ /* 0x000fe400078e0011 */
[----:B------:R-:W-:Y:S02]  /*60e0*/  IMAD.MOV.U32 R160, RZ, RZ, R18 ;  /* 0x000000ffffa07224 */ /* 0x000fe400078e0012 */
[----:B------:R-:W-:-:S02]  /*60f0*/  IMAD.MOV.U32 R159, RZ, RZ, R19 ;  /* 0x000000ffff9f7224 */ /* 0x000fc400078e0013 */
[----:B------:R-:W-:Y:S02]  /*6100*/  IMAD.MOV.U32 R158, RZ, RZ, R4 ;  /* 0x000000ffff9e7224 */ /* 0x000fe400078e0004 */
[----:B------:R-:W-:Y:S02]  /*6110*/  IMAD.MOV.U32 R157, RZ, RZ, R5 ;  /* 0x000000ffff9d7224 */ /* 0x000fe400078e0005 */
[----:B------:R-:W-:Y:S02]  /*6120*/  IMAD.MOV.U32 R156, RZ, RZ, R6 ;  /* 0x000000ffff9c7224 */ /* 0x000fe400078e0006 */
[----:B------:R-:W-:Y:S01]  /*6130*/  IMAD.MOV.U32 R155, RZ, RZ, R7 ;  /* 0x000000ffff9b7224 */ /* 0x000fe200078e0007 */
[----:B------:R-:W-:Y:S02]  /*6140*/  WARPGROUP.DEPBAR.LE gsb0, 0x0 ;  /* 0x00008000000079c5 */ /* 0x000fe40000010000 */
[----:B------:R-:W-:Y:S01]  /*6150*/  WARPGROUP.ARRIVE ;  /* 0x00000000000079c5 */ /* 0x000fe20000000000 */
[----:B------:R-:W-:Y:S04]  /*6160*/  STL [R1+0x12c0], R200 ;  /* 0x0012c0c801007387 */ /* 0x000fe80000100800 */
[----:B------:R-:W-:Y:S01]  /*6170*/  STL [R1+0x12bc], R201 ;  /* 0x0012bcc901007387 */ /* 0x000fe20000100800 */
[----:B------:R-:W-:Y:S03]  /*6180*/  QGMMA.64x32x32.F32.E4M3.E4M3 R136, gdesc[UR24], RZ, !UPT, gsb0 ;  /* 0x00600000188879f3 */ /* 0x000fe6000c0008ff */
[----:B------:R-:W-:Y:S04]  /*6190*/  STL [R1+0x12b8], R202 ;  /* 0x0012b8ca01007387 */ /* 0x000fe80000100800 */
        /* <DEDUP_REMOVED lines=13> */
[----:B------:R-:W-:Y:S01]  /*6270*/  STL [R1+0x540], RZ ;  /* 0x000540ff01007387 */ /* 0x000fe20000100800 */
[----:B------:R-:W-:-:S02]  /*6280*/  WARPGROUP.DEPBAR.LE gsb0, 0x0 ;  /* 0x00008000000079c5 */ /* 0x000fc40000010000 */
[----:B------:R-:W-:Y:S01]  /*6290*/  WARPGROUP.ARRIVE ;  /* 0x00000000000079c5 */ /* 0x000fe20000000000 */
[----:B------:R-:W-:Y:S04]  /*62a0*/  STL [R1+0x53c], RZ ;  /* 0x00053cff01007387 */ /* 0x000fe80000100800 */
[----:B------:R-:W-:Y:S01]  /*62b0*/  STL [R1+0x538], RZ ;  /* 0x000538ff01007387 */ /* 0x000fe20000100800 */
[----:B------:R-:W-:Y:S01]  /*62c0*/  QGMMA.64x32x32.F32.E4M3.E4M3 R72, gdesc[UR28], RZ, !UPT, gsb0 ;  /* 0x006000001c4879f3 */ /* 0x000fe2000c0008ff */
[----:B------:R-:W-:Y:S01]  /*62d0*/  UMOV UR28, UR16 ;  /* 0x00000010001c7c82 */ /* 0x000fe20008000000 */
[----:B------:R-:W-:Y:S01]  /*62e0*/  UMOV UR29, 0x40000040 ;  /* 0x40000040001d7882 */ /* 0x000fe20000000000 */
[----:B------:R-:W-:Y:S01]  /*62f0*/  UMOV UR24, UR28 ;  /* 0x0000001c00187c82 */ /* 0x000fe20008000000 */
[----:B------:R-:W-:Y:S01]  /*6300*/  UMOV UR25, UR29 ;  /* 0x0000001d00197c82 */ /* 0x000fe20008000000 */
[----:B------:R-:W-:Y:S01]  /*6310*/  UMOV UR20, UR28 ;  /* 0x0000001c00147c82 */ /* 0x000fe20008000000 */
[----:B------:R-:W-:Y:S01]  /*6320*/  UMOV UR21, UR29 ;  /* 0x0000001d00157c82 */ /* 0x000fe20008000000 */
[----:B------:R-:W-:Y:S01]  /*6330*/  UMOV UR16, UR28 ;  /* 0x0000001c00107c82 */ /* 0x000fe20008000000 */
[----:B------:R-:W-:Y:S01]  /*6340*/  UMOV UR17, UR29 ;  /* 0x0000001d00117c82 */ /* 0x000fe20008000000 */
[----:B------:R-:W-:Y:S01]  /*6350*/  STL [R1+0x534], RZ ;  /* 0x000534ff01007387 */ /* 0x000fe20000100800 */
[----:B------:R-:W-:Y:S01]  /*6360*/  UMOV UR36, UR28 ;  /* 0x0000001c00247c82 */ /* 0x000fe20008000000 */
[----:B------:R-:W-:Y:S01]  /*6370*/  UMOV UR37, UR29 ;  /* 0x0000001d00257c82 */ /* 0x000fe20008000000 */
[----:B------:R-:W-:Y:S01]  /*6380*/  UMOV UR32, UR28 ;  /* 0x0000001c00207c82 */ /* 0x000fe20008000000 */
[----:B------:R-:W-:Y:S01]  /*6390*/  UMOV UR33, UR29 ;  /* 0x0000001d00217c82 */ /* 0x000fe20008000000 */
[----:B------:R-:W-:Y:S01]  /*63a0*/  UMOV UR12, UR28 ;  /* 0x0000001c000c7c82 */ /* 0x000fe20008000000 */
[----:B------:R-:W-:Y:S01]  /*63b0*/  UMOV UR13, UR29 ;  /* 0x0000001d000d7c82 */ /* 0x000fe20008000000 */
[----:B------:R-:W-:-:S02]  /*63c0*/  WARPGROUP.DEPBAR.LE gsb0, 0x0 ;  /* 0x00008000000079c5 */ /* 0x000fc40000010000 */
[----:B------:R-:W-:-:S06]  /*63d0*/  WARPGROUP.ARRIVE ;  /* 0x00000000000079c5 */ /* 0x000fcc0000000000 */
[----:B------:R-:W-:Y:S03]  /*63e0*/  QGMMA.64x32x32.F32.E4M3.E4M3 R56, gdesc[UR28], RZ, !UPT, gsb0 ;  /* 0x006000001c3879f3 */ /* 0x000fe6000c0008ff */
[----:B------:R-:W-:Y:S02]  /*63f0*/  WARPGROUP.DEPBAR.LE gsb0, 0x0 ;  /* 0x00008000000079c5 */ /* 0x000fe40000010000 */
[----:B------:R-:W-:-:S06]  /*6400*/  WARPGROUP.ARRIVE ;  /* 0x00000000000079c5 */ /* 0x000fcc0000000000 */
[----:B------:R-:W-:Y:S03]  /*6410*/  QGMMA.64x32x32.F32.E4M3.E4M3 R120, gdesc[UR24], RZ, !UPT, gsb0 ;  /* 0x00600000187879f3 */ /* 0x000fe6000c0008ff */
[----:B------:R-:W-:Y:S02]  /*6420*/  WARPGROUP.DEPBAR.LE gsb0, 0x0 ;  /* 0x00008000000079c5 */ /* 0x000fe40000010000 */
[----:B------:R-:W-:-:S06]  /*6430*/  WARPGROUP.ARRIVE ;  /* 0x00000000000079c5 */ /* 0x000fcc0000000000 */
[----:B------:R-:W-:Y:S03]  /*6440*/  QGMMA.64x32x32.F32.E4M3.E4M3 R184, gdesc[UR20], RZ, !UPT, gsb0 ;  /* 0x0060000014b879f3 */ /* 0x000fe6000c0008ff */
[----:B------:R-:W-:Y:S02]  /*6450*/  WARPGROUP.DEPBAR.LE gsb0, 0x0 ;  /* 0x00008000000079c5 */ /* 0x000fe40000010000 */
[----:B0-----:R-:W-:-:S06]  /*6460*/  WARPGROUP.ARRIVE ;  /* 0x00000000000079c5 */ /* 0x001fcc0000000000 */
[----:B------:R-:W-:Y:S01]  /*6470*/  QGMMA.64x32x32.F32.E4M3.E4M3 R24, gdesc[UR16], RZ, !UPT, gsb0 ;  /* 0x00600000101879f3 */ /* 0x000fe2000c0008ff */
[----:B------:R-:W-:Y:S02]  /*6480*/  UIADD3 UR16, UR49, 0x800, URZ ;  /* 0x0000080031107890 */ /* 0x000fe4000fffe03f */
        /* <DEDUP_REMOVED lines=12> */
[----:B------:R-:W-:Y:S01]  /*6550*/  WARPGROUP.ARRIVE ;  /* 0x00000000000079c5 */ /* 0x000fe20000000000 */
[----:B------:R-:W-:Y:S04]  /*6560*/  STL.64 [R1+0x140], R24 ;  /* 0x0001401801007387 */ /* 0x000fe80000100a00 */
[----:B------:R-:W-:Y:S01]  /*6570*/  STL.64 [R1+0x148], R26 ;  /* 0x0001481a01007387 */ /* 0x000fe20000100a00 */
[----:B------:R-:W-:Y:S03]  /*6580*/  QGMMA.64x32x32.F32.E4M3.E4M3 R4, gdesc[UR32], RZ, !UPT, gsb0 ;  /* 0x00600000200479f3 */ /* 0x000fe6000c0008ff */
[----:B------:R-:W-:Y:S04]  /*6590*/  STL.64 [R1+0x150], R28 ;  /* 0x0001501c01007387 */ /* 0x000fe80000100a00 */
[----:B------:R0:W-:Y:S04]  /*65a0*/  STL.64 [R1+0x158], R30 ;  /* 0x0001581e01007387 */ /* 0x0001e80000100a00 */
[----:B------:R-:W-:Y:S04]  /*65b0*/  STL.64 [R1+0x160], R32 ;  /* 0x0001602001007387 */ /* 0x000fe80000100a00 */
[----:B------:R-:W-:Y:S04]  /*65c0*/  STL.64 [R1+0x168], R34 ;  /* 0x0001682201007387 */ /* 0x000fe80000100a00 */
[----:B------:R-:W-:Y:S04]  /*65d0*/  STL.64 [R1+0x170], R36 ;  /* 0x0001702401007387 */ /* 0x000fe80000100a00 */
[----:B------:R-:W-:Y:S04]  /*65e0*/  STL.64 [R1+0x178], R38 ;  /* 0x0001782601007387 */ /* 0x000fe80000100a00 */
[----:B------:R-:W-:Y:S01]  /*65f0*/  STL [R1+0x530], RZ ;  /* 0x000530ff01007387 */ /* 0x000fe20000100800 */
[----:B------:R-:W-:-:S02]  /*6600*/  WARPGROUP.DEPBAR.LE gsb0, 0x0 ;  /* 0x00008000000079c5 */ /* 0x000fc40000010000 */
[----:B------:R-:W-:Y:S01]  /*6610*/  IMAD.MOV.U32 R234, RZ, RZ, R16 ;  /* 0x000000ffffea7224 */ /* 0x000fe200078e0010 */
[----:B------:R-:W-:Y:S01]  /*6620*/  STL.64 [R1+0x240], R4 ;  /* 0x0002400401007387 */ /* 0x000fe20000100a00 */
[----:B------:R-:W-:Y:S02]  /*6630*/  IMAD.MOV.U32 R3, RZ, RZ, R17 ;  /* 0x000000ffff037224 */ /* 0x000fe400078e0011 */
[----:B------:R-:W-:Y:S01]  /*6640*/  IMAD.MOV.U32 R2, RZ, RZ, R18 ;  /* 0x000000ffff027224 */ /* 0x000fe200078e0012 */
[----:B------:R-:W-:Y:S01]  /*6650*/  STL.64 [R1+0x248], R6 ;  /* 0x0002480601007387 */ /* 0x000fe20000100a00 */
[----:B------:R-:W-:Y:S02]  /*6660*/  IMAD.MOV.U32 R0, RZ, RZ, R19 ;  /* 0x000000ffff007224 */ /* 0x000fe400078e0013 */
[----:B0-----:R-:W-:Y:S01]  /*6670*/  WARPGROUP.ARRIVE ;  /* 0x00000000000079c5 */ /* 0x001fe20000000000 */
[----:B------:R-:W-:Y:S01]  /*6680*/  STL.64 [R1+0x250], R8 ;  /* 0x0002500801007387 */ /* 0x000fe20000100a00 */
[----:B------:R-:W-:-:S03]  /*6690*/  IMAD.MOV.U32 R235, RZ, RZ, R15 ;  /* 0x000000ffffeb7224 */ /* 0x000fc600078e000f */
[----:B------:R-:W-:Y:S01]  /*66a0*/  STL.64 [R1+0x258], R10 ;  /* 0x0002580a01007387 */ /* 0x000fe20000100a00 */
[----:B------:R-:W-:Y:S01]  /*66b0*/  QGMMA.64x32x32.F32.E4M3.E4M3 R16, gdesc[UR12], RZ, !UPT, gsb0 ;  /* 0x006000000c1079f3 */ /* 0x000fe2000c0008ff */
[----:B------:R-:W-:Y:S01]  /*66c0*/  UMOV UR12, UR16 ;  /* 0x00000010000c7c82 */ /* 0x000fe20008000000 */
[----:B------:R-:W-:Y:S01]  /*66d0*/  UMOV UR13, 0x40000040 ;  /* 0x40000040000d7882 */ /* 0x000fe20000000000 */
[----:B------:R-:W-:Y:S01]  /*66e0*/  STL.64 [R1+0x260], R12 ;  /* 0x0002600c01007387 */ /* 0x000fe20000100a00 */
[----:B------:R-:W-:Y:S01]  /*66f0*/  UMOV UR32, UR12 ;  /* 0x0000000c00207c82 */ /* 0x000fe20008000000 */
[----:B------:R-:W-:Y:S01]  /*6700*/  UMOV UR33, UR13 ;  /* 0x0000000d00217c82 */ /* 0x000fe20008000000 */
[----:B------:R-:W-:Y:S01]  /*6710*/  UMOV UR36, UR12 ;  /* 0x0000000c00247c82 */ /* 0x000fe20008000000 */
[----:B------:R-:W-:Y:S01]  /*6720*/  STL [R1+0x268], R14 ;  /* 0x0002680e01007387 */ /* 0x000fe20000100800 */
[----:B------:R-:W-:Y:S01]  /*6730*/  UMOV UR37, UR13 ;  /* 0x0000000d00257c82 */ /* 0x000fe20008000000 */
[----:B------:R-:W-:Y:S01]  /*6740*/  UMOV UR16, UR12 ;  /* 0x0000000c00107c82 */ /* 0x000fe20008000000 */
[----:B------:R-:W-:Y:S01]  /*6750*/  UMOV UR17, UR13 ;  /* 0x0000000d00117c82 */ /* 0x000fe20008000000 */
[----:B------:R0:W-:Y:S01]  /*6760*/  STL [R1+0x1238], R0 ;  /* 0x0012380001007387 */ /* 0x0001e20000100800 */
[----:B------:R-:W-:Y:S01]  /*6770*/  UMOV UR20, UR12 ;  /* 0x0000000c00147c82 */ /* 0x000fe20008000000 */
[----:B------:R-:W-:Y:S01]  /*6780*/  UMOV UR21, UR13 ;  /* 0x0000000d00157c82 */ /* 0x000fe20008000000 */
[----:B------:R-:W-:Y:S01]  /*6790*/  UMOV UR24, UR12 ;  /* 0x0000000c00187c82 */ /* 0x000fe20008000000 */
[----:B------:R1:W-:Y:S01]  /*67a0*/  STL [R1+0x1234], R2 ;  /* 0x0012340201007387 */ /* 0x0003e20000100800 */
[----:B------:R-:W-:Y:S01]  /*67b0*/  UMOV UR25, UR13 ;  /* 0x0000000d00197c82 */ /* 0x000fe20008000000 */
[----:B------:R-:W-:Y:S01]  /*67c0*/  UMOV UR28, UR12 ;  /* 0x0000000c001c7c82 */ /* 0x000fe20008000000 */
[----:B------:R-:W-:Y:S01]  /*67d0*/  UMOV UR29, UR13 ;  /* 0x0000000d001d7c82 */ /* 0x000fe20008000000 */
[----:B------:R2:W-:Y:S04]  /*67e0*/  STL [R1+0x1230], R3 ;  /* 0x0012300301007387 */ /* 0x0005e80000100800 */
[----:B------:R3:W-:Y:S04]  /*67f0*/  STL [R1+0x122c], R234 ;  /* 0x00122cea01007387 */ /* 0x0007e80000100800 */
[----:B------:R4:W-:Y:S04]  /*6800*/  STL [R1+0x1228], R235 ;  /* 0x001228eb01007387 */ /* 0x0009e80000100800 */
[----:B------:R-:W-:Y:S01]  /*6810*/  STL [R1+0x52c], RZ ;  /* 0x00052cff01007387 */ /* 0x000fe20000100800 */
[----:B------:R-:W-:-:S02]  /*6820*/  WARPGROUP.DEPBAR.LE gsb0, 0x0 ;  /* 0x00008000000079c5 */ /* 0x000fc40000010000 */
[----:B0-----:R-:W-:Y:S02]  /*6830*/  IMAD.MOV.U32 R0, RZ, RZ, R16 ;  /* 0x000000ffff007224 */ /* 0x001fe400078e0010 */
[----:B-1----:R-:W-:Y:S02]  /*6840*/  IMAD.MOV.U32 R2, RZ, RZ, R17 ;  /* 0x000000ffff027224 */ /* 0x002fe400078e0011 */
[----:B--2---:R-:W-:Y:S02]  /*6850*/  IMAD.MOV.U32 R3, RZ, RZ, R18 ;  /* 0x000000ffff037224 */ /* 0x004fe400078e0012 */
[----:B---3--:R-:W-:Y:S02]  /*6860*/  IMAD.MOV.U32 R234, RZ, RZ, R19 ;  /* 0x000000ffffea7224 */ /* 0x008fe400078e0013 */
[----:B----4-:R-:W-:Y:S02]  /*6870*/  IMAD.MOV.U32 R235, RZ, RZ, R20 ;  /* 0x000000ffffeb7224 */ /* 0x010fe400078e0014 */
        /* <DEDUP_REMOVED lines=10> */
[----:B------:R-:W-:Y:S02]  /*6920*/  IMAD.MOV.U32 R4, RZ, RZ, R31 ;  /* 0x000000ffff047224 */ /* 0x000fe400078e001f */
[----:B------:R-:W-:-:S03]  /*6930*/  WARPGROUP.ARRIVE ;  /* 0x00000000000079c5 */ /* 0x000fc60000000000 */
[----:B------:R0:W-:Y:S03]  /*6940*/  STL [R1+0x1278], R4 ;  /* 0x0012780401007387 */ /* 0x0001e60000100800 */
[----:B------:R-:W-:Y:S01]  /*6950*/  QGMMA.64x32x32.F32.E4M3.E4M3 R16, gdesc[UR12], RZ, !UPT, gsb0 ;  /* 0x006000000c1079f3 */ /* 0x000fe2000c0008ff */
[----:B------:R1:W-:Y:S04]  /*6960*/  STL [R1+0x1274], R5 ;  /* 0x0012740501007387 */ /* 0x0003e80000100800 */
        /* <DEDUP_REMOVED lines=13> */
[----:B------:R4:W-:Y:S01]  /*6a40*/  STL [R1+0x123c], R14 ;  /* 0x00123c0e01007387 */ /* 0x0009e20000100800 */
[----:B------:R-:W-:-:S02]  /*6a50*/  WARPGROUP.DEPBAR.LE gsb0, 0x0 ;  /* 0x00008000000079c5 */ /* 0x000fc40000010000 */
[----:B0-----:R-:W-:Y:S01]  /*6a60*/  IMAD.MOV.U32 R4, RZ, RZ, R16 ;  /* 0x000000ffff047224 */ /* 0x001fe200078e0010 */
[----:B------:R-:W-:Y:S01]  /*6a70*/  STL [R1+0x528], RZ ;  /* 0x000528ff01007387 */ /* 0x000fe20000100800 */
[----:B-1----:R-:W-:Y:S02]  /*6a80*/  IMAD.MOV.U32 R5, RZ, RZ, R17 ;  /* 0x000000ffff057224 */ /* 0x002fe400078e0011 */
[----:B--2---:R-:W-:Y:S02]  /*6a90*/  IMAD.MOV.U32 R6, RZ, RZ, R18 ;  /* 0x000000ffff067224 */ /* 0x004fe400078e0012 */
[----:B---3--:R-:W-:Y:S02]  /*6aa0*/  IMAD.MOV.U32 R7, RZ, RZ, R19 ;  /* 0x000000ffff077224 */ /* 0x008fe400078e0013 */
[----:B----4-:R-:W-:Y:S02]  /*6ab0*/  IMAD.MOV.U32 R8, RZ, RZ, R20 ;  /* 0x000000ffff087224 */ /* 0x010fe400078e0014 */
[----:B------:R-:W-:-:S02]  /*6ac0*/  IMAD.MOV.U32 R9, RZ, RZ, R21 ;  /* 0x000000ffff097224 */ /* 0x000fc400078e0015 */
[----:B------:R-:W-:Y:S01]  /*6ad0*/  IMAD.MOV.U32 R10, RZ, RZ, R22 ;  /* 0x000000ffff0a7224 */ /* 0x000fe200078e0016 */
[----:B------:R0:W-:Y:S01]  /*6ae0*/  STL [R1+0x1280], R8 ;  /* 0x0012800801007387 */ /* 0x0001e20000100800 */
[----:B------:R-:W-:Y:S02]  /*6af0*/  IMAD.MOV.U32 R11, RZ, RZ, R23 ;  /* 0x000000ffff0b7224 */ /* 0x000fe400078e0017 */
[----:B------:R-:W-:Y:S01]  /*6b00*/  IMAD.MOV.U32 R12, RZ, RZ, R24 ;  /* 0x000000ffff0c7224 */ /* 0x000fe200078e0018 */
[----:B------:R1:W-:Y:S01]  /*6b10*/  STL [R1+0x127c], R9 ;  /* 0x00127c0901007387 */ /* 0x0003e20000100800 */
[----:B------:R-:W-:Y:S02]  /*6b20*/  IMAD.MOV.U32 R13, RZ, RZ, R25 ;  /* 0x000000ffff0d7224 */ /* 0x000fe400078e0019 */
[----:B------:R-:W-:Y:S01]  /*6b30*/  IMAD.MOV.U32 R0, RZ, RZ, R26 ;  /* 0x000000ffff007224 */ /* 0x000fe200078e001a */
[----:B------:R-:W-:Y:S01]  /*6b40*/  STL [R1+0x524], RZ ;  /* 0x000524ff01007387 */ /* 0x000fe20000100800 */
[----:B------:R-:W-:-:S02]  /*6b50*/  IMAD.MOV.U32 R2, RZ, RZ, R27 ;  /* 0x000000ffff027224 */ /* 0x000fc400078e001b */
[----:B------:R-:W-:Y:S01]  /*6b60*/  IMAD.MOV.U32 R3, RZ, RZ, R28 ;  /* 0x000000ffff037224 */ /* 0x000fe200078e001c */
[----:B------:R-:W-:Y:S01]  /*6b70*/  STL [R1+0x520], RZ ;  /* 0x000520ff01007387 */ /* 0x000fe20000100800 */
[----:B------:R-:W-:Y:S02]  /*6b80*/  IMAD.MOV.U32 R234, RZ, RZ, R29 ;  /* 0x000000ffffea7224 */ /* 0x000fe400078e001d */
[----:B------:R-:W-:Y:S01]  /*6b90*/  IMAD.MOV.U32 R235, RZ, RZ, R30 ;  /* 0x000000ffffeb7224 */ /* 0x000fe200078e001e */
[----:B------:R-:W-:Y:S01]  /*6ba0*/  STL [R1+0x51c], RZ ;  /* 0x00051cff01007387 */ /* 0x000fe20000100800 */
[----:B------:R-:W-:Y:S02]  /*6bb0*/  IMAD.MOV.U32 R14, RZ, RZ, R31 ;  /* 0x000000ffff0e7224 */ /* 0x000fe400078e001f */
[----:B------:R-:W-:-:S06]  /*6bc0*/  WARPGROUP.ARRIVE ;  /* 0x00000000000079c5 */ /* 0x000fcc0000000000 */
[----:B------:R-:W-:Y:S03]  /*6bd0*/  QGMMA.64x32x32.F32.E4M3.E4M3 R16, gdesc[UR32], RZ, !UPT, gsb0 ;  /* 0x00600000201079f3 */ /* 0x000fe6000c0008ff */
[----:B------:R-:W-:Y:S02]  /*6be0*/  WARPGROUP.DEPBAR.LE gsb0, 0x0 ;  /* 0x00008000000079c5 */ /* 0x000fe40000010000 */
[----:B------:R-:W-:Y:S02]  /*6bf0*/  IMAD.MOV.U32 R209, RZ, RZ, R24 ;  /* 0x000000ffffd17224 */ /* 0x000fe400078e0018 */
[----:B------:R-:W-:Y:S02]  /*6c00*/  IMAD.MOV.U32 R210, RZ, RZ, R25 ;  /* 0x000000ffffd27224 */ /* 0x000fe400078e0019 */
[----:B------:R-:W-:Y:S02]  /*6c10*/  IMAD.MOV.U32 R211, RZ, RZ, R26 ;  /* 0x000000ffffd37224 */ /* 0x000fe400078e001a */
[----:B------:R-:W-:-:S02]  /*6c20*/  IMAD.MOV.U32 R212, RZ, RZ, R27 ;  /* 0x000000ffffd47224 */ /* 0x000fc400078e001b */
[----:B------:R-:W-:Y:S02]  /*6c30*/  IMAD.MOV.U32 R213, RZ, RZ, R28 ;  /* 0x000000ffffd57224 */ /* 0x000fe400078e001c */
[----:B------:R-:W-:Y:S02]  /*6c40*/  IMAD.MOV.U32 R214, RZ, RZ, R29 ;  /* 0x000000ffffd67224 */ /* 0x000fe400078e001d */
[----:B0-----:R-:W-:Y:S02]  /*6c50*/  IMAD.MOV.U32 R8, RZ, RZ, R30 ;  /* 0x000000ffff087224 */ /* 0x001fe400078e001e */
[----:B-1----:R-:W-:Y:S02]  /*6c60*/  IMAD.MOV.U32 R9, RZ, RZ, R31 ;  /* 0x000000ffff097224 */ /* 0x002fe400078e001f */
[----:B------:R-:W-:Y:S01]  /*6c70*/  WARPGROUP.ARRIVE ;  /* 0x00000000000079c5 */ /* 0x000fe20000000000 */
[----:B------:R-:W-:Y:S02]  /*6c80*/  IMAD.MOV.U32 R202, RZ, RZ, R17 ;  /* 0x000000ffffca7224 */ /* 0x000fe400078e0011 */
[----:B------:R-:W-:-:S02]  /*6c90*/  IMAD.MOV.U32 R203, RZ, RZ, R18 ;  /* 0x000000ffffcb7224 */ /* 0x000fc400078e0012 */
[----:B------:R-:W-:Y:S01]  /*6ca0*/  IMAD.MOV.U32 R204, RZ, RZ, R19 ;  /* 0x000000ffffcc7224 */ /* 0x000fe200078e0013 */
[----:B------:R-:W-:Y:S01]  /*6cb0*/  QGMMA.64x32x32.F32.E4M3.E4M3 R24, gdesc[UR36], RZ, !UPT, gsb0 ;  /* 0x00600000241879f3 */ /* 0x000fe2000c0008ff */
[----:B------:R-:W-:Y:S02]  /*6cc0*/  IMAD.MOV.U32 R205, RZ, RZ, R20 ;  /* 0x000000ffffcd7224 */ /* 0x000fe400078e0014 */
[----:B------:R-:W-:Y:S02]  /*6cd0*/  IMAD.MOV.U32 R206, RZ, RZ, R21 ;  /* 0x000000ffffce7224 */ /* 0x000fe400078e0015 */
[----:B------:R-:W-:Y:S02]  /*6ce0*/  IMAD.MOV.U32 R207, RZ, RZ, R22 ;  /* 0x000000ffffcf7224 */ /* 0x000fe400078e0016 */
[----:B------:R-:W-:Y:S02]  /*6cf0*/  IMAD.MOV.U32 R208, RZ, RZ, R23 ;  /* 0x000000ffffd07224 */ /* 0x000fe400078e0017 */
[----:B------:R-:W-:Y:S01]  /*6d00*/  IMAD.MOV.U32 R215, RZ, RZ, R16 ;  /* 0x000000ffffd77224 */ /* 0x000fe200078e0010 */
[----:B------:R-:W-:-:S02]  /*6d10*/  WARPGROUP.DEPBAR.LE gsb0, 0x0 ;  /* 0x00008000000079c5 */ /* 0x000fc40000010000 */
        /* <DEDUP_REMOVED lines=16> */
[----:B------:R-:W-:-:S06]  /*6e20*/  WARPGROUP.ARRIVE ;  /* 0x00000000000079c5 */ /* 0x000fcc0000000000 */
[----:B------:R-:W-:Y:S01]  /*6e30*/  QGMMA.64x32x32.F32.E4M3.E4M3 R24, gdesc[UR16], RZ, !UPT, gsb0 ;  /* 0x00600000101879f3 */ /* 0x000fe2000c0008ff */
[----:B------:R-:W-:Y:S02]  /*6e40*/  UIADD3 UR16, UR49, 0xc00, URZ ;  /* 0x00000c0031107890 */ /* 0x000fe4000fffe03f */
[----:B------:R-:W-:Y:S02]  /*6e50*/  WARPGROUP.DEPBAR.LE gsb0, 0x0 ;  /* 0x00008000000079c5 */ /* 0x000fe40000010000 */
[----:B------:R-:W-:Y:S01]  /*6e60*/  WARPGROUP.ARRIVE ;  /* 0x00000000000079c5 */ /* 0x000fe20000000000 */
[----:B------:R-:W-:Y:S04]  /*6e70*/  STL.64 [R1], R24 ;  /* 0x0000001801007387 */ /* 0x000fe80000100a00 */
[----:B------:R-:W-:Y:S01]  /*6e80*/  STL.64 [R1+0x8], R26 ;  /* 0x0000081a01007387 */ /* 0x000fe20000100a00 */
[----:B------:R-:W-:Y:S03]  /*6e90*/  QGMMA.64x32x32.F32.E4M3.E4M3 R168, gdesc[UR20], RZ, !UPT, gsb0 ;  /* 0x0060000014a879f3 */ /* 0x000fe6000c0008ff */
[----:B------:R-:W-:Y:S04]  /*6ea0*/  STL.64 [R1+0x10], R28 ;  /* 0x0000101c01007387 */ /* 0x000fe80000100a00 */
[----:B------:R-:W-:Y:S04]  /*6eb0*/  STL.64 [R1+0x18], R30 ;  /* 0x0000181e01007387 */ /* 0x000fe80000100a00 */
[----:B------:R-:W-:Y:S04]  /*6ec0*/  STL.64 [R1+0x20], R32 ;  /* 0x0000202001007387 */ /* 0x000fe80000100a00 */
[----:B------:R-:W-:Y:S04]  /*6ed0*/  STL.64 [R1+0x28], R34 ;  /* 0x0000282201007387 */ /* 0x000fe80000100a00 */
[----:B------:R-:W-:Y:S04]  /*6ee0*/  STL.64 [R1+0x30], R36 ;  /* 0x0000302401007387 */ /* 0x000fe80000100a00 */
[----:B------:R-:W-:Y:S01]  /*6ef0*/  STL.64 [R1+0x38], R38 ;  /* 0x0000382601007387 */ /* 0x000fe20000100a00 */
[----:B------:R-:W-:-:S02]  /*6f00*/  WARPGROUP.DEPBAR.LE gsb0, 0x0 ;  /* 0x00008000000079c5 */ /* 0x000fc40000010000 */
[----:B------:R-:W-:Y:S01]  /*6f10*/  WARPGROUP.ARRIVE ;  /* 0x00000000000079c5 */ /* 0x000fe20000000000 */
[----:B------:R0:W-:Y:S04]  /*6f20*/  STL.64 [R1+0x1108], R182 ;  /* 0x001108b601007387 */ /* 0x0001e80000100a00 */
[----:B------:R1:W-:Y:S01]  /*6f30*/  STL.64 [R1+0x1100], R180 ;  /* 0x001100b401007387 */ /* 0x0003e20000100a00 */
[----:B------:R-:W-:Y:S03]  /*6f40*/  QGMMA.64x32x32.F32.E4M3.E4M3 R104, gdesc[UR24], RZ, !UPT, gsb0 ;  /* 0x00600000186879f3 */ /* 0x000fe6000c0008ff */
[----:B------:R2:W-:Y:S04]  /*6f50*/  STL.64 [R1+0x10f8], R178 ;  /* 0x0010f8b201007387 */ /* 0x0005e80000100a00 */
[----:B------:R3:W-:Y:S01]  /*6f60*/  STL.64 [R1+0x10f0], R176 ;  /* 0x0010f0b001007387 */ /* 0x0007e20000100a00 */
[----:B0-----:R-:W-:-:S02]  /*6f70*/  IMAD.MOV.U32 R182, RZ, RZ, R153 ;  /* 0x000000ffffb67224 */ /* 0x001fc400078e0099 */
[----:B------:R-:W-:Y:S01]  /*6f80*/  IMAD.MOV.U32 R183, RZ, RZ, R152 ;  /* 0x000000ffffb77224 */ /* 0x000fe200078e0098 */
[----:B------:R0:W-:Y:S01]  /*6f90*/  STL.64 [R1+0x10e8], R174 ;  /* 0x0010e8ae01007387 */ /* 0x0001e20000100a00 */
[----:B-1----:R-:W-:Y:S02]  /*6fa0*/  IMAD.MOV.U32 R180, RZ, RZ, R158 ;  /* 0x000000ffffb47224 */ /* 0x002fe400078e009e */
[----:B------:R-:W-:Y:S01]  /*6fb0*/  IMAD.MOV.U32 R181, RZ, RZ, R154 ;  /* 0x000000ffffb57224 */ /* 0x000fe200078e009a */
[----:B------:R1:W-:Y:S01]  /*6fc0*/  STL.64 [R1+0x10e0], R172 ;  /* 0x0010e0ac01007387 */ /* 0x0003e20000100a00 */
[----:B--2---:R-:W-:Y:S02]  /*6fd0*/  IMAD.MOV.U32 R178, RZ, RZ, R160 ;  /* 0x000000ffffb27224 */ /* 0x004fe400078e00a0 */
[----:B------:R-:W-:Y:S01]  /*6fe0*/  IMAD.MOV.U32 R179, RZ, RZ, R159 ;  /* 0x000000ffffb37224 */ /* 0x000fe200078e009f */
[----:B------:R2:W-:Y:S01]  /*6ff0*/  STL.64 [R1+0x10d8], R170 ;  /* 0x0010d8aa01007387 */ /* 0x0005e20000100a00 */
[----:B---3--:R-:W-:-:S02]  /*7000*/  IMAD.MOV.U32 R176, RZ, RZ, R162 ;  /* 0x000000ffffb07224 */ /* 0x008fc400078e00a2 */
[----:B------:R-:W-:Y:S01]  /*7010*/  IMAD.MOV.U32 R177, RZ, RZ, R161 ;  /* 0x000000ffffb17224 */ /* 0x000fe200078e00a1 */
[----:B------:R3:W-:Y:S01]  /*7020*/  STL.64 [R1+0x10d0], R168 ;  /* 0x0010d0a801007387 */ /* 0x0007e20000100a00 */
[----:B0-----:R-:W-:Y:S02]  /*7030*/  IMAD.MOV.U32 R174, RZ, RZ, R164 ;  /* 0x000000ffffae7224 */ /* 0x001fe400078e00a4 */
[----:B------:R-:W-:Y:S01]  /*7040*/  IMAD.MOV.U32 R175, RZ, RZ, R163 ;  /* 0x000000ffffaf7224 */ /* 0x000fe200078e00a3 */
[----:B------:R-:W-:Y:S01]  /*7050*/  STL [R1+0x518], RZ ;  /* 0x000518ff01007387 */ /* 0x000fe20000100800 */
[----:B-1----:R-:W-:Y:S02]  /*7060*/  IMAD.MOV.U32 R172, RZ, RZ, R166 ;  /* 0x000000ffffac7224 */ /* 0x002fe400078e00a6 */
[----:B------:R-:W-:Y:S02]  /*7070*/  IMAD.MOV.U32 R173, RZ, RZ, R165 ;  /* 0x000000ffffad7224 */ /* 0x000fe400078e00a5 */
[----:B--2---:R-:W-:-:S02]  /*7080*/  IMAD.MOV.U32 R171, RZ, RZ, R167 ;  /* 0x000000ffffab7224 */ /* 0x004fc400078e00a7 */
[----:B------:R-:W-:Y:S02]  /*7090*/  IMAD.MOV.U32 R170, RZ, RZ, R216 ;  /* 0x000000ffffaa7224 */ /* 0x000fe400078e00d8 */
[----:B---3--:R-:W-:Y:S02]  /*70a0*/  IMAD.MOV.U32 R168, RZ, RZ, R218 ;  /* 0x000000ffffa87224 */ /* 0x008fe400078e00da */
[----:B------:R-:W-:Y:S01]  /*70b0*/  IMAD.MOV.U32 R169, RZ, RZ, R217 ;  /* 0x000000ffffa97224 */ /* 0x000fe200078e00d9 */
[----:B------:R-:W-:Y:S02]  /*70c0*/  WARPGROUP.DEPBAR.LE gsb0, 0x0 ;  /* 0x00008000000079c5 */ /* 0x000fe40000010000 */
[----:B------:R-:W-:Y:S01]  /*70d0*/  WARPGROUP.ARRIVE ;  /* 0x00000000000079c5 */ /* 0x000fe20000000000 */
[----:B------:R0:W-:Y:S04]  /*70e0*/  STL.64 [R1+0x1148], R118 ;  /* 0x0011487601007387 */ /* 0x0001e80000100a00 */
[----:B------:R1:W-:Y:S01]  /*70f0*/  STL.64 [R1+0x1140], R116 ;  /* 0x0011407401007387 */ /* 0x0003e20000100a00 */
[----:B------:R-:W-:Y:S01]  /*7100*/  QGMMA.64x32x32.F32.E4M3.E4M3 R40, gdesc[UR28], RZ, !UPT, gsb0 ;  /* 0x006000001c2879f3 */ /* 0x000fe2000c0008ff */
[----:B------:R-:W-:Y:S01]  /*7110*/  UMOV UR28, UR16 ;  /* 0x00000010001c7c82 */ /* 0x000fe20008000000 */
[----:B------:R-:W-:Y:S01]  /*7120*/  UMOV UR29, 0x40000040 ;  /* 0x40000040001d7882 */ /* 0x000fe20000000000 */
[----:B------:R-:W-:Y:S01]  /*7130*/  UMOV UR24, UR28 ;  /* 0x0000001c00187c82 */ /* 0x000fe20008000000 */
[----:B------:R-:W-:Y:S01]  /*7140*/  UMOV UR25, UR29 ;  /* 0x0000001d00197c82 */ /* 0x000fe20008000000 */
[----:B------:R-:W-:Y:S01]  /*7150*/  UMOV UR20, UR28 ;  /* 0x0000001c00147c82 */ /* 0x000fe20008000000 */
[----:B------:R-:W-:Y:S01]  /*7160*/  UMOV UR21, UR29 ;  /* 0x0000001d00157c82 */ /* 0x000fe20008000000 */
[----:B0-----:R-:W-:Y:S01]  /*7170*/  IMAD.MOV.U32 R118, RZ, RZ, R156 ;  /* 0x000000ffff767224 */ /* 0x001fe200078e009c */
[----:B------:R-:W-:Y:S01]  /*7180*/  UMOV UR16, UR28 ;  /* 0x0000001c00107c82 */ /* 0x000fe20008000000 */
[----:B------:R-:W-:Y:S01]  /*7190*/  IMAD.MOV.U32 R119, RZ, RZ, R155 ;  /* 0x000000ffff777224 */ /* 0x000fe200078e009b */
[----:B------:R-:W-:Y:S01]  /*71a0*/  UMOV UR17, UR29 ;  /* 0x0000001d00117c82 */ /* 0x000fe20008000000 */
[----:B-1----:R-:W-:Y:S01]  /*71b0*/  IMAD.MOV.U32 R117, RZ, RZ, R157 ;  /* 0x000000ffff757224 */ /* 0x002fe200078e009d */
[----:B------:R-:W-:Y:S01]  /*71c0*/  STL.64 [R1+0x1138], R114 ;  /* 0x0011387201007387 */ /* 0x000fe20000100a00 */
[----:B------:R-:W-:Y:S01]  /*71d0*/  UMOV UR36, UR28 ;  /* 0x0000001c00247c82 */ /* 0x000fe20008000000 */
[----:B------:R-:W-:Y:S01]  /*71e0*/  UMOV UR37, UR29 ;  /* 0x0000001d00257c82 */ /* 0x000fe20008000000 */
[----:B------:R-:W-:Y:S01]  /*71f0*/  UMOV UR32, UR28 ;  /* 0x0000001c00207c82 */ /* 0x000fe20008000000 */
[----:B------:R-:W-:Y:S01]  /*7200*/  STL.64 [R1+0x1130], R112 ;  /* 0x0011307001007387 */ /* 0x000fe20000100a00 */
[----:B------:R-:W-:Y:S01]  /*7210*/  UMOV UR33, UR29 ;  /* 0x0000001d00217c82 */ /* 0x000fe20008000000 */
[----:B------:R-:W-:Y:S01]  /*7220*/  UMOV UR12, UR28 ;  /* 0x0000001c000c7c82 */ /* 0x000fe20008000000 */
[----:B------:R-:W-:Y:S01]  /*7230*/  UMOV UR13, UR29 ;  /* 0x0000001d000d7c82 */ /* 0x000fe20008000000 */
[----:B------:R-:W-:Y:S04]  /*7240*/  STL.64 [R1+0x1128], R110 ;  /* 0x0011286e01007387 */ /* 0x000fe80000100a00 */
[----:B------:R-:W-:Y:S04]  /*7250*/  STL.64 [R1+0x1120], R108 ;  /* 0x0011206c01007387 */ /* 0x000fe80000100a00 */
[----:B------:R-:W-:Y:S04]  /*7260*/  STL.64 [R1+0x1118], R106 ;  /* 0x0011186a01007387 */ /* 0x000fe80000100a00 */
[----:B------:R-:W-:Y:S04]  /*7270*/  STL.64 [R1+0x1110], R104 ;  /* 0x0011106801007387 */ /* 0x000fe80000100a00 */
[----:B------:R-:W-:Y:S01]  /*7280*/  STL [R1+0x514], RZ ;  /* 0x000514ff01007387 */ /* 0x000fe20000100800 */
[----:B------:R-:W-:-:S02]  /*7290*/  WARPGROUP.DEPBAR.LE gsb0, 0x0 ;  /* 0x00008000000079c5 */ /* 0x000fc40000010000 */
[----:B------:R-:W-:Y:S01]  /*72a0*/  WARPGROUP.ARRIVE ;  /* 0x00000000000079c5 */ /* 0x000fe20000000000 */
[----:B------:R-:W-:Y:S04]  /*72b0*/  STL.64 [R1+0x1188], R54 ;  /* 0x0011883601007387 */ /* 0x000fe80000100a00 */
[----:B------:R-:W-:Y:S01]  /*72c0*/  STL.64 [R1+0x1180], R52 ;  /* 0x0011803401007387 */ /* 0x000fe20000100a00 */
[----:B------:R-:W-:Y:S03]  /*72d0*/  QGMMA.64x32x32.F32.E4M3.E4M3 R24, gdesc[UR28], RZ, !UPT, gsb0 ;  /* 0x006000001c1879f3 */ /* 0x000fe6000c0008ff */
[----:B------:R-:W-:Y:S04]  /*72e0*/  STL.64 [R1+0x1178], R50 ;  /* 0x0011783201007387 */ /* 0x000fe80000100a00 */
[----:B------:R-:W-:Y:S04]  /*72f0*/  STL.64 [R1+0x1170], R48 ;  /* 0x0011703001007387 */ /* 0x000fe80000100a00 */
        /* <DEDUP_REMOVED lines=15> */
[----:B------:R0:W-:Y:S04]  /*73f0*/  STL.64 [R1+0x1190], R24 ;  /* 0x0011901801007387 */ /* 0x0001e80000100a00 */
        /* <DEDUP_REMOVED lines=15> */
[----:B------:R-:W-:Y:S04]  /*74f0*/  STL [R1+0xfdc], R152 ;  /* 0x000fdc9801007387 */ /* 0x000fe80000100800 */
[----:B------:R-:W-:Y:S01]  /*7500*/  STL [R1+0xfd8], R153 ;  /* 0x000fd89901007387 */ /* 0x000fe20000100800 */
[----:B------:R-:W-:Y:S01]  /*7510*/  QGMMA.64x32x32.F32.E4M3.E4M3 R216, gdesc[UR16], RZ, !UPT, gsb0 ;  /* 0x0060000010d879f3 */ /* 0x000fe2000c0008ff */
[----:B------:R-:W-:Y:S02]  /*7520*/  UIADD3 UR16, UR49, 0x2, URZ ;  /* 0x0000000231107890 */ /* 0x000fe4000fffe03f */
[----:B------:R-:W-:Y:S01]  /*7530*/  STL [R1+0xfd4], R154 ;  /* 0x000fd49a01007387 */ /* 0x000fe20000100800 */
[----:B------:R-:W-:-:S03]  /*7540*/  UIADD3 UR17, UR50, 0x2, URZ ;  /* 0x0000000232117890 */ /* 0x000fc6000fffe03f */
        /* <DEDUP_REMOVED lines=12> */
[----:B------:R-:W-:Y:S01]  /*7610*/  STL [R1+0xfa0], R167 ;  /* 0x000fa0a701007387 */ /* 0x000fe20000100800 */
[----:B------:R-:W-:-:S02]  /*7620*/  WARPGROUP.DEPBAR.LE gsb0, 0x0 ;  /* 0x00008000000079c5 */ /* 0x000fc40000010000 */
[----:B0-----:R-:W-:Y:S01]  /*7630*/  WARPGROUP.ARRIVE ;  /* 0x00000000000079c5 */ /* 0x001fe20000000000 */
        /* <DEDUP_REMOVED lines=12> */
[----:B------:R0:W-:Y:S04]  /*7700*/  STL [R1+0xff0], R227 ;  /* 0x000ff0e301007387 */ /* 0x0001e80000100800 */
[----:B------:R1:W-:Y:S04]  /*7710*/  STL [R1+0xfec], R228 ;  /* 0x000fece401007387 */ /* 0x0003e80000100800 */
        /* <DEDUP_REMOVED lines=22> */
[----:B------:R-:W-:Y:S03]  /*7880*/  STL [R1+0x105c], R162 ;  /* 0x00105ca201007387 */ /* 0x000fe60000100800 */
[----:B------:R-:W-:Y:S01]  /*7890*/  QGMMA.64x32x32.F32.E4M3.E4M3 R24, gdesc[UR32], RZ, !UPT, gsb0 ;  /* 0x00600000201879f3 */ /* 0x000fe2000c0008ff */
        /* <DEDUP_REMOVED lines=16> */
[----:B------:R-:W-:Y:S01]  /*79a0*/  IMAD.MOV.U32 R226, RZ, RZ, R39 ;  /* 0x000000ffffe27224 */ /* 0x000fe200078e0027 */
[----:B------:R-:W-:Y:S01]  /*79b0*/  STL.64 [R1+0x1c0], R24 ;  /* 0x0001c01801007387 */ /* 0x000fe20000100a00 */
[----:B------:R-:W-:Y:S02]  /*79c0*/  IMAD.MOV.U32 R225, RZ, RZ, R38 ;  /* 0x000000ffffe17224 */ /* 0x000fe400078e0026 */
[----:B------:R-:W-:Y:S01]  /*79d0*/  IMAD.MOV.U32 R224, RZ, RZ, R37 ;  /* 0x000000ffffe07224 */ /* 0x000fe200078e0025 */
[----:B------:R-:W-:Y:S01]  /*79e0*/  STL.64 [R1+0x1c8], R26 ;  /* 0x0001c81a01007387 */ /* 0x000fe20000100a00 */
[----:B------:R-:W-:Y:S02]  /*79f0*/  IMAD.MOV.U32 R223, RZ, RZ, R36 ;  /* 0x000000ffffdf7224 */ /* 0x000fe400078e0024 */
[----:B------:R-:W-:Y:S01]  /*7a00*/  IMAD.MOV.U32 R222, RZ, RZ, R35 ;  /* 0x000000ffffde7224 */ /* 0x000fe200078e0023 */
[----:B------:R0:W-:Y:S01]  /*7a10*/  STL [R1+0x1d0], R28 ;  /* 0x0001d01c01007387 */ /* 0x0001e20000100800 */
        /* <DEDUP_REMOVED lines=8> */
[----:B------:R3:W-:Y:S01]  /*7aa0*/  STL [R1+0x1080], R224 ;  /* 0x001080e001007387 */ /* 0x0007e20000100800 */
[----:B0-----:R-:W-:-:S03]  /*7ab0*/  WARPGROUP.ARRIVE ;  /* 0x00000000000079c5 */ /* 0x001fc60000000000 */
        /* <DEDUP_REMOVED lines=9> */
[----:B------:R-:W-:Y:S04]  /*7b50*/  STL [R1+0x500], RZ ;  /* 0x000500ff01007387 */ /* 0x000fe80000100800 */
[----:B------:R-:W4:Y:S04]  /*7b60*/  LDL.LU.64 R40, [R1+0x380] ;  /* 0x0003800001287983 */ /* 0x000f280000300a00 */
[----:B------:R-:W4:Y:S04]  /*7b70*/  LDL.LU.64 R42, [R1+0x388] ;  /* 0x00038800012a7983 */ /* 0x000f280000300a00 */
[----:B------:R-:W4:Y:S04]  /*7b80*/  LDL.LU.64 R44, [R1+0x390] ;  /* 0x00039000012c7983 */ /* 0x000f280000300a00 */
[----:B------:R-:W4:Y:S04]  /*7b90*/  LDL.LU.64 R46, [R1+0x398] ;  /* 0x00039800012e7983 */ /* 0x000f280000300a00 */
[----:B------:R-:W4:Y:S04]  /*7ba0*/  LDL.LU.64 R48, [R1+0x3a0] ;  /* 0x0003a00001307983 */ /* 0x000f280000300a00 */
[----:B------:R-:W4:Y:S04]  /*7bb0*/  LDL.LU.64 R50, [R1+0x3a8] ;  /* 0x0003a80001327983 */ /* 0x000f280000300a00 */
[----:B------:R-:W4:Y:S01]  /*7bc0*/  LDL.LU.64 R52, [R1+0x3b0] ;  /* 0x0003b00001347983 */ /* 0x000f220000300a00 */
[----:B------:R-:W-:-:S03]  /*7bd0*/  WARPGROUP.DEPBAR.LE gsb0, 0x0 ;  /* 0x00008000000079c5 */ /* 0x000fc60000010000 */
[----:B------:R-:W4:Y:S01]  /*7be0*/  LDL.LU.64 R54, [R1+0x3b8] ;  /* 0x0003b80001367983 */ /* 0x000f220000300a00 */
[----:B------:R-:W-:Y:S01]  /*7bf0*/  UMOV UR12, UR16 ;  /* 0x00000010000c7c82 */ /* 0x000fe20008000000 */
[----:B------:R-:W-:Y:S01]  /*7c00*/  UMOV UR13, 0x40000040 ;  /* 0x40000040000d7882 */ /* 0x000fe20000000000 */
[----:B------:R-:W-:Y:S01]  /*7c10*/  UMOV UR14, UR17 ;  /* 0x00000011000e7c82 */ /* 0x000fe20008000000 */
[----:B------:R-:W-:Y:S01]  /*7c20*/  UMOV UR15, 0x40000040 ;  /* 0x40000040000f7882 */ /* 0x000fe20000000000 */
[----:B------:R-:W-:Y:S02]  /*7c30*/  IMAD.MOV.U32 R227, RZ, RZ, R39 ;  /* 0x000000ffffe37224 */ /* 0x000fe400078e0027 */
[----:B------:R-:W-:Y:S02]  /*7c40*/  IMAD.MOV.U32 R228, RZ, RZ, R38 ;  /* 0x000000ffffe47224 */ /* 0x000fe400078e0026 */
[----:B------:R-:W-:Y:S02]  /*7c50*/  IMAD.MOV.U32 R229, RZ, RZ, R37 ;  /* 0x000000ffffe57224 */ /* 0x000fe400078e0025 */
[----:B------:R-:W-:Y:S01]  /*7c60*/  IMAD.MOV.U32 R230, RZ, RZ, R36 ;  /* 0x000000ffffe67224 */ /* 0x000fe200078e0024 */
[----:B------:R-:W-:Y:S01]  /*7c70*/  STL [R1+0x10c8], R227 ;  /* 0x0010c8e301007387 */ /* 0x000fe20000100800 */
[----:B------:R-:W-:-:S02]  /*7c80*/  IMAD.MOV.U32 R231, RZ, RZ, R35 ;  /* 0x000000ffffe77224 */ /* 0x000fc400078e0023 */
[----:B------:R-:W-:Y:S01]  /*7c90*/  IMAD.MOV.U32 R152, RZ, RZ, R34 ;  /* 0x000000ffff987224 */ /* 0x000fe200078e0022 */
[----:B------:R-:W-:Y:S01]  /*7ca0*/  STL [R1+0x10c4], R228 ;  /* 0x0010c4e401007387 */ /* 0x000fe20000100800 */
[----:B------:R-:W-:Y:S02]  /*7cb0*/  IMAD.MOV.U32 R153, RZ, RZ, R33 ;  /* 0x000000ffff997224 */ /* 0x000fe400078e0021 */
[----:B------:R-:W-:Y:S01]  /*7cc0*/  IMAD.MOV.U32 R154, RZ, RZ, R32 ;  /* 0x000000ffff9a7224 */ /* 0x000fe200078e0020 */
[----:B------:R-:W-:Y:S01]  /*7cd0*/  STL [R1+0x10c0], R229 ;  /* 0x0010c0e501007387 */ /* 0x000fe20000100800 */
        /* <DEDUP_REMOVED lines=21> */
[----:B----4-:R-:W-:-:S06]  /*7e30*/  WARPGROUP.ARRIVE ;  /* 0x00000000000079c5 */ /* 0x010fcc0000000000 */
[----:B------:R-:W-:Y:S03]  /*7e40*/  QGMMA.64x32x32.F32.E4M3.E4M3 R40, gdesc[UR12], R40, gsb0 ;  /* 0x006000000c2879f3 */ /* 0x000fe60008000828 */
[----:B------:R-:W-:Y:S02]  /*7e50*/  WARPGROUP.DEPBAR.LE gsb0, 0x0 ;  /* 0x00008000000079c5 */ /* 0x000fe40000010000 */
[----:B------:R0:W-:Y:S01]  /*7e60*/  STL.64 [R1+0x380], R40 ;  /* 0x0003802801007387 */ /* 0x0001e20000100a00 */
[----:B-1----:R-:W-:-:S03]  /*7e70*/  IMAD.MOV.U32 R226, RZ, RZ, R45 ;  /* 0x000000ffffe27224 */ /* 0x002fc600078e002d */
[----:B------:R1:W-:Y:S01]  /*7e80*/  STL.64 [R1+0x388], R42 ;  /* 0x0003882a01007387 */ /* 0x0003e20000100a00 */
[----:B--2---:R-:W-:-:S03]  /*7e90*/  IMAD.MOV.U32 R225, RZ, RZ, R46 ;  /* 0x000000ffffe17224 */ /* 0x004fc600078e002e */
[----:B------:R2:W-:Y:S01]  /*7ea0*/  STL [R1+0x390], R44 ;  /* 0x0003902c01007387 */ /* 0x0005e20000100800 */
[----:B---3--:R-:W-:-:S03]  /*7eb0*/  IMAD.MOV.U32 R224, RZ, RZ, R47 ;  /* 0x000000ffffe07224 */ /* 0x008fc600078e002f */
[----:B0-----:R-:W3:Y:S01]  /*7ec0*/  LDL.LU.64 R40, [R1+0x280] ;  /* 0x0002800001287983 */ /* 0x001ee20000300a00 */
[----:B------:R-:W-:-:S03]  /*7ed0*/  IMAD.MOV.U32 R223, RZ, RZ, R48 ;  /* 0x000000ffffdf7224 */ /* 0x000fc600078e0030 */
[----:B-1----:R-:W3:Y:S01]  /*7ee0*/  LDL.LU.64 R42, [R1+0x288] ;  /* 0x00028800012a7983 */ /* 0x002ee20000300a00 */
[----:B------:R-:W-:-:S03]  /*7ef0*/  IMAD.MOV.U32 R222, RZ, RZ, R49 ;  /* 0x000000ffffde7224 */ /* 0x000fc600078e0031 */
[----:B--2---:R-:W3:Y:S01]  /*7f00*/  LDL.LU.64 R44, [R1+0x290] ;  /* 0x00029000012c7983 */ /* 0x004ee20000300a00 */
[----:B------:R-:W-:Y:S02]  /*7f10*/  IMAD.MOV.U32 R221, RZ, RZ, R50 ;  /* 0x000000ffffdd7224 */ /* 0x000fe400078e0032 */
[----:B------:R-:W-:Y:S01]  /*7f20*/  IMAD.MOV.U32 R220, RZ, RZ, R51 ;  /* 0x000000ffffdc7224 */ /* 0x000fe200078e0033 */
[----:B------:R-:W3:Y:S01]  /*7f30*/  LDL.LU.64 R46, [R1+0x298] ;  /* 0x00029800012e7983 */ /* 0x000ee20000300a00 */
[----:B------:R-:W-:Y:S02]  /*7f40*/  IMAD.MOV.U32 R219, RZ, RZ, R52 ;  /* 0x000000ffffdb7224 */ /* 0x000fe400078e0034 */
[----:B------:R-:W-:Y:S01]  /*7f50*/  IMAD.MOV.U32 R218, RZ, RZ, R53 ;  /* 0x000000ffffda7224 */ /* 0x000fe200078e0035 */
[----:B------:R-:W3:Y:S01]  /*7f60*/  LDL.LU.64 R48, [R1+0x2a0] ;  /* 0x0002a00001307983 */ /* 0x000ee20000300a00 */
[----:B------:R-:W-:Y:S02]  /*7f70*/  IMAD.MOV.U32 R217, RZ, RZ, R54 ;  /* 0x000000ffffd97224 */ /* 0x000fe400078e0036 */
[----:B------:R-:W-:Y:S01]  /*7f80*/  IMAD.MOV.U32 R216, RZ, RZ, R55 ;  /* 0x000000ffffd87224 */ /* 0x000fe200078e0037 */
[----:B------:R-:W3:Y:S04]  /*7f90*/  LDL.LU.64 R50, [R1+0x2a8] ;  /* 0x0002a80001327983 */ /* 0x000ee80000300a00 */
[----:B------:R-:W3:Y:S04]  /*7fa0*/  LDL.LU.64 R52, [R1+0x2b0] ;  /* 0x0002b00001347983 */ /* 0x000ee80000300a00 */
[----:B------:R-:W3:Y:S01]  /*7fb0*/  LDL.LU.64 R54, [R1+0x2b8] ;  /* 0x0002b80001367983 */ /* 0x000ee20000300a00 */
[----:B------:R-:W-:Y:S01]  /*7fc0*/  UIADD3 UR34, UR50, 0x102, URZ ;  /* 0x0000010232227890 */ /* 0x000fe2000fffe03f */
[----:B------:R-:W-:Y:S01]  /*7fd0*/  UMOV UR32, UR12 ;  /* 0x0000000c00207c82 */ /* 0x000fe20008000000 */
[----:B------:R-:W-:Y:S01]  /*7fe0*/  UMOV UR33, UR13 ;  /* 0x0000000d00217c82 */ /* 0x000fe20008000000 */
[----:B------:R-:W-:Y:S01]  /*7ff0*/  UMOV UR35, 0x40000040 ;  /* 0x4000004000237882 */ /* 0x000fe20000000000 */
        /* <DEDUP_REMOVED lines=29> */
[----:B------:R-:W-:Y:S01]  /*81d0*/  IMAD.MOV.U32 R170, RZ, RZ, R15 ;  /* 0x000000ffffaa7224 */ /* 0x000fe200078e000f */
[----:B---3--:R-:W-:-:S06]  /*81e0*/  WARPGROUP.ARRIVE ;  /* 0x00000000000079c5 */ /* 0x008fcc0000000000 */
[----:B------:R-:W-:Y:S03]  /*81f0*/  QGMMA.64x32x32.F32.E4M3.E4M3 R40, gdesc[UR32], R40, gsb0 ;  /* 0x00600000202879f3 */ /* 0x000fe60008000828 */
[----:B------:R-:W-:Y:S02]  /*8200*/  WARPGROUP.DEPBAR.LE gsb0, 0x0 ;  /* 0x00008000000079c5 */ /* 0x000fe40000010000 */
[----:B------:R-:W-:Y:S02]  /*8210*/  IMAD.MOV.U32 R163, RZ, RZ, R40 ;  /* 0x000000ffffa37224 */ /* 0x000fe400078e0028 */
[----:B------:R-:W-:Y:S02]  /*8220*/  IMAD.MOV.U32 R164, RZ, RZ, R41 ;  /* 0x000000ffffa47224 */ /* 0x000fe400078e0029 */
[----:B------:R-:W-:Y:S01]  /*8230*/  IMAD.MOV.U32 R165, RZ, RZ, R42 ;  /* 0x000000ffffa57224 */ /* 0x000fe200078e002a */
[----:B------:R-:W2:Y:S01]  /*8240*/  LDL.LU.64 R40, [R1+0x180] ;  /* 0x0001800001287983 */ /* 0x000ea20000300a00 */
[----:B------:R-:W-:-:S02]  /*8250*/  IMAD.MOV.U32 R166, RZ, RZ, R43 ;  /* 0x000000ffffa67224 */ /* 0x000fc400078e002b */
[----:B------:R-:W-:Y:S01]  /*8260*/  IMAD.MOV.U32 R167, RZ, RZ, R44 ;  /* 0x000000ffffa77224 */ /* 0x000fe200078e002c */
[----:B------:R-:W2:Y:S01]  /*8270*/  LDL.LU.64 R42, [R1+0x188] ;  /* 0x00018800012a7983 */ /* 0x000ea20000300a00 */
[----:B------:R-:W-:Y:S02]  /*8280*/  IMAD.MOV.U32 R233, RZ, RZ, R45 ;  /* 0x000000ffffe97224 */ /* 0x000fe400078e002d */
[----:B------:R-:W-:Y:S01]  /*8290*/  IMAD.MOV.U32 R232, RZ, RZ, R46 ;  /* 0x000000ffffe87224 */ /* 0x000fe200078e002e */
[----:B------:R-:W2:Y:S01]  /*82a0*/  LDL.LU.64 R44, [R1+0x190] ;  /* 0x00019000012c7983 */ /* 0x000ea20000300a00 */
        /* <DEDUP_REMOVED lines=12> */
[----:B------:R-:W-:-:S03]  /*8370*/  IMAD.MOV.U32 R15, RZ, RZ, R55 ;  /* 0x000000ffff0f7224 */ /* 0x000fc600078e0037 */
[----:B------:R-:W2:Y:S01]  /*8380*/  LDL.LU.64 R54, [R1+0x1b8] ;  /* 0x0001b80001367983 */ /* 0x000ea20000300a00 */
[----:B------:R-:W-:Y:S01]  /*8390*/  UIADD3 UR38, UR50, 0x202, URZ ;  /* 0x0000020232267890 */ /* 0x000fe2000fffe03f */
[----:B------:R-:W-:Y:S01]  /*83a0*/  UMOV UR36, UR12 ;  /* 0x0000000c00247c82 */ /* 0x000fe20008000000 */
[----:B------:R-:W-:Y:S01]  /*83b0*/  UMOV UR37, UR13 ;  /* 0x0000000d00257c82 */ /* 0x000fe20008000000 */
[----:B------:R-:W-:Y:S01]  /*83c0*/  UMOV UR39, 0x40000040 ;  /* 0x4000004000277882 */ /* 0x000fe20000000000 */
[----:B------:R-:W-:Y:S04]  /*83d0*/  STL.64 [R1+0x1220], R18 ;  /* 0x0012201201007387 */ /* 0x000fe80000100a00 */
[----:B------:R-:W-:Y:S04]  /*83e0*/  STL.64 [R1+0x1218], R16 ;  /* 0x0012181001007387 */ /* 0x000fe80000100a00 */
[----:B------:R-:W-:Y:S01]  /*83f0*/  STL [R1+0x1210], R15 ;  /* 0x0012100f01007387 */ /* 0x000fe20000100800 */
[----:B--2---:R-:W-:-:S06]  /*8400*/  WARPGROUP.ARRIVE ;  /* 0x00000000000079c5 */ /* 0x004fcc0000000000 */
[----:B------:R-:W-:Y:S03]  /*8410*/  QGMMA.64x32x32.F32.E4M3.E4M3 R40, gdesc[UR36], R40, gsb0 ;  /* 0x00600000242879f3 */ /* 0x000fe60008000828 */
[----:B------:R-:W-:Y:S02]  /*8420*/  WARPGROUP.DEPBAR.LE gsb0, 0x0 ;  /* 0x00008000000079c5 */ /* 0x000fe40000010000 */
        /* <DEDUP_REMOVED lines=9> */
[----:B------:R-:W2:Y:S01]  /*84c0*/  LDL.LU R200, [R1+0x12c0] ;  /* 0x0012c00001c87983 */ /* 0x000ea20000300800 */
[----:B------:R-:W-:-:S02]  /*84d0*/  IMAD.MOV.U32 R43, RZ, RZ, R109 ;  /* 0x000000ffff2b7224 */ /* 0x000fc400078e006d */
[----:B------:R-:W-:Y:S02]  /*84e0*/  IMAD.MOV.U32 R108, RZ, RZ, R171 ;  /* 0x000000ffff6c7224 */ /* 0x000fe400078e00ab */
[----:B------:R-:W-:Y:S02]  /*84f0*/  IMAD.MOV.U32 R106, RZ, RZ, R201 ;  /* 0x000000ffff6a7224 */ /* 0x000fe400078e00c9 */
[----:B------:R-:W-:Y:S01]  /*8500*/  IMAD.MOV.U32 R152, RZ, RZ, R45 ;  /* 0x000000ffff987224 */ /* 0x000fe200078e002d */
[----:B------:R-:W2:Y:S01]  /*8510*/  LDL.LU R201, [R1+0x12bc] ;  /* 0x0012bc0001c97983 */ /* 0x000ea20000300800 */
[----:B------:R-:W-:Y:S02]  /*8520*/  IMAD.MOV.U32 R44, RZ, RZ, R110 ;  /* 0x000000ffff2c7224 */ /* 0x000fe400078e006e */
[----:B------:R-:W-:Y:S02]  /*8530*/  IMAD.MOV.U32 R109, RZ, RZ, R172 ;  /* 0x000000ffff6d7224 */ /* 0x000fe400078e00ac */
[----:B------:R-:W-:-:S02]  /*8540*/  IMAD.MOV.U32 R171, RZ, RZ, R202 ;  /* 0x000000ffffab7224 */ /* 0x000fc400078e00ca */
[----:B------:R-:W-:Y:S01]  /*8550*/  IMAD.MOV.U32 R153, RZ, RZ, R46 ;  /* 0x000000ffff997224 */ /* 0x000fe200078e002e */
[----:B------:R-:W2:Y:S01]  /*8560*/  LDL.LU R202, [R1+0x12b8] ;  /* 0x0012b80001ca7983 */ /* 0x000ea20000300800 */
        /* <DEDUP_REMOVED lines=52> */
[----:B------:R-:W-:Y:S01]  /*88b0*/  IMAD.MOV.U32 R107, RZ, RZ, R170 ;  /* 0x000000ffff6b7224 */ /* 0x000fe200078e00aa */
[----:B------:R-:W2:Y:S01]  /*88c0*/  LDL.LU R213, [R1+0x128c] ;  /* 0x00128c0001d57983 */ /* 0x000ea20000300800 */
[----:B------:R-:W-:Y:S02]  /*88d0*/  IMAD.MOV.U32 R183, RZ, RZ, R214 ;  /* 0x000000ffffb77224 */ /* 0x000fe400078e00d6 */
[----:B------:R-:W-:Y:S01]  /*88e0*/  IMAD.MOV.U32 R170, RZ, RZ, R215 ;  /* 0x000000ffffaa7224 */ /* 0x000fe200078e00d7 */
[----:B------:R-:W2:Y:S04]  /*88f0*/  LDL.LU R214, [R1+0x1288] ;  /* 0x0012880001d67983 */ /* 0x000ea80000300800 */
[----:B------:R-:W2:Y:S01]  /*8900*/  LDL.LU R215, [R1+0x1284] ;  /* 0x0012840001d77983 */ /* 0x000ea20000300800 */
[----:B------:R-:W-:Y:S01]  /*8910*/  UIADD3 UR18, UR50, 0x302, URZ ;  /* 0x0000030232127890 */ /* 0x000fe2000fffe03f */
[----:B------:R-:W-:Y:S01]  /*8920*/  WARPGROUP.ARRIVE ;  /* 0x00000000000079c5 */ /* 0x000fe20000000000 */
[----:B------:R-:W-:Y:S01]  /*8930*/  UMOV UR16, UR12 ;  /* 0x0000000c00107c82 */ /* 0x000fe20008000000 */
[----:B------:R-:W-:Y:S01]  /*8940*/  UMOV UR17, UR13 ;  /* 0x0000000d00117c82 */ /* 0x000fe20008000000 */
[----:B------:R-:W-:-:S05]  /*8950*/  UMOV UR19, 0x40000040 ;  /* 0x4000004000137882 */ /* 0x000fca0000000000 */
[----:B------:R-:W-:Y:S01]  /*8960*/  QGMMA.64x32x32.F32.E4M3.E4M3 R40, gdesc[UR16], R40, gsb0 ;  /* 0x00600000102879f3 */ /* 0x000fe20008000828 */
[----:B------:R-:W-:Y:S01]  /*8970*/  UIADD3 UR22, UR50, 0x402, URZ ;  /* 0x0000040232167890 */ /* 0x000fe2000fffe03f */
[----:B------:R-:W-:Y:S01]  /*8980*/  UMOV UR20, UR12 ;  /* 0x0000000c00147c82 */ /* 0x000fe20008000000 */
[----:B------:R-:W-:Y:S01]  /*8990*/  UMOV UR21, UR13 ;  /* 0x0000000d00157c82 */ /* 0x000fe20008000000 */
[----:B------:R-:W-:Y:S01]  /*89a0*/  UMOV UR23, 0x40000040 ;  /* 0x4000004000177882 */ /* 0x000fe20000000000 */
[----:B------:R-:W-:Y:S02]  /*89b0*/  WARPGROUP.DEPBAR.LE gsb0, 0x0 ;  /* 0x00008000000079c5 */ /* 0x000fe40000010000 */
[----:B------:R-:W-:Y:S01]  /*89c0*/  UIADD3 UR26, UR50, 0x502, URZ ;  /* 0x00000502321a7890 */ /* 0x000fe2000fffe03f */
[----:B------:R-:W-:Y:S01]  /*89d0*/  UMOV UR24, UR12 ;  /* 0x0000000c00187c82 */ /* 0x000fe20008000000 */
[----:B------:R-:W-:Y:S01]  /*89e0*/  UMOV UR25, UR13 ;  /* 0x0000000d00197c82 */ /* 0x000fe20008000000 */
[----:B------:R-:W-:Y:S01]  /*89f0*/  UMOV UR27, 0x40000040 ;  /* 0x40000040001b7882 */ /* 0x000fe20000000000 */
[----:B------:R-:W-:Y:S01]  /*8a00*/  UIADD3 UR30, UR50, 0x602, URZ ;  /* 0x00000602321e7890 */ /* 0x000fe2000fffe03f */
[----:B------:R-:W-:Y:S01]  /*8a10*/  UMOV UR28, UR12 ;  /* 0x0000000c001c7c82 */ /* 0x000fe20008000000 */
[----:B------:R-:W-:Y:S01]  /*8a20*/  UMOV UR29, UR13 ;  /* 0x0000000d001d7c82 */ /* 0x000fe20008000000 */
[----:B------:R-:W-:Y:S01]  /*8a30*/  UMOV UR31, 0x40000040 ;  /* 0x40000040001f7882 */ /* 0x000fe20000000000 */
[----:B------:R-:W-:Y:S01]  /*8a40*/  UIADD3 UR16, UR49, 0x402, URZ ;  /* 0x0000040231107890 */ /* 0x000fe2000fffe03f */
[----:B--2---:R-:W-:-:S06]  /*8a50*/  WARPGROUP.ARRIVE ;  /* 0x00000000000079c5 */ /* 0x004fcc0000000000 */
[----:B------:R-:W-:Y:S03]  /*8a60*/  QGMMA.64x32x32.F32.E4M3.E4M3 R200, gdesc[UR20], R200, gsb0 ;  /* 0x0060000014c879f3 */ /* 0x000fe600080008c8 */
[----:B------:R-:W-:Y:S02]  /*8a70*/  WARPGROUP.DEPBAR.LE gsb0, 0x0 ;  /* 0x00008000000079c5 */ /* 0x000fe40000010000 */
[----:B------:R-:W-:-:S06]  /*8a80*/  WARPGROUP.ARRIVE ;  /* 0x00000000000079c5 */ /* 0x000fcc0000000000 */
[----:B------:R-:W-:Y:S03]  /*8a90*/  QGMMA.64x32x32.F32.E4M3.E4M3 R136, gdesc[UR24], R136, gsb0 ;  /* 0x00600000188879f3 */ /* 0x000fe60008000888 */
[----:B------:R-:W-:Y:S02]  /*8aa0*/  WARPGROUP.DEPBAR.LE gsb0, 0x0 ;  /* 0x00008000000079c5 */ /* 0x000fe40000010000 */
[----:B------:R-:W-:-:S06]  /*8ab0*/  WARPGROUP.ARRIVE ;  /* 0x00000000000079c5 */ /* 0x000fcc0000000000 */
[----:B------:R-:W-:Y:S01]  /*8ac0*/  QGMMA.64x32x32.F32.E4M3.E4M3 R72, gdesc[UR28], R72, gsb0 ;  /* 0x006000001c4879f3 */ /* 0x000fe20008000848 */
[----:B------:R-:W-:Y:S01]  /*8ad0*/  UMOV UR28, UR16 ;  /* 0x00000010001c7c82 */ /* 0x000fe20008000000 */
[----:B------:R-:W-:Y:S01]  /*8ae0*/  UMOV UR29, 0x40000040 ;  /* 0x40000040001d7882 */ /* 0x000fe20000000000 */
[----:B------:R-:W-:Y:S02]  /*8af0*/  WARPGROUP.DEPBAR.LE gsb0, 0x0 ;  /* 0x00008000000079c5 */ /* 0x000fe40000010000 */
[----:B------:R-:W-:-:S06]  /*8b00*/  WARPGROUP.ARRIVE ;  /* 0x00000000000079c5 */ /* 0x000fcc0000000000 */
[----:B------:R-:W-:Y:S01]  /*8b10*/  QGMMA.64x32x32.F32.E4M3.E4M3 R56, gdesc[UR28], R56, gsb0 ;  /* 0x006000001c3879f3 */ /* 0x000fe20008000838 */
[----:B------:R-:W-:Y:S01]  /*8b20*/  UMOV UR24, UR28 ;  /* 0x0000001c00187c82 */ /* 0x000fe20008000000 */
[----:B------:R-:W-:Y:S01]  /*8b30*/  UMOV UR25, UR29 ;  /* 0x0000001d00197c82 */ /* 0x000fe20008000000 */
[----:B------:R-:W-:Y:S02]  /*8b40*/  WARPGROUP.DEPBAR.LE gsb0, 0x0 ;  /* 0x00008000000079c5 */ /* 0x000fe40000010000 */
[----:B------:R-:W-:-:S06]  /*8b50*/  WARPGROUP.ARRIVE ;  /* 0x00000000000079c5 */ /* 0x000fcc0000000000 */
[----:B------:R-:W-:Y:S01]  /*8b60*/  QGMMA.64x32x32.F32.E4M3.E4M3 R120, gdesc[UR24], R120, gsb0 ;  /* 0x00600000187879f3 */ /* 0x000fe20008000878 */
[----:B------:R-:W-:Y:S01]  /*8b70*/  UMOV UR20, UR28 ;  /* 0x0000001c00147c82 */ /* 0x000fe20008000000 */
[----:B------:R-:W-:Y:S01]  /*8b80*/  UMOV UR21, UR29 ;  /* 0x0000001d00157c82 */ /* 0x000fe20008000000 */
[----:B------:R-:W-:Y:S04]  /*8b90*/  STL.64 [R1+0x80], R40 ;  /* 0x0000802801007387 */ /* 0x000fe80000100a00 */
[----:B------:R-:W-:Y:S04]  /*8ba0*/  STL.64 [R1+0x88], R42 ;  /* 0x0000882a01007387 */ /* 0x000fe80000100a00 */
[----:B------:R-:W-:Y:S04]  /*8bb0*/  STL.64 [R1+0x90], R44 ;  /* 0x0000902c01007387 */ /* 0x000fe80000100a00 */
[----:B------:R-:W-:Y:S04]  /*8bc0*/  STL.64 [R1+0x98], R46 ;  /* 0x0000982e01007387 */ /* 0x000fe80000100a00 */
[----:B------:R-:W-:Y:S04]  /*8bd0*/  STL.64 [R1+0xa0], R48 ;  /* 0x0000a03001007387 */ /* 0x000fe80000100a00 */
[----:B------:R-:W-:Y:S04]  /*8be0*/  STL.64 [R1+0xa8], R50 ;  /* 0x0000a83201007387 */ /* 0x000fe80000100a00 */
[----:B------:R-:W-:Y:S01]  /*8bf0*/  STL.64 [R1+0xb0], R52 ;  /* 0x0000b03401007387 */ /* 0x000fe20000100a00 */
[----:B------:R-:W-:-:S02]  /*8c00*/  WARPGROUP.DEPBAR.LE gsb0, 0x0 ;  /* 0x00008000000079c5 */ /* 0x000fc40000010000 */
[----:B------:R-:W-:-:S06]  /*8c10*/  WARPGROUP.ARRIVE ;  /* 0x00000000000079c5 */ /* 0x000fcc0000000000 */
[----:B------:R-:W-:Y:S01]  /*8c20*/  QGMMA.64x32x32.F32.E4M3.E4M3 R184, gdesc[UR20], R184, gsb0 ;  /* 0x0060000014b879f3 */ /* 0x000fe200080008b8 */
[----:B------:R-:W-:Y:S04]  /*8c30*/  STL.64 [R1+0xb8], R54 ;  /* 0x0000b83601007387 */ /* 0x000fe80000100a00 */
        /* <DEDUP_REMOVED lines=8> */
[----:B------:R0:W-:Y:S04]  /*8cc0*/  STL.64 [R1+0xf98], R150 ;  /* 0x000f989601007387 */ /* 0x0001e80000100a00 */
[----:B------:R-:W-:Y:S04]  /*8cd0*/  STL.64 [R1+0xf90], R148 ;  /* 0x000f909401007387 */ /* 0x000fe80000100a00 */
[----:B------:R-:W-:Y:S04]  /*8ce0*/  STL.64 [R1+0xf88], R146 ;  /* 0x000f889201007387 */ /* 0x000fe80000100a00 */
[----:B------:R-:W-:Y:S04]  /*8cf0*/  STL.64 [R1+0xf80], R144 ;  /* 0x000f809001007387 */ /* 0x000fe80000100a00 */
[----:B------:R-:W-:Y:S04]  /*8d00*/  STL.64 [R1+0xf78], R142 ;  /* 0x000f788e01007387 */ /* 0x000fe80000100a00 */
[----:B------:R-:W-:Y:S04]  /*8d10*/  STL.64 [R1+0xf70], R140 ;  /* 0x000f708c01007387 */ /* 0x000fe80000100a00 */
[----:B------:R-:W-:Y:S04]  /*8d20*/  STL.64 [R1+0xf68], R138 ;  /* 0x000f688a01007387 */ /* 0x000fe80000100a00 */
[----:B------:R1:W-:Y:S04]  /*8d30*/  STL.64 [R1+0xf60], R136 ;  /* 0x000f608801007387 */ /* 0x0003e80000100a00 */
[----:B------:R-:W-:Y:S04]  /*8d40*/  STL [R1+0x4fc], RZ ;  /* 0x0004fcff01007387 */ /* 0x000fe80000100800 */
[----:B------:R-:W-:Y:S04]  /*8d50*/  STL [R1+0x4f8], RZ ;  /* 0x0004f8ff01007387 */ /* 0x000fe80000100800 */
[----:B------:R-:W-:Y:S04]  /*8d60*/  STL [R1+0xf1c], R121 ;  /* 0x000f1c7901007387 */ /* 0x000fe80000100800 */
[----:B------:R-:W-:Y:S04]  /*8d70*/  STL [R1+0xf18], R122 ;  /* 0x000f187a01007387 */ /* 0x000fe80000100800 */
[----:B------:R-:W-:Y:S04]  /*8d80*/  STL [R1+0xf14], R123 ;  /* 0x000f147b01007387 */ /* 0x000fe80000100800 */
[----:B------:R-:W-:Y:S04]  /*8d90*/  STL [R1+0xf10], R124 ;  /* 0x000f107c01007387 */ /* 0x000fe80000100800 */
[----:B------:R-:W-:Y:S04]  /*8da0*/  STL [R1+0xf0c], R125 ;  /* 0x000f0c7d01007387 */ /* 0x000fe80000100800 */
[----:B------:R-:W-:Y:S01]  /*8db0*/  STL [R1+0xf08], R126 ;  /* 0x000f087e01007387 */ /* 0x000fe20000100800 */
[----:B0-----:R-:W-:-:S03]  /*8dc0*/  IMAD.MOV.U32 R150, RZ, RZ, R168 ;  /* 0x000000ffff967224 */ /* 0x001fc600078e00a8 */
[----:B------:R-:W-:Y:S01]  /*8dd0*/  STL [R1+0xf04], R127 ;  /* 0x000f047f01007387 */ /* 0x000fe20000100800 */
[----:B------:R-:W-:-:S03]  /*8de0*/  IMAD.MOV.U32 R151, RZ, RZ, R169 ;  /* 0x000000ffff977224 */ /* 0x000fc600078e00a9 */
[----:B------:R-:W-:Y:S01]  /*8df0*/  STL [R1+0xf00], R128 ;  /* 0x000f008001007387 */ /* 0x000fe20000100800 */
[----:B------:R-:W-:-:S03]  /*8e00*/  IMAD.MOV.U32 R168, RZ, RZ, R170 ;  /* 0x000000ffffa87224 */ /* 0x000fc600078e00aa */
[----:B------:R-:W-:Y:S01]  /*8e10*/  STL [R1+0xefc], R129 ;  /* 0x000efc8101007387 */ /* 0x000fe20000100800 */
[----:B------:R-:W-:-:S03]  /*8e20*/  IMAD.MOV.U32 R169, RZ, RZ, R171 ;  /* 0x000000ffffa97224 */ /* 0x000fc600078e00ab */
[----:B------:R-:W-:Y:S01]  /*8e30*/  STL [R1+0xef8], R130 ;  /* 0x000ef88201007387 */ /* 0x000fe20000100800 */
[----:B------:R-:W-:-:S03]  /*8e40*/  IMAD.MOV.U32 R170, RZ, RZ, R172 ;  /* 0x000000ffffaa7224 */ /* 0x000fc600078e00ac */
[----:B------:R-:W-:Y:S01]  /*8e50*/  STL [R1+0xef4], R131 ;  /* 0x000ef48301007387 */ /* 0x000fe20000100800 */
[----:B------:R-:W-:Y:S02]  /*8e60*/  IMAD.MOV.U32 R171, RZ, RZ, R173 ;  /* 0x000000ffffab7224 */ /* 0x000fe400078e00ad */
        /* <DEDUP_REMOVED lines=8> */
[----:B------:R-:W-:Y:S01]  /*8ef0*/  IMAD.MOV.U32 R177, RZ, RZ, R179 ;  /* 0x000000ffffb17224 */ /* 0x000fe200078e00b3 */
[----:B------:R-:W-:-:S02]  /*8f00*/  WARPGROUP.DEPBAR.LE gsb0, 0x0 ;  /* 0x00008000000079c5 */ /* 0x000fc40000010000 */
[----:B------:R0:W-:Y:S01]  /*8f10*/  STL [R1+0xee4], R135 ;  /* 0x000ee48701007387 */ /* 0x0001e20000100800 */
[----:B------:R-:W-:Y:S02]  /*8f20*/  IMAD.MOV.U32 R178, RZ, RZ, R180 ;  /* 0x000000ffffb27224 */ /* 0x000fe400078e00b4 */
[----:B------:R-:W-:Y:S01]  /*8f30*/  IMAD.MOV.U32 R179, RZ, RZ, R181 ;  /* 0x000000ffffb37224 */ /* 0x000fe200078e00b5 */
[----:B------:R-:W-:Y:S01]  /*8f40*/  STL [R1+0x4f4], RZ ;  /* 0x0004f4ff01007387 */ /* 0x000fe20000100800 */
[----:B------:R-:W-:Y:S02]  /*8f50*/  IMAD.MOV.U32 R180, RZ, RZ, R182 ;  /* 0x000000ffffb47224 */ /* 0x000fe400078e00b6 */
[----:B------:R-:W-:Y:S01]  /*8f60*/  IMAD.MOV.U32 R181, RZ, RZ, R183 ;  /* 0x000000ffffb57224 */ /* 0x000fe200078e00b7 */
[----:B------:R2:W-:Y:S01]  /*8f70*/  STL [R1+0xee0], R199 ;  /* 0x000ee0c701007387 */ /* 0x0005e20000100800 */
[----:B------:R-:W-:Y:S02]  /*8f80*/  IMAD.MOV.U32 R182, RZ, RZ, R8 ;  /* 0x000000ffffb67224 */ /* 0x000fe400078e0008 */
[----:B------:R-:W-:Y:S01]  /*8f90*/  IMAD.MOV.U32 R183, RZ, RZ, R9 ;  /* 0x000000ffffb77224 */ /* 0x000fe200078e0009 */
[----:B------:R-:W-:Y:S04]  /*8fa0*/  STL [R1+0x4f0], RZ ;  /* 0x0004f0ff01007387 */ /* 0x000fe80000100800 */
[----:B------:R-:W3:Y:S04]  /*8fb0*/  LDL.LU R8, [R1+0x1280] ;  /* 0x0012800001087983 */ /* 0x000ee80000300800 */
[----:B------:R-:W4:Y:S01]  /*8fc0*/  LDL.LU R9, [R1+0x127c] ;  /* 0x00127c0001097983 */ /* 0x000f220000300800 */
[----:B------:R-:W-:-:S02]  /*8fd0*/  IMAD.MOV.U32 R104, RZ, RZ, R4 ;  /* 0x000000ffff687224 */ /* 0x000fc400078e0004 */
[----:B-1----:R-:W-:Y:S01]  /*8fe0*/  IMAD.MOV.U32 R136, RZ, RZ, R106 ;  /* 0x000000ffff887224 */ /* 0x002fe200078e006a */
[----:B------:R-:W2:Y:S01]  /*8ff0*/  LDL.LU R4, [R1+0x1278] ;  /* 0x0012780001047983 */ /* 0x000ea20000300800 */
[----:B------:R-:W-:Y:S02]  /*9000*/  IMAD.MOV.U32 R105, RZ, RZ, R5 ;  /* 0x000000ffff697224 */ /* 0x000fe400078e0005 */
[----:B------:R-:W-:Y:S01]  /*9010*/  IMAD.MOV.U32 R137, RZ, RZ, R107 ;  /* 0x000000ffff897224 */ /* 0x000fe200078e006b */
[----:B------:R-:W2:Y:S01]  /*9020*/  LDL.LU R5, [R1+0x1274] ;  /* 0x0012740001057983 */ /* 0x000ea20000300800 */
[----:B------:R-:W-:Y:S02]  /*9030*/  IMAD.MOV.U32 R106, RZ, RZ, R6 ;  /* 0x000000ffff6a7224 */ /* 0x000fe400078e0006 */
[----:B------:R-:W-:Y:S01]  /*9040*/  IMAD.MOV.U32 R138, RZ, RZ, R108 ;  /* 0x000000ffff8a7224 */ /* 0x000fe200078e006c */
[----:B------:R-:W2:Y:S01]  /*9050*/  LDL.LU R6, [R1+0x1270] ;  /* 0x0012700001067983 */ /* 0x000ea20000300800 */
[----:B------:R-:W-:-:S02]  /*9060*/  IMAD.MOV.U32 R107, RZ, RZ, R7 ;  /* 0x000000ffff6b7224 */ /* 0x000fc400078e0007 */
[----:B------:R-:W-:Y:S01]  /*9070*/  IMAD.MOV.U32 R139, RZ, RZ, R109 ;  /* 0x000000ffff8b7224 */ /* 0x000fe200078e006d */
[----:B------:R-:W2:Y:S01]  /*9080*/  LDL.LU R7, [R1+0x126c] ;  /* 0x00126c0001077983 */ /* 0x000ea20000300800 */
        /* <DEDUP_REMOVED lines=20> */
[----:B---3--:R-:W-:Y:S02]  /*91d0*/  IMAD.MOV.U32 R108, RZ, RZ, R8 ;  /* 0x000000ffff6c7224 */ /* 0x008fe400078e0008 */
[----:B------:R-:W3:Y:S01]  /*91e0*/  LDL.LU R8, [R1+0x1268] ;  /* 0x0012680001087983 */ /* 0x000ee20000300800 */
[----:B----4-:R-:W-:-:S03]  /*91f0*/  IMAD.MOV.U32 R109, RZ, RZ, R9 ;  /* 0x000000ffff6d7224 */ /* 0x010fc600078e0009 */
[----:B------:R-:W4:Y:S04]  /*9200*/  LDL.LU R9, [R1+0x1264] ;  /* 0x0012640001097983 */ /* 0x000f280000300800 */
        /* <DEDUP_REMOVED lines=9> */
[----:B------:R-:W4:Y:S01]  /*92a0*/  LDL.LU R14, [R1+0x123c] ;  /* 0x00123c00010e7983 */ /* 0x000f220000300800 */
[----:B--2---:R-:W-:-:S02]  /*92b0*/  IMAD.MOV.U32 R54, RZ, RZ, R5 ;  /* 0x000000ffff367224 */ /* 0x004fc400078e0005 */
[----:B------:R-:W-:Y:S02]  /*92c0*/  IMAD.MOV.U32 R55, RZ, RZ, R4 ;  /* 0x000000ffff377224 */ /* 0x000fe400078e0004 */
[----:B------:R-:W-:Y:S02]  /*92d0*/  IMAD.MOV.U32 R52, RZ, RZ, R7 ;  /* 0x000000ffff347224 */ /* 0x000fe400078e0007 */
[----:B------:R-:W-:Y:S02]  /*92e0*/  IMAD.MOV.U32 R53, RZ, RZ, R6 ;  /* 0x000000ffff357224 */ /* 0x000fe400078e0006 */
[----:B---3--:R-:W-:Y:S02]  /*92f0*/  IMAD.MOV.U32 R51, RZ, RZ, R8 ;  /* 0x000000ffff337224 */ /* 0x008fe400078e0008 */
[----:B----4-:R-:W-:Y:S02]  /*9300*/  IMAD.MOV.U32 R50, RZ, RZ, R9 ;  /* 0x000000ffff327224 */ /* 0x010fe400078e0009 */
[----:B------:R-:W-:-:S02]  /*9310*/  IMAD.MOV.U32 R49, RZ, RZ, R10 ;  /* 0x000000ffff317224 */ /* 0x000fc400078e000a */
[----:B------:R-:W-:Y:S02]  /*9320*/  IMAD.MOV.U32 R48, RZ, RZ, R11 ;  /* 0x000000ffff307224 */ /* 0x000fe400078e000b */
[----:B------:R-:W-:Y:S02]  /*9330*/  IMAD.MOV.U32 R40, RZ, RZ, R0 ;  /* 0x000000ffff287224 */ /* 0x000fe400078e0000 */
[----:B------:R-:W2:Y:S01]  /*9340*/  LDL.LU R0, [R1+0x1238] ;  /* 0x0012380001007983 */ /* 0x000ea20000300800 */
[----:B------:R-:W-:-:S03]  /*9350*/  IMAD.MOV.U32 R41, RZ, RZ, R2 ;  /* 0x000000ffff297224 */ /* 0x000fc600078e0002 */
[----:B------:R-:W3:Y:S01]  /*9360*/  LDL.LU R2, [R1+0x1234] ;  /* 0x0012340001027983 */ /* 0x000ee20000300800 */
[----:B------:R-:W-:-:S03]  /*9370*/  IMAD.MOV.U32 R42, RZ, RZ, R3 ;  /* 0x000000ffff2a7224 */ /* 0x000fc600078e0003 */
[----:B------:R-:W4:Y:S01]  /*9380*/  LDL.LU R3, [R1+0x1230] ;  /* 0x0012300001037983 */ /* 0x000f220000300800 */
[----:B------:R-:W-:-:S03]  /*9390*/  IMAD.MOV.U32 R43, RZ, RZ, R234 ;  /* 0x000000ffff2b7224 */ /* 0x000fc600078e00ea */
[----:B------:R-:W2:Y:S01]  /*93a0*/  LDL.LU R234, [R1+0x122c] ;  /* 0x00122c0001ea7983 */ /* 0x000ea20000300800 */
[----:B------:R-:W-:-:S03]  /*93b0*/  IMAD.MOV.U32 R44, RZ, RZ, R235 ;  /* 0x000000ffff2c7224 */ /* 0x000fc600078e00eb */
[----:B------:R-:W3:Y:S01]  /*93c0*/  LDL.LU R235, [R1+0x1228] ;  /* 0x0012280001eb7983 */ /* 0x000ee20000300800 */
[----:B------:R-:W-:-:S03]  /*93d0*/  IMAD.MOV.U32 R46, RZ, RZ, R13 ;  /* 0x000000ffff2e7224 */ /* 0x000fc600078e000d */
[----:B------:R-:W4:Y:S01]  /*93e0*/  LDL.LU.64 R4, [R1+0x40] ;  /* 0x0000400001047983 */ /* 0x000f220000300a00 */
[----:B------:R-:W-:-:S03]  /*93f0*/  IMAD.MOV.U32 R47, RZ, RZ, R12 ;  /* 0x000000ffff2f7224 */ /* 0x000fc600078e000c */
[----:B------:R-:W4:Y:S01]  /*9400*/  LDL.LU.64 R6, [R1+0x48] ;  /* 0x0000480001067983 */ /* 0x000f220000300a00 */
[----:B------:R-:W-:-:S03]  /*9410*/  IMAD.MOV.U32 R45, RZ, RZ, R14 ;  /* 0x000000ffff2d7224 */ /* 0x000fc600078e000e */
[----:B------:R-:W4:Y:S04]  /*9420*/  LDL.LU.64 R8, [R1+0x50] ;  /* 0x0000500001087983 */ /* 0x000f280000300a00 */
[----:B------:R-:W4:Y:S04]  /*9430*/  LDL.LU.64 R10, [R1+0x58] ;  /* 0x00005800010a7983 */ /* 0x000f280000300a00 */
[----:B------:R-:W4:Y:S04]  /*9440*/  LDL.LU.64 R12, [R1+0x60] ;  /* 0x00006000010c7983 */ /* 0x000f280000300a00 */
[----:B------:R-:W4:Y:S04]  /*9450*/  LDL.LU.64 R14, [R1+0x68] ;  /* 0x00006800010e7983 */ /* 0x000f280000300a00 */
[----:B------:R-:W4:Y:S04]  /*9460*/  LDL.LU.64 R16, [R1+0x70] ;  /* 0x0000700001107983 */ /* 0x000f280000300a00 */
[----:B------:R-:W4:Y:S04]  /*9470*/  LDL.LU.64 R18, [R1+0x78] ;  /* 0x0000780001127983 */ /* 0x000f280000300a00 */
[----:B------:R-:W2:Y:S04]  /*9480*/  LDL.LU R88, [R1+0x140] ;  /* 0x0001400001587983 */ /* 0x000ea80000300800 */
        /* <DEDUP_REMOVED lines=15> */
[----:B------:R-:W3:Y:S04]  /*9580*/  LDL.LU R24, [R1+0x240] ;  /* 0x0002400001187983 */ /* 0x000ee80000300800 */
        /* <DEDUP_REMOVED lines=9> */
[----:B------:R-:W3:Y:S01]  /*9620*/  LDL.LU R34, [R1+0x268] ;  /* 0x0002680001227983 */ /* 0x000ee20000300800 */
[----:B------:R-:W-:Y:S01]  /*9630*/  UMOV UR16, UR28 ;  /* 0x0000001c00107c82 */ /* 0x000fe20008000000 */
[----:B------:R-:W-:Y:S01]  /*9640*/  UMOV UR17, UR29 ;  /* 0x0000001d00117c82 */ /* 0x000fe20008000000 */
[----:B------:R-:W-:Y:S01]  /*9650*/  UMOV UR36, UR28 ;  /* 0x0000001c00247c82 */ /* 0x000fe20008000000 */
[----:B------:R-:W-:Y:S01]  /*9660*/  UMOV UR37, UR29 ;  /* 0x0000001d00257c82 */ /* 0x000fe20008000000 */
[----:B------:R-:W-:Y:S01]  /*9670*/  UMOV UR32, UR28 ;  /* 0x0000001c00207c82 */ /* 0x000fe20008000000 */
[----:B------:R-:W-:Y:S01]  /*9680*/  UMOV UR33, UR29 ;  /* 0x0000001d00217c82 */ /* 0x000fe20008000000 */
[----:B------:R-:W-:Y:S01]  /*9690*/  UMOV UR12, UR28 ;  /* 0x0000001c000c7c82 */ /* 0x000fe20008000000 */
[----:B------:R-:W-:Y:S01]  /*96a0*/  UMOV UR13, UR29 ;  /* 0x0000001d000d7c82 */ /* 0x000fe20008000000 */
[----:B------:R-:W3:Y:S04]  /*96b0*/  LDL.LU.64 R200, [R1] ;  /* 0x0000000001c87983 */ /* 0x000ee80000300a00 */
[----:B------:R-:W3:Y:S04]  /*96c0*/  LDL.LU.64 R202, [R1+0x8] ;  /* 0x0000080001ca7983 */ /* 0x000ee80000300a00 */
[----:B------:R-:W3:Y:S04]  /*96d0*/  LDL.LU.64 R204, [R1+0x10] ;  /* 0x0000100001cc7983 */ /* 0x000ee80000300a00 */
[----:B------:R-:W3:Y:S04]  /*96e0*/  LDL.LU.64 R206, [R1+0x18] ;  /* 0x0000180001ce7983 */ /* 0x000ee80000300a00 */
[----:B------:R-:W3:Y:S04]  /*96f0*/  LDL.LU.64 R208, [R1+0x20] ;  /* 0x0000200001d07983 */ /* 0x000ee80000300a00 */
[----:B------:R-:W3:Y:S04]  /*9700*/  LDL.LU.64 R210, [R1+0x28] ;  /* 0x0000280001d27983 */ /* 0x000ee80000300a00 */
[----:B------:R-:W3:Y:S04]  /*9710*/  LDL.LU.64 R212, [R1+0x30] ;  /* 0x0000300001d47983 */ /* 0x000ee80000300a00 */
[----:B------:R-:W3:Y:S01]  /*9720*/  LDL.LU.64 R214, [R1+0x38] ;  /* 0x0000380001d67983 */ /* 0x000ee20000300a00 */
[----:B----4-:R-:W-:-:S06]  /*9730*/  WARPGROUP.ARRIVE ;  /* 0x00000000000079c5 */ /* 0x010fcc0000000000 */
[----:B------:R-:W-:Y:S03]  /*9740*/  QGMMA.64x32x32.F32.E4M3.E4M3 R4, gdesc[UR16], R4, gsb0 ;  /* 0x00600000100479f3 */ /* 0x000fe60008000804 */
[----:B------:R-:W-:Y:S02]  /*9750*/  WARPGROUP.DEPBAR.LE gsb0, 0x0 ;  /* 0x00008000000079c5 */ /* 0x000fe40000010000 */
[----:B--2---:R-:W-:-:S06]  /*9760*/  WARPGROUP.ARRIVE ;  /* 0x00000000000079c5 */ /* 0x004fcc0000000000 */
[----:B------:R-:W-:Y:S01]  /*9770*/  QGMMA.64x32x32.F32.E4M3.E4M3 R88, gdesc[UR36], R88, gsb0 ;  /* 0x00600000245879f3 */ /* 0x000fe20008000858 */
[----:B---3--:R-:W-:Y:S02]  /*9780*/  IMAD.MOV.U32 R35, RZ, RZ, R235 ;  /* 0x000000ffff237224 */ /* 0x008fe400078e00eb */
[----:B------:R-:W-:Y:S02]  /*9790*/  IMAD.MOV.U32 R36, RZ, RZ, R234 ;  /* 0x000000ffff247224 */ /* 0x000fe400078e00ea */
[----:B------:R-:W-:Y:S02]  /*97a0*/  IMAD.MOV.U32 R37, RZ, RZ, R3 ;  /* 0x000000ffff257224 */ /* 0x000fe400078e0003 */
[----:B------:R-:W-:Y:S02]  /*97b0*/  IMAD.MOV.U32 R38, RZ, RZ, R2 ;  /* 0x000000ffff267224 */ /* 0x000fe400078e0002 */
[----:B------:R-:W-:Y:S01]  /*97c0*/  IMAD.MOV.U32 R39, RZ, RZ, R0 ;  /* 0x000000ffff277224 */ /* 0x000fe200078e0000 */
[----:B------:R-:W-:-:S05]  /*97d0*/  WARPGROUP.DEPBAR.LE gsb0, 0x0 ;  /* 0x00008000000079c5 */ /* 0x000fca0000010000 */
[----:B------:R-:W-:-:S06]  /*97e0*/  WARPGROUP.ARRIVE ;  /* 0x00000000000079c5 */ /* 0x000fcc0000000000 */
[----:B------:R-:W-:Y:S03]  /*97f0*/  QGMMA.64x32x32.F32.E4M3.E4M3 R24, gdesc[UR32], R24, gsb0 ;  /* 0x00600000201879f3 */ /* 0x000fe60008000818 */
[----:B------:R-:W-:Y:S02]  /*9800*/  WARPGROUP.DEPBAR.LE gsb0, 0x0 ;  /* 0x00008000000079c5 */ /* 0x000fe40000010000 */
[----:B------:R-:W-:-:S06]  /*9810*/  WARPGROUP.ARRIVE ;  /* 0x00000000000079c5 */ /* 0x000fcc0000000000 */
[----:B------:R-:W-:Y:S01]  /*9820*/  QGMMA.64x32x32.F32.E4M3.E4M3 R40, gdesc[UR12], R40, gsb0 ;  /* 0x006000000c2879f3 */ /* 0x000fe20008000828 */
[----:B------:R-:W-:Y:S01]  /*9830*/  UIADD3 UR16, UR49, 0x802, URZ ;  /* 0x0000080231107890 */ /* 0x000fe2000fffe03f */
[----:B------:R-:W-:-:S06]  /*9840*/  UMOV UR13, 0x40000040 ;  /* 0x40000040000d7882 */ /* 0x000fcc0000000000 */
[----:B------:R-:W-:Y:S01]  /*9850*/  UMOV UR12, UR16 ;  /* 0x00000010000c7c82 */ /* 0x000fe20008000000 */
[----:B------:R-:W-:Y:S02]  /*9860*/  WARPGROUP.DEPBAR.LE gsb0, 0x0 ;  /* 0x00008000000079c5 */ /* 0x000fe40000010000 */
[----:B------:R-:W-:-:S06]  /*9870*/  WARPGROUP.ARRIVE ;  /* 0x00000000000079c5 */ /* 0x000fcc0000000000 */
[----:B------:R-:W-:Y:S01]  /*9880*/  QGMMA.64x32x32.F32.E4M3.E4M3 R104, gdesc[UR12], R104, gsb0 ;  /* 0x006000000c6879f3 */ /* 0x000fe20008000868 */
[----:B0-----:R-:W-:Y:S02]  /*9890*/  IMAD.MOV.U32 R135, RZ, RZ, R18 ;  /* 0x000000ffff877224 */ /* 0x001fe400078e0012 */
[----:B------:R-:W-:Y:S02]  /*98a0*/  IMAD.MOV.U32 R199, RZ, RZ, R19 ;  /* 0x000000ffffc77224 */ /* 0x000fe400078e0013 */
[----:B------:R-:W-:Y:S01]  /*98b0*/  IMAD.MOV.U32 R133, RZ, RZ, R16 ;  /* 0x000000ffff857224 */ /* 0x000fe200078e0010 */
[----:B------:R-:W2:Y:S01]  /*98c0*/  LDL.LU.64 R18, [R1+0x1220] ;  /* 0x0012200001127983 */ /* 0x000ea20000300a00 */
[----:B------:R-:W-:Y:S02]  /*98d0*/  IMAD.MOV.U32 R134, RZ, RZ, R17 ;  /* 0x000000ffff867224 */ /* 0x000fe400078e0011 */
[----:B------:R-:W-:Y:S01]  /*98e0*/  IMAD.MOV.U32 R132, RZ, RZ, R15 ;  /* 0x000000ffff847224 */ /* 0x000fe200078e000f */
[----:B------:R-:W3:Y:S04]  /*98f0*/  LDL.LU.64 R16, [R1+0x1218] ;  /* 0x0012180001107983 */ /* 0x000ee80000300a00 */
[----:B------:R-:W4:Y:S04]  /*9900*/  LDL.LU R15, [R1+0x1210] ;  /* 0x00121000010f7983 */ /* 0x000f280000300800 */
[----:B------:R-:W-:Y:S04]  /*9910*/  STL.64 [R1+0x140], R88 ;  /* 0x0001405801007387 */ /* 0x000fe80000100a00 */
[----:B------:R-:W-:Y:S04]  /*9920*/  STL.64 [R1+0x148], R90 ;  /* 0x0001485a01007387 */ /* 0x000fe80000100a00 */
[----:B------:R-:W-:Y:S01]  /*9930*/  STL.64 [R1+0x150], R92 ;  /* 0x0001505c01007387 */ /* 0x000fe20000100a00 */
[----:B------:R-:W-:-:S03]  /*9940*/  UMOV UR32, UR12 ;  /* 0x0000000c00207c82 */ /* 0x000fc60008000000 */
[----:B------:R-:W-:Y:S01]  /*9950*/  STL.64 [R1+0x158], R94 ;  /* 0x0001585e01007387 */ /* 0x000fe20000100a00 */
[----:B------:R-:W-:-:S03]  /*9960*/  UMOV UR33, UR13 ;  /* 0x0000000d00217c82 */ /* 0x000fc60008000000 */
[----:B------:R-:W-:Y:S04]  /*9970*/  STL.64 [R1+0x160], R96 ;  /* 0x0001606001007387 */ /* 0x000fe80000100a00 */
[----:B------:R-:W-:Y:S04]  /*9980*/  STL.64 [R1+0x168], R98 ;  /* 0x0001686201007387 */ /* 0x000fe80000100a00 */
[----:B------:R-:W-:Y:S04]  /*9990*/  STL.64 [R1+0x170], R100 ;  /* 0x0001706401007387 */ /* 0x000fe80000100a00 */
[----:B------:R0:W-:Y:S04]  /*99a0*/  STL.64 [R1+0x178], R102 ;  /* 0x0001786601007387 */ /* 0x0001e80000100a00 */
[----:B0-----:R-:W2:Y:S01]  /*99b0*/  LDL.LU.64 R102, [R1+0x1208] ;  /* 0x0012080001667983 */ /* 0x001ea20000300a00 */
[----:B------:R-:W-:-:S02]  /*99c0*/  WARPGROUP.DEPBAR.LE gsb0, 0x0 ;  /* 0x00008000000079c5 */ /* 0x000fc40000010000 */
[----:B------:R-:W-:Y:S01]  /*99d0*/  WARPGROUP.ARRIVE ;  /* 0x00000000000079c5 */ /* 0x000fe20000000000 */
[----:B------:R-:W2:Y:S04]  /*99e0*/  LDL.LU.64 R100, [R1+0x1200] ;  /* 0x0012000001647983 */ /* 0x000ea80000300a00 */
[----:B------:R-:W2:Y:S01]  /*99f0*/  LDL.LU.64 R98, [R1+0x11f8] ;  /* 0x0011f80001627983 */ /* 0x000ea20000300a00 */
[----:B------:R-:W-:Y:S03]  /*9a00*/  QGMMA.64x32x32.F32.E4M3.E4M3 R168, gdesc[UR32], R168, gsb0 ;  /* 0x0060000020a879f3 */ /* 0x000fe600080008a8 */
[----:B------:R-:W2:Y:S04]  /*9a10*/  LDL.LU.64 R96, [R1+0x11f0] ;  /* 0x0011f00001607983 */ /* 0x000ea80000300a00 */
[----:B------:R-:W2:Y:S04]  /*9a20*/  LDL.LU.64 R94, [R1+0x11e8] ;  /* 0x0011e800015e7983 */ /* 0x000ea80000300a00 */
[----:B------:R-:W2:Y:S04]  /*9a30*/  LDL.LU.64 R92, [R1+0x11e0] ;  /* 0x0011e000015c7983 */ /* 0x000ea80000300a00 */
[----:B------:R-:W2:Y:S04]  /*9a40*/  LDL.LU.64 R90, [R1+0x11d8] ;  /* 0x0011d800015a7983 */ /* 0x000ea80000300a00 */
[----:B------:R-:W2:Y:S04]  /*9a50*/  LDL.LU.64 R88, [R1+0x11d0] ;  /* 0x0011d00001587983 */ /* 0x000ea80000300a00 */
        /* <DEDUP_REMOVED lines=9> */
[----:B0-----:R-:W3:Y:S04]  /*9af0*/  LDL.LU.64 R38, [R1+0x11c8] ;  /* 0x0011c80001267983 */ /* 0x001ee80000300a00 */
[----:B------:R-:W3:Y:S04]  /*9b00*/  LDL.LU.64 R36, [R1+0x11c0] ;  /* 0x0011c00001247983 */ /* 0x000ee80000300a00 */
[----:B------:R-:W3:Y:S04]  /*9b10*/  LDL.LU.64 R34, [R1+0x11b8] ;  /* 0x0011b80001227983 */ /* 0x000ee80000300a00 */
[----:B------:R-:W3:Y:S04]  /*9b20*/  LDL.LU.64 R32, [R1+0x11b0] ;  /* 0x0011b00001207983 */ /* 0x000ee80000300a00 */
[----:B------:R-:W3:Y:S04]  /*9b30*/  LDL.LU.64 R30, [R1+0x11a8] ;  /* 0x0011a800011e7983 */ /* 0x000ee80000300a00 */
[----:B------:R-:W3:Y:S04]  /*9b40*/  LDL.LU.64 R28, [R1+0x11a0] ;  /* 0x0011a000011c7983 */ /* 0x000ee80000300a00 */
[----:B------:R-:W3:Y:S04]  /*9b50*/  LDL.LU.64 R26, [R1+0x1198] ;  /* 0x00119800011a7983 */ /* 0x000ee80000300a00 */
[----:B------:R-:W3:Y:S04]  /*9b60*/  LDL.LU.64 R24, [R1+0x1190] ;  /* 0x0011900001187983 */ /* 0x000ee80000300a00 */
        /* <DEDUP_REMOVED lines=9> */
[----:B0-----:R-:W4:Y:S04]  /*9c00*/  LDL.LU.64 R54, [R1+0x1188] ;  /* 0x0011880001367983 */ /* 0x001f280000300a00 */
[----:B------:R-:W4:Y:S04]  /*9c10*/  LDL.LU.64 R52, [R1+0x1180] ;  /* 0x0011800001347983 */ /* 0x000f280000300a00 */
[----:B------:R-:W4:Y:S04]  /*9c20*/  LDL.LU.64 R50, [R1+0x1178] ;  /* 0x0011780001327983 */ /* 0x000f280000300a00 */
[----:B------:R-:W4:Y:S04]  /*9c30*/  LDL.LU.64 R48, [R1+0x1170] ;  /* 0x0011700001307983 */ /* 0x000f280000300a00 */
[----:B------:R-:W4:Y:S04]  /*9c40*/  LDL.LU.64 R46, [R1+0x1168] ;  /* 0x00116800012e7983 */ /* 0x000f280000300a00 */
[----:B------:R-:W4:Y:S04]  /*9c50*/  LDL.LU.64 R44, [R1+0x1160] ;  /* 0x00116000012c7983 */ /* 0x000f280000300a00 */
[----:B------:R-:W4:Y:S04]  /*9c60*/  LDL.LU.64 R42, [R1+0x1158] ;  /* 0x00115800012a7983 */ /* 0x000f280000300a00 */
[----:B------:R-:W4:Y:S04]  /*9c70*/  LDL.LU.64 R40, [R1+0x1150] ;  /* 0x0011500001287983 */ /* 0x000f280000300a00 */
        /* <DEDUP_REMOVED lines=8> */
[----:B------:R0:W-:Y:S01]  /*9d00*/  STL.64 [R1+0x338], R118 ;  /* 0x0003387601007387 */ /* 0x0001e20000100a00 */
[----:B------:R-:W-:-:S03]  /*9d10*/  WARPGROUP.DEPBAR.LE gsb0, 0x0 ;  /* 0x00008000000079c5 */ /* 0x000fc60000010000 */
[----:B0-----:R-:W2:Y:S04]  /*9d20*/  LDL.LU.64 R118, [R1+0x1148] ;  /* 0x0011480001767983 */ /* 0x001ea80000300a00 */
[----:B------:R-:W2:Y:S04]  /*9d30*/  LDL.LU.64 R116, [R1+0x1140] ;  /* 0x0011400001747983 */ /* 0x000ea80000300a00 */
[----:B------:R-:W2:Y:S04]  /*9d40*/  LDL.LU.64 R114, [R1+0x1138] ;  /* 0x0011380001727983 */ /* 0x000ea80000300a00 */
        /* <DEDUP_REMOVED lines=21> */
[----:B------:R-:W3:Y:S01]  /*9ea0*/  LDL.LU.64 R168, [R1+0x10d0] ;  /* 0x0010d00001a87983 */ /* 0x000ee20000300a00 */
[----:B------:R-:W-:Y:S01]  /*9eb0*/  WARPGROUP.ARRIVE ;  /* 0x00000000000079c5 */ /* 0x000fe20000000000 */
[----:B------:R-:W-:Y:S01]  /*9ec0*/  UMOV UR36, UR12 ;  /* 0x0000000c00247c82 */ /* 0x000fe20008000000 */
[----:B------:R-:W-:-:S04]  /*9ed0*/  UMOV UR37, UR13 ;  /* 0x0000000d00257c82 */ /* 0x000fc80008000000 */
        /* <DEDUP_REMOVED lines=8> */
[----:B------:R-:W-:Y:S02]  /*9f60*/  WARPGROUP.DEPBAR.LE gsb0, 0x0 ;  /* 0x00008000000079c5 */ /* 0x000fe40000010000 */
[----:B------:R-:W-:Y:S01]  /*9f70*/  UMOV UR24, UR12 ;  /* 0x0000000c00187c82 */ /* 0x000fe20008000000 */
[----:B------:R-:W-:Y:S01]  /*9f80*/  UMOV UR25, UR13 ;  /* 0x0000000d00197c82 */ /* 0x000fe20008000000 */
[----:B------:R-:W-:Y:S01]  /*9f90*/  UMOV UR28, UR12 ;  /* 0x0000000c001c7c82 */ /* 0x000fe20008000000 */
[----:B------:R-:W-:Y:S01]  /*9fa0*/  UMOV UR29, UR13 ;  /* 0x0000000d001d7c82 */ /* 0x000fe20008000000 */
[----:B---3--:R-:W-:-:S06]  /*9fb0*/  WARPGROUP.ARRIVE ;  /* 0x00000000000079c5 */ /* 0x008fcc0000000000 */
[----:B------:R-:W-:Y:S03]  /*9fc0*/  QGMMA.64x32x32.F32.E4M3.E4M3 R168, gdesc[UR20], R168, gsb0 ;  /* 0x0060000014a879f3 */ /* 0x000fe600080008a8 */
[----:B------:R-:W-:Y:S02]  /*9fd0*/  WARPGROUP.DEPBAR.LE gsb0, 0x0 ;  /* 0x00008000000079c5 */ /* 0x000fe40000010000 */
[----:B--2---:R-:W-:-:S06]  /*9fe0*/  WARPGROUP.ARRIVE ;  /* 0x00000000000079c5 */ /* 0x004fcc0000000000 */
[----:B------:R-:W-:Y:S03]  /*9ff0*/  QGMMA.64x32x32.F32.E4M3.E4M3 R104, gdesc[UR24], R104, gsb0 ;  /* 0x00600000186879f3 */ /* 0x000fe60008000868 */
[----:B------:R-:W-:Y:S02]  /*a000*/  WARPGROUP.DEPBAR.LE gsb0, 0x0 ;  /* 0x00008000000079c5 */ /* 0x000fe40000010000 */
[----:B----4-:R-:W-:-:S06]  /*a010*/  WARPGROUP.ARRIVE ;  /* 0x00000000000079c5 */ /* 0x010fcc0000000000 */
[----:B------:R-:W-:Y:S01]  /*a020*/  QGMMA.64x32x32.F32.E4M3.E4M3 R40, gdesc[UR28], R40, gsb0 ;  /* 0x006000001c2879f3 */ /* 0x000fe20008000828 */
[----:B------:R-:W-:Y:S01]  /*a030*/  UIADD3 UR16, UR49, 0xc02, URZ ;  /* 0x00000c0231107890 */ /* 0x000fe2000fffe03f */
[----:B------:R-:W-:-:S06]  /*a040*/  UMOV UR29, 0x40000040 ;  /* 0x40000040001d7882 */ /* 0x000fcc0000000000 */
[----:B------:R-:W-:Y:S01]  /*a050*/  UMOV UR28, UR16 ;  /* 0x00000010001c7c82 */ /* 0x000fe20008000000 */
[----:B------:R-:W-:Y:S02]  /*a060*/  WARPGROUP.DEPBAR.LE gsb0, 0x0 ;  /* 0x00008000000079c5 */ /* 0x000fe40000010000 */
[----:B------:R-:W-:-:S06]  /*a070*/  WARPGROUP.ARRIVE ;  /* 0x00000000000079c5 */ /* 0x000fcc0000000000 */
[----:B------:R-:W-:Y:S01]  /*a080*/  QGMMA.64x32x32.F32.E4M3.E4M3 R24, gdesc[UR28], R24, gsb0 ;  /* 0x006000001c1879f3 */ /* 0x000fe20008000818 */
[----:B------:R-:W-:Y:S01]  /*a090*/  UMOV UR24, UR28 ;  /* 0x0000001c00187c82 */ /* 0x000fe20008000000 */
[----:B------:R-:W-:Y:S01]  /*a0a0*/  UMOV UR25, UR29 ;  /* 0x0000001d00197c82 */ /* 0x000fe20008000000 */
[----:B------:R-:W-:Y:S04]  /*a0b0*/  STL [R1+0x4dc], RZ ;  /* 0x0004dcff01007387 */ /* 0x000fe80000100800 */
        /* <DEDUP_REMOVED lines=44> */
[----:B------:R-:W-:Y:S01]  /*a380*/  STL.64 [R1+0xe70], R28 ;  /* 0x000e701c01007387 */ /* 0x000fe20000100a00 */
[----:B------:R-:W-:-:S03]  /*a390*/  WARPGROUP.DEPBAR.LE gsb0, 0x0 ;  /* 0x00008000000079c5 */ /* 0x000fc60000010000 */
[----:B------:R-:W-:Y:S04]  /*a3a0*/  STL.64 [R1+0xe68], R26 ;  /* 0x000e681a01007387 */ /* 0x000fe80000100a00 */
[----:B------:R1:W-:Y:S04]  /*a3b0*/  STL.64 [R1+0xe60], R24 ;  /* 0x000e601801007387 */ /* 0x0003e80000100a00 */
[----:B------:R-:W-:Y:S04]  /*a3c0*/  STL [R1+0x4c8], RZ ;  /* 0x0004c8ff01007387 */ /* 0x000fe80000100800 */
[----:B------:R2:W-:Y:S04]  /*a3d0*/  STL.64 [R1+0xed8], R102 ;  /* 0x000ed86601007387 */ /* 0x0005e80000100a00 */
[----:B------:R3:W-:Y:S04]  /*a3e0*/  STL.64 [R1+0xed0], R100 ;  /* 0x000ed06401007387 */ /* 0x0007e80000100a00 */
[----:B------:R4:W-:Y:S04]  /*a3f0*/  STL.64 [R1+0xec8], R98 ;  /* 0x000ec86201007387 */ /* 0x0009e80000100a00 */
[----:B------:R4:W-:Y:S04]  /*a400*/  STL.64 [R1+0xec0], R96 ;  /* 0x000ec06001007387 */ /* 0x0009e80000100a00 */
[----:B------:R4:W-:Y:S01]  /*a410*/  STL.64 [R1+0xeb8], R94 ;  /* 0x000eb85e01007387 */ /* 0x0009e20000100a00 */
[----:B0-----:R-:W-:-:S03]  /*a420*/  IMAD.MOV.U32 R168, RZ, RZ, R227 ;  /* 0x000000ffffa87224 */ /* 0x001fc600078e00e3 */
[----:B------:R0:W-:Y:S01]  /*a430*/  STL.64 [R1+0xeb0], R92 ;  /* 0x000eb05c01007387 */ /* 0x0001e20000100a00 */
[----:B------:R-:W-:-:S03]  /*a440*/  IMAD.MOV.U32 R169, RZ, RZ, R228 ;  /* 0x000000ffffa97224 */ /* 0x000fc600078e00e4 */
[----:B------:R0:W-:Y:S01]  /*a450*/  STL.64 [R1+0xea8], R90 ;  /* 0x000ea85a01007387 */ /* 0x0001e20000100a00 */
[----:B------:R-:W-:-:S03]  /*a460*/  IMAD.MOV.U32 R170, RZ, RZ, R229 ;  /* 0x000000ffffaa7224 */ /* 0x000fc600078e00e5 */
[----:B------:R0:W-:Y:S01]  /*a470*/  STL.64 [R1+0xea0], R88 ;  /* 0x000ea05801007387 */ /* 0x0001e20000100a00 */
[----:B------:R-:W-:-:S03]  /*a480*/  IMAD.MOV.U32 R171, RZ, RZ, R230 ;  /* 0x000000ffffab7224 */ /* 0x000fc600078e00e6 */
[----:B------:R-:W-:Y:S01]  /*a490*/  STL [R1+0x4c4], RZ ;  /* 0x0004c4ff01007387 */ /* 0x000fe20000100800 */
[----:B------:R-:W-:-:S03]  /*a4a0*/  IMAD.MOV.U32 R172, RZ, RZ, R231 ;  /* 0x000000ffffac7224 */ /* 0x000fc600078e00e7 */
[----:B------:R-:W2:Y:S01]  /*a4b0*/  LDL.LU R227, [R1+0x10c8] ;  /* 0x0010c80001e37983 */ /* 0x000ea20000300800 */
[----:B------:R-:W-:-:S03]  /*a4c0*/  IMAD.MOV.U32 R173, RZ, RZ, R152 ;  /* 0x000000ffffad7224 */ /* 0x000fc600078e0098 */
[----:B------:R-:W3:Y:S01]  /*a4d0*/  LDL.LU R228, [R1+0x10c4] ;  /* 0x0010c40001e47983 */ /* 0x000ee20000300800 */
[----:B------:R-:W-:-:S03]  /*a4e0*/  IMAD.MOV.U32 R174, RZ, RZ, R153 ;  /* 0x000000ffffae7224 */ /* 0x000fc600078e0099 */
[----:B------:R-:W4:Y:S01]  /*a4f0*/  LDL.LU R229, [R1+0x10c0] ;  /* 0x0010c00001e57983 */ /* 0x000f220000300800 */
        /* <DEDUP_REMOVED lines=15> */
[----:B------:R-:W0:Y:S01]  /*a5f0*/  LDL.LU R157, [R1+0x10a0] ;  /* 0x0010a000019d7983 */ /* 0x000e220000300800 */
[----:B------:R-:W-:-:S03]  /*a600*/  IMAD.MOV.U32 R183, RZ, RZ, R162 ;  /* 0x000000ffffb77224 */ /* 0x000fc600078e00a2 */
[----:B------:R-:W4:Y:S04]  /*a610*/  LDL.LU R158, [R1+0x109c] ;  /* 0x00109c00019e7983 */ /* 0x000f280000300800 */
[----:B------:R-:W4:Y:S04]  /*a620*/  LDL.LU R159, [R1+0x1098] ;  /* 0x00109800019f7983 */ /* 0x000f280000300800 */
[----:B------:R-:W4:Y:S04]  /*a630*/  LDL.LU R160, [R1+0x1094] ;  /* 0x0010940001a07983 */ /* 0x000f280000300800 */
[----:B------:R-:W4:Y:S04]  /*a640*/  LDL.LU R161, [R1+0x1090] ;  /* 0x0010900001a17983 */ /* 0x000f280000300800 */
[----:B------:R-:W4:Y:S04]  /*a650*/  LDL.LU R162, [R1+0x108c] ;  /* 0x00108c0001a27983 */ /* 0x000f280000300800 */
[----:B-1----:R-:W4:Y:S01]  /*a660*/  LDL.LU R24, [R1+0x380] ;  /* 0x0003800001187983 */ /* 0x002f220000300800 */
        /* <DEDUP_REMOVED lines=21> */
[----:B------:R-:W4:Y:S04]  /*a7c0*/  LDL.LU R220, [R1+0x1070] ;  /* 0x0010700001dc7983 */ /* 0x000f280000300800 */
[----:B------:R-:W4:Y:S04]  /*a7d0*/  LDL.LU R219, [R1+0x106c] ;  /* 0x00106c0001db7983 */ /* 0x000f280000300800 */
[----:B------:R-:W4:Y:S04]  /*a7e0*/  LDL.LU R218, [R1+0x1068] ;  /* 0x0010680001da7983 */ /* 0x000f280000300800 */
[----:B------:R-:W4:Y:S04]  /*a7f0*/  LDL.LU R217, [R1+0x1064] ;  /* 0x0010640001d97983 */ /* 0x000f280000300800 */
[----:B------:R-:W4:Y:S01]  /*a800*/  LDL.LU R216, [R1+0x1060] ;  /* 0x0010600001d87983 */ /* 0x000f220000300800 */
[----:B--2---:R-:W-:-:S02]  /*a810*/  IMAD.MOV.U32 R103, RZ, RZ, R227 ;  /* 0x000000ffff677224 */ /* 0x004fc400078e00e3 */
[----:B---3--:R-:W-:Y:S02]  /*a820*/  IMAD.MOV.U32 R102, RZ, RZ, R228 ;  /* 0x000000ffff667224 */ /* 0x008fe400078e00e4 */
[----:B----4-:R-:W-:Y:S02]  /*a830*/  IMAD.MOV.U32 R101, RZ, RZ, R229 ;  /* 0x000000ffff657224 */ /* 0x010fe400078e00e5 */
[----:B------:R-:W-:Y:S02]  /*a840*/  IMAD.MOV.U32 R100, RZ, RZ, R230 ;  /* 0x000000ffff647224 */ /* 0x000fe400078e00e6 */
[----:B------:R-:W-:Y:S02]  /*a850*/  IMAD.MOV.U32 R99, RZ, RZ, R231 ;  /* 0x000000ffff637224 */ /* 0x000fe400078e00e7 */
[----:B------:R-:W-:Y:S02]  /*a860*/  IMAD.MOV.U32 R98, RZ, RZ, R152 ;  /* 0x000000ffff627224 */ /* 0x000fe400078e0098 */
[----:B------:R-:W-:-:S02]  /*a870*/  IMAD.MOV.U32 R97, RZ, RZ, R153 ;  /* 0x000000ffff617224 */ /* 0x000fc400078e0099 */
[----:B------:R-:W-:Y:S02]  /*a880*/  IMAD.MOV.U32 R96, RZ, RZ, R154 ;  /* 0x000000ffff607224 */ /* 0x000fe400078e009a */
[----:B------:R-:W-:Y:S02]  /*a890*/  IMAD.MOV.U32 R95, RZ, RZ, R155 ;  /* 0x000000ffff5f7224 */ /* 0x000fe400078e009b */
[----:B------:R-:W-:Y:S02]  /*a8a0*/  IMAD.MOV.U32 R94, RZ, RZ, R156 ;  /* 0x000000ffff5e7224 */ /* 0x000fe400078e009c */
[----:B0-----:R-:W-:Y:S02]  /*a8b0*/  IMAD.MOV.U32 R93, RZ, RZ, R157 ;  /* 0x000000ffff5d7224 */ /* 0x001fe400078e009d */
[----:B------:R-:W-:Y:S02]  /*a8c0*/  IMAD.MOV.U32 R92, RZ, RZ, R158 ;  /* 0x000000ffff5c7224 */ /* 0x000fe400078e009e */
[----:B------:R-:W-:-:S02]  /*a8d0*/  IMAD.MOV.U32 R91, RZ, RZ, R159 ;  /* 0x000000ffff5b7224 */ /* 0x000fc400078e009f */
[----:B------:R-:W-:Y:S02]  /*a8e0*/  IMAD.MOV.U32 R90, RZ, RZ, R160 ;  /* 0x000000ffff5a7224 */ /* 0x000fe400078e00a0 */
[----:B------:R-:W-:Y:S02]  /*a8f0*/  IMAD.MOV.U32 R89, RZ, RZ, R161 ;  /* 0x000000ffff597224 */ /* 0x000fe400078e00a1 */
[----:B------:R-:W-:Y:S02]  /*a900*/  IMAD.MOV.U32 R88, RZ, RZ, R162 ;  /* 0x000000ffff587224 */ /* 0x000fe400078e00a2 */
[----:B------:R-:W2:Y:S04]  /*a910*/  LDL.LU R162, [R1+0x105c] ;  /* 0x00105c0001a27983 */ /* 0x000ea80000300800 */
[----:B------:R-:W3:Y:S04]  /*a920*/  LDL.LU R161, [R1+0x1058] ;  /* 0x0010580001a17983 */ /* 0x000ee80000300800 */
        /* <DEDUP_REMOVED lines=14> */
[----:B------:R-:W-:-:S02]  /*aa10*/  IMAD.MOV.U32 R127, RZ, RZ, R10 ;  /* 0x000000ffff7f7224 */ /* 0x000fc400078e000a */
[----:B------:R-:W-:Y:S02]  /*aa20*/  IMAD.MOV.U32 R131, RZ, RZ, R14 ;  /* 0x000000ffff837224 */ /* 0x000fe400078e000e */
[----:B------:R-:W-:Y:S02]  /*aa30*/  IMAD.MOV.U32 R10, RZ, RZ, R200 ;  /* 0x000000ffff0a7224 */ /* 0x000fe400078e00c8 */
[----:B------:R-:W-:Y:S01]  /*aa40*/  IMAD.MOV.U32 R130, RZ, RZ, R13 ;  /* 0x000000ffff827224 */ /* 0x000fe200078e000d */
[----:B------:R-:W4:Y:S01]  /*aa50*/  LDL.LU R200, [R1+0x1c0] ;  /* 0x0001c00001c87983 */ /* 0x000f220000300800 */
[----:B------:R-:W-:Y:S02]  /*aa60*/  IMAD.MOV.U32 R14, RZ, RZ, R201 ;  /* 0x000000ffff0e7224 */ /* 0x000fe400078e00c9 */
[----:B------:R-:W-:Y:S01]  /*aa70*/  IMAD.MOV.U32 R129, RZ, RZ, R12 ;  /* 0x000000ffff817224 */ /* 0x000fe200078e000c */
[----:B------:R-:W4:Y:S01]  /*aa80*/  LDL.LU R201, [R1+0x1c4] ;  /* 0x0001c40001c97983 */ /* 0x000f220000300800 */
[----:B------:R-:W-:-:S02]  /*aa90*/  IMAD.MOV.U32 R13, RZ, RZ, R202 ;  /* 0x000000ffff0d7224 */ /* 0x000fc400078e00ca */
[----:B------:R-:W-:Y:S01]  /*aaa0*/  IMAD.MOV.U32 R126, RZ, RZ, R9 ;  /* 0x000000ffff7e7224 */ /* 0x000fe200078e0009 */
[----:B------:R-:W4:Y:S01]  /*aab0*/  LDL.LU R202, [R1+0x1c8] ;  /* 0x0001c80001ca7983 */ /* 0x000f220000300800 */
        /* <DEDUP_REMOVED lines=37> */
[----:B------:R-:W-:Y:S01]  /*ad10*/  IMAD.MOV.U32 R0, RZ, RZ, R215 ;  /* 0x000000ffff007224 */ /* 0x000fe200078e00d7 */
[----:B------:R-:W4:Y:S01]  /*ad20*/  LDL.LU R224, [R1+0xffc] ;  /* 0x000ffc0001e07983 */ /* 0x000f220000300800 */
[----:B------:R-:W-:Y:S02]  /*ad30*/  IMAD.MOV.U32 R214, RZ, RZ, R225 ;  /* 0x000000ffffd67224 */ /* 0x000fe400078e00e1 */
[----:B------:R-:W-:Y:S01]  /*ad40*/  IMAD.MOV.U32 R215, RZ, RZ, R226 ;  /* 0x000000ffffd77224 */ /* 0x000fe200078e00e2 */
[----:B------:R-:W4:Y:S04]  /*ad50*/  LDL.LU R225, [R1+0xff8] ;  /* 0x000ff80001e17983 */ /* 0x000f280000300800 */
[----:B------:R-:W4:Y:S01]  /*ad60*/  LDL.LU R226, [R1+0xff4] ;  /* 0x000ff40001e27983 */ /* 0x000f220000300800 */
[----:B------:R-:W-:-:S02]  /*ad70*/  IMAD.MOV.U32 R40, RZ, RZ, R163 ;  /* 0x000000ffff287224 */ /* 0x000fc400078e00a3 */
[----:B------:R-:W-:Y:S02]  /*ad80*/  IMAD.MOV.U32 R41, RZ, RZ, R164 ;  /* 0x000000ffff297224 */ /* 0x000fe400078e00a4 */
[----:B------:R-:W-:Y:S02]  /*ad90*/  IMAD.MOV.U32 R42, RZ, RZ, R165 ;  /* 0x000000ffff2a7224 */ /* 0x000fe400078e00a5 */
[----:B------:R-:W-:Y:S02]  /*ada0*/  IMAD.MOV.U32 R43, RZ, RZ, R166 ;  /* 0x000000ffff2b7224 */ /* 0x000fe400078e00a6 */
[----:B------:R-:W-:Y:S02]  /*adb0*/  IMAD.MOV.U32 R44, RZ, RZ, R167 ;  /* 0x000000ffff2c7224 */ /* 0x000fe400078e00a7 */
[----:B--2---:R-:W-:Y:S02]  /*adc0*/  IMAD.MOV.U32 R151, RZ, RZ, R162 ;  /* 0x000000ffff977224 */ /* 0x004fe400078e00a2 */
[----:B---3--:R-:W-:-:S02]  /*add0*/  IMAD.MOV.U32 R150, RZ, RZ, R161 ;  /* 0x000000ffff967224 */ /* 0x008fc400078e00a1 */
[----:B----4-:R-:W-:Y:S02]  /*ade0*/  IMAD.MOV.U32 R149, RZ, RZ, R160 ;  /* 0x000000ffff957224 */ /* 0x010fe400078e00a0 */
        /* <DEDUP_REMOVED lines=42> */
[----:B------:R-:W-:Y:S04]  /*b090*/  STL [R1+0x4c0], RZ ;  /* 0x0004c0ff01007387 */ /* 0x000fe80000100800 */
[----:B------:R-:W4:Y:S04]  /*b0a0*/  LDL.LU.64 R104, [R1+0x80] ;  /* 0x0000800001687983 */ /* 0x000f280000300a00 */
[----:B------:R-:W4:Y:S04]  /*b0b0*/  LDL.LU.64 R106, [R1+0x88] ;  /* 0x00008800016a7983 */ /* 0x000f280000300a00 */
[----:B------:R-:W4:Y:S04]  /*b0c0*/  LDL.LU.64 R108, [R1+0x90] ;  /* 0x00009000016c7983 */ /* 0x000f280000300a00 */
[----:B------:R-:W4:Y:S04]  /*b0d0*/  LDL.LU.64 R110, [R1+0x98] ;  /* 0x00009800016e7983 */ /* 0x000f280000300a00 */
[----:B------:R-:W4:Y:S04]  /*b0e0*/  LDL.LU.64 R112, [R1+0xa0] ;  /* 0x0000a00001707983 */ /* 0x000f280000300a00 */
[----:B------:R-:W4:Y:S04]  /*b0f0*/  LDL.LU.64 R114, [R1+0xa8] ;  /* 0x0000a80001727983 */ /* 0x000f280000300a00 */
[----:B------:R-:W4:Y:S04]  /*b100*/  LDL.LU.64 R116, [R1+0xb0] ;  /* 0x0000b00001747983 */ /* 0x000f280000300a00 */
[----:B------:R-:W4:Y:S01]  /*b110*/  LDL.LU.64 R118, [R1+0xb8] ;  /* 0x0000b80001767983 */ /* 0x000f220000300a00 */
[----:B---3--:R-:W-:-:S06]  /*b120*/  WARPGROUP.ARRIVE ;  /* 0x00000000000079c5 */ /* 0x008fcc0000000000 */
[----:B------:R-:W-:Y:S03]  /*b130*/  QGMMA.64x32x32.F32.E4M3.E4M3 R152, gdesc[UR20], R152, gsb0 ;  /* 0x00600000149879f3 */ /* 0x000fe60008000898 */
[----:B------:R-:W-:Y:S02]  /*b140*/  WARPGROUP.DEPBAR.LE gsb0, 0x0 ;  /* 0x00008000000079c5 */ /* 0x000fe40000010000 */
        /* <DEDUP_REMOVED lines=8> */
[----:B------:R-:W-:Y:S01]  /*b1d0*/  STL.64 [R1+0xc0], R136 ;  /* 0x0000c08801007387 */ /* 0x000fe20000100a00 */
[----:B------:R-:W-:Y:S01]  /*b1e0*/  UMOV UR12, UR28 ;  /* 0x0000001c000c7c82 */ /* 0x000fe20008000000 */
[----:B------:R-:W-:Y:S02]  /*b1f0*/  UMOV UR13, UR29 ;  /* 0x0000001d000d7c82 */ /* 0x000fe40008000000 */
[----:B------:R-:W-:Y:S04]  /*b200*/  STL.64 [R1+0xc8], R138 ;  /* 0x0000c88a01007387 */ /* 0x000fe80000100a00 */
[----:B------:R-:W-:Y:S04]  /*b210*/  STL.64 [R1+0xd0], R140 ;  /* 0x0000d08c01007387 */ /* 0x000fe80000100a00 */
[----:B------:R-:W-:Y:S04]  /*b220*/  STL.64 [R1+0xd8], R142 ;  /* 0x0000d88e01007387 */ /* 0x000fe80000100a00 */
[----:B------:R-:W-:Y:S04]  /*b230*/  STL.64 [R1+0xe0], R144 ;  /* 0x0000e09001007387 */ /* 0x000fe80000100a00 */
[----:B------:R-:W-:Y:S04]  /*b240*/  STL.64 [R1+0xe8], R146 ;  /* 0x0000e89201007387 */ /* 0x000fe80000100a00 */
[----:B------:R-:W-:Y:S04]  /*b250*/  STL.64 [R1+0xf0], R148 ;  /* 0x0000f09401007387 */ /* 0x000fe80000100a00 */
[----:B------:R0:W-:Y:S04]  /*b260*/  STL.64 [R1+0xf8], R150 ;  /* 0x0000f89601007387 */ /* 0x0001e80000100a00 */
[----:B0-----:R-:W2:Y:S04]  /*b270*/  LDL.LU.64 R150, [R1+0xf98] ;  /* 0x000f980001967983 */ /* 0x001ea80000300a00 */
[----:B------:R-:W2:Y:S04]  /*b280*/  LDL.LU.64 R148, [R1+0xf90] ;  /* 0x000f900001947983 */ /* 0x000ea80000300a00 */
[----:B------:R-:W2:Y:S04]  /*b290*/  LDL.LU.64 R146, [R1+0xf88] ;  /* 0x000f880001927983 */ /* 0x000ea80000300a00 */
[----:B------:R-:W2:Y:S04]  /*b2a0*/  LDL.LU.64 R144, [R1+0xf80] ;  /* 0x000f800001907983 */ /* 0x000ea80000300a00 */
[----:B------:R-:W2:Y:S01]  /*b2b0*/  LDL.LU.64 R142, [R1+0xf78] ;  /* 0x000f7800018e7983 */ /* 0x000ea20000300a00 */
[----:B------:R-:W-:-:S02]  /*b2c0*/  WARPGROUP.DEPBAR.LE gsb0, 0x0 ;  /* 0x00008000000079c5 */ /* 0x000fc40000010000 */
[----:B------:R-:W-:Y:S01]  /*b2d0*/  WARPGROUP.ARRIVE ;  /* 0x00000000000079c5 */ /* 0x000fe20000000000 */
[----:B------:R-:W2:Y:S04]  /*b2e0*/  LDL.LU.64 R140, [R1+0xf70] ;  /* 0x000f7000018c7983 */ /* 0x000ea80000300a00 */
[----:B------:R-:W2:Y:S01]  /*b2f0*/  LDL.LU.64 R138, [R1+0xf68] ;  /* 0x000f6800018a7983 */ /* 0x000ea20000300a00 */
[----:B------:R-:W-:Y:S03]  /*b300*/  QGMMA.64x32x32.F32.E4M3.E4M3 R88, gdesc[UR12], R88, gsb0 ;  /* 0x006000000c5879f3 */ /* 0x000fe60008000858 */
[----:B------:R-:W2:Y:S04]  /*b310*/  LDL.LU.64 R136, [R1+0xf60] ;  /* 0x000f600001887983 */ /* 0x000ea80000300a00 */
        /* <DEDUP_REMOVED lines=16> */
[----:B------:R-:W-:-:S02]  /*b420*/  UIADD3 UR16, UR49, 0x4, URZ ;  /* 0x0000000431107890 */ /* 0x000fc4000fffe03f */
[----:B------:R-:W-:Y:S01]  /*b430*/  UIADD3 UR17, UR50, 0x4, URZ ;  /* 0x0000000432117890 */ /* 0x000fe2000fffe03f */
[----:B------:R-:W-:Y:S02]  /*b440*/  WARPGROUP.DEPBAR.LE gsb0, 0x0 ;  /* 0x00008000000079c5 */ /* 0x000fe40000010000 */
[----:B------:R-:W-:Y:S01]  /*b450*/  WARPGROUP.ARRIVE ;  /* 0x00000000000079c5 */ /* 0x000fe20000000000 */
[----:B------:R-:W-:Y:S01]  /*b460*/  UMOV UR13, 0x40000040 ;  /* 0x40000040000d7882 */ /* 0x000fe20000000000 */
[----:B------:R-:W-:Y:S01]  /*b470*/  UMOV UR12, UR16 ;  /* 0x00000010000c7c82 */ /* 0x000fe20008000000 */
[----:B------:R-:W-:Y:S01]  /*b480*/  UMOV UR15, 0x40000040 ;  /* 0x40000040000f7882 */ /* 0x000fe20000000000 */
[----:B------:R-:W-:Y:S02]  /*b490*/  UMOV UR14, UR17 ;  /* 0x00000011000e7c82 */ /* 0x000fe40008000000 */
[----:B------:R-:W-:Y:S01]  /*b4a0*/  QGMMA.64x32x32.F32.E4M3.E4M3 R24, gdesc[UR12], R24, gsb0 ;  /* 0x006000000c1879f3 */ /* 0x000fe20008000818 */
        /* <DEDUP_REMOVED lines=11> */
[----:B------:R-:W-:Y:S01]  /*b560*/  UIADD3 UR34, UR50, 0x104, URZ ;  /* 0x0000010432227890 */ /* 0x000fe2000fffe03f */
[----:B------:R-:W-:Y:S01]  /*b570*/  UMOV UR32, UR12 ;  /* 0x0000000c00207c82 */ /* 0x000fe20008000000 */
[----:B------:R-:W-:Y:S01]  /*b580*/  UMOV UR33, UR13 ;  /* 0x0000000d00217c82 */ /* 0x000fe20008000000 */
[----:B------:R-:W-:Y:S01]  /*b590*/  UMOV UR35, 0x40000040 ;  /* 0x4000004000237882 */ /* 0x000fe20000000000 */
[----:B------:R-:W-:-:S02]  /*b5a0*/  WARPGROUP.DEPBAR.LE gsb0, 0x0 ;  /* 0x00008000000079c5 */ /* 0x000fc40000010000 */
[----:B------:R-:W-:-:S06]  /*b5b0*/  WARPGROUP.ARRIVE ;  /* 0x00000000000079c5 */ /* 0x000fcc0000000000 */
[----:B------:R-:W-:Y:S01]  /*b5c0*/  QGMMA.64x32x32.F32.E4M3.E4M3 R40, gdesc[UR32], R40, gsb0 ;  /* 0x00600000202879f3 */ /* 0x000fe20008000828 */
[----:B------:R-:W-:Y:S01]  /*b5d0*/  UIADD3 UR38, UR50, 0x204, URZ ;  /* 0x0000020432267890 */ /* 0x000fe2000fffe03f */
[----:B------:R-:W-:Y:S01]  /*b5e0*/  UMOV UR36, UR12 ;  /* 0x0000000c00247c82 */ /* 0x000fe20008000000 */
[----:B------:R-:W-:Y:S01]  /*b5f0*/  UMOV UR37, UR13 ;  /* 0x0000000d00257c82 */ /* 0x000fe20008000000 */
[----:B------:R-:W-:Y:S01]  /*b600*/  UMOV UR39, 0x40000040 ;  /* 0x4000004000277882 */ /* 0x000fe20000000000 */
[----:B------:R-:W-:Y:S01]  /*b610*/  STL [R1+0x4bc], RZ ;  /* 0x0004bcff01007387 */ /* 0x000fe20000100800 */
[----:B------:R-:W-:Y:S02]  /*b620*/  WARPGROUP.DEPBAR.LE gsb0, 0x0 ;  /* 0x00008000000079c5 */ /* 0x000fe40000010000 */
        /* <DEDUP_REMOVED lines=8> */
[----:B------:R-:W-:Y:S01]  /*b6b0*/  STL.64 [R1+0x2f0], R100 ;  /* 0x0002f06401007387 */ /* 0x000fe20000100a00 */
[----:B------:R-:W-:-:S03]  /*b6c0*/  UIADD3 UR18, UR50, 0x304, URZ ;  /* 0x0000030432127890 */ /* 0x000fc6000fffe03f */
[----:B------:R-:W-:Y:S04]  /*b6d0*/  STL.64 [R1+0x2f8], R102 ;  /* 0x0002f86601007387 */ /* 0x000fe80000100a00 */
[----:B------:R-:W-:Y:S04]  /*b6e0*/  STL.64 [R1+0x380], R24 ;  /* 0x0003801801007387 */ /* 0x000fe80000100a00 */
[----:B------:R-:W-:Y:S04]  /*b6f0*/  STL.64 [R1+0x388], R26 ;  /* 0x0003881a01007387 */ /* 0x000fe80000100a00 */
[----:B------:R-:W-:Y:S04]  /*b700*/  STL.64 [R1+0x390], R28 ;  /* 0x0003901c01007387 */ /* 0x000fe80000100a00 */
[----:B------:R-:W-:Y:S04]  /*b710*/  STL.64 [R1+0x398], R30 ;  /* 0x0003981e01007387 */ /* 0x000fe80000100a00 */
[----:B------:R-:W-:Y:S04]  /*b720*/  STL.64 [R1+0x3a0], R32 ;  /* 0x0003a02001007387 */ /* 0x000fe80000100a00 */
[----:B------:R-:W-:Y:S01]  /*b730*/  STL.64 [R1+0x3a8], R34 ;  /* 0x0003a82201007387 */ /* 0x000fe20000100a00 */
[----:B------:R-:W-:-:S03]  /*b740*/  UMOV UR16, UR12 ;  /* 0x0000000c00107c82 */ /* 0x000fc60008000000 */
[----:B------:R-:W-:Y:S01]  /*b750*/  STL.64 [R1+0x3b0], R36 ;  /* 0x0003b02401007387 */ /* 0x000fe20000100a00 */
[----:B------:R-:W-:Y:S02]  /*b760*/  WARPGROUP.DEPBAR.LE gsb0, 0x0 ;  /* 0x00008000000079c5 */ /* 0x000fe40000010000 */
[----:B----4-:R-:W-:Y:S01]  /*b770*/  WARPGROUP.ARRIVE ;  /* 0x00000000000079c5 */ /* 0x010fe20000000000 */
[----:B------:R-:W-:Y:S01]  /*b780*/  STL.64 [R1+0x3b8], R38 ;  /* 0x0003b82601007387 */ /* 0x000fe20000100a00 */
[----:B------:R-:W-:Y:S01]  /*b790*/  UMOV UR17, UR13 ;  /* 0x0000000d00117c82 */ /* 0x000fe20008000000 */
[----:B------:R-:W-:Y:S02]  /*b7a0*/  UMOV UR19, 0x40000040 ;  /* 0x4000004000137882 */ /* 0x000fe40000000000 */
[----:B------:R0:W-:Y:S01]  /*b7b0*/  STL.64 [R1+0x280], R40 ;  /* 0x0002802801007387 */ /* 0x0001e20000100a00 */
[----:B------:R-:W-:Y:S03]  /*b7c0*/  QGMMA.64x32x32.F32.E4M3.E4M3 R104, gdesc[UR16], R104, gsb0 ;  /* 0x00600000106879f3 */ /* 0x000fe60008000868 */
[----:B------:R1:W-:Y:S04]  /*b7d0*/  STL.64 [R1+0x288], R42 ;  /* 0x0002882a01007387 */ /* 0x0003e80000100a00 */
[----:B------:R4:W-:Y:S04]  /*b7e0*/  STL.64 [R1+0x290], R44 ;  /* 0x0002902c01007387 */ /* 0x0009e80000100a00 */
[----:B------:R4:W-:Y:S04]  /*b7f0*/  STL.64 [R1+0x298], R46 ;  /* 0x0002982e01007387 */ /* 0x0009e80000100a00 */
[----:B------:R4:W-:Y:S04]  /*b800*/  STL.64 [R1+0x2a0], R48 ;  /* 0x0002a03001007387 */ /* 0x0009e80000100a00 */
[----:B------:R4:W-:Y:S04]  /*b810*/  STL.64 [R1+0x2a8], R50 ;  /* 0x0002a83201007387 */ /* 0x0009e80000100a00 */
[----:B------:R4:W-:Y:S04]  /*b820*/  STL.64 [R1+0x2b0], R52 ;  /* 0x0002b03401007387 */ /* 0x0009e80000100a00 */
[----:B------:R4:W-:Y:S04]  /*b830*/  STL.64 [R1+0x2b8], R54 ;  /* 0x0002b83601007387 */ /* 0x0009e80000100a00 */
[----:B------:R-:W-:Y:S04]  /*b840*/  STL.64 [R1+0x180], R168 ;  /* 0x000180a801007387 */ /* 0x000fe80000100a00 */
[----:B------:R-:W-:Y:S04]  /*b850*/  STL.64 [R1+0x188], R170 ;  /* 0x000188aa01007387 */ /* 0x000fe80000100a00 */
[----:B------:R-:W-:Y:S04]  /*b860*/  STL.64 [R1+0x190], R172 ;  /* 0x000190ac01007387 */ /* 0x000fe80000100a00 */
[----:B------:R-:W-:Y:S04]  /*b870*/  STL.64 [R1+0x198], R174 ;  /* 0x000198ae01007387 */ /* 0x000fe80000100a00 */
[----:B------:R-:W-:Y:S04]  /*b880*/  STL.64 [R1+0x1a0], R176 ;  /* 0x0001a0b001007387 */ /* 0x000fe80000100a00 */
[----:B------:R-:W-:Y:S01]  /*b890*/  STL.64 [R1+0x1a8], R178 ;  /* 0x0001a8b201007387 */ /* 0x000fe20000100a00 */
[----:B0-----:R-:W-:-:S03]  /*b8a0*/  IMAD.MOV.U32 R40, RZ, RZ, R121 ;  /* 0x000000ffff287224 */ /* 0x001fc600078e0079 */
[----:B------:R0:W-:Y:S01]  /*b8b0*/  STL.64 [R1+0x1b0], R180 ;  /* 0x0001b0b401007387 */ /* 0x0001e20000100a00 */
[----:B------:R-:W-:-:S03]  /*b8c0*/  IMAD.MOV.U32 R41, RZ, RZ, R122 ;  /* 0x000000ffff297224 */ /* 0x000fc600078e007a */
[----:B------:R0:W-:Y:S01]  /*b8d0*/  STL.64 [R1+0x1b8], R182 ;  /* 0x0001b8b601007387 */ /* 0x0001e20000100a00 */
[----:B-1----:R-:W-:-:S03]  /*b8e0*/  IMAD.MOV.U32 R42, RZ, RZ, R123 ;  /* 0x000000ffff2a7224 */ /* 0x002fc600078e007b */
[----:B------:R-:W-:Y:S01]  /*b8f0*/  STL [R1+0x4b8], RZ ;  /* 0x0004b8ff01007387 */ /* 0x000fe20000100800 */
[----:B------:R-:W-:-:S03]  /*b900*/  IMAD.MOV.U32 R43, RZ, RZ, R124 ;  /* 0x000000ffff2b7224 */ /* 0x000fc600078e007c */
[----:B------:R-:W-:Y:S01]  /*b910*/  STL [R1+0x4b4], RZ ;  /* 0x0004b4ff01007387 */ /* 0x000fe20000100800 */
[----:B----4-:R-:W-:-:S03]  /*b920*/  IMAD.MOV.U32 R44, RZ, RZ, R125 ;  /* 0x000000ffff2c7224 */ /* 0x010fc600078e007d */
        /* <DEDUP_REMOVED lines=25> */
[----:B------:R-:W-:Y:S01]  /*bac0*/  UIADD3 UR22, UR50, 0x404, URZ ;  /* 0x0000040432167890 */ /* 0x000fe2000fffe03f */
[----:B------:R-:W-:-:S02]  /*bad0*/  WARPGROUP.DEPBAR.LE gsb0, 0x0 ;  /* 0x00008000000079c5 */ /* 0x000fc40000010000 */
[----:B---3--:R-:W-:Y:S01]  /*bae0*/  WARPGROUP.ARRIVE ;  /* 0x00000000000079c5 */ /* 0x008fe20000000000 */
[----:B------:R-:W-:Y:S01]  /*baf0*/  UMOV UR20, UR12 ;  /* 0x0000000c00147c82 */ /* 0x000fe20008000000 */
[----:B------:R-:W-:Y:S01]  /*bb00*/  UMOV UR21, UR13 ;  /* 0x0000000d00157c82 */ /* 0x000fe20008000000 */
[----:B------:R-:W-:-:S03]  /*bb10*/  UMOV UR23, 0x40000040 ;  /* 0x4000004000177882 */ /* 0x000fc60000000000 */
[----:B------:R-:W-:Y:S01]  /*bb20*/  QGMMA.64x32x32.F32.E4M3.E4M3 R200, gdesc[UR20], R200, gsb0 ;  /* 0x0060000014c879f3 */ /* 0x000fe200080008c8 */
[----:B------:R-:W-:Y:S02]  /*bb30*/  IMAD.MOV.U32 R55, RZ, RZ, R199 ;  /* 0x000000ffff377224 */ /* 0x000fe400078e00c7 */
[----:B------:R-:W3:Y:S01]  /*bb40*/  LDL.LU R199, [R1+0xee0] ;  /* 0x000ee00001c77983 */ /* 0x000ee20000300800 */
[----:B------:R-:W-:Y:S01]  /*bb50*/  UIADD3 UR26, UR50, 0x504, URZ ;  /* 0x00000504321a7890 */ /* 0x000fe2000fffe03f */
[----:B------:R-:W-:Y:S01]  /*bb60*/  UMOV UR24, UR12 ;  /* 0x0000000c00187c82 */ /* 0x000fe20008000000 */
[----:B------:R-:W-:Y:S01]  /*bb70*/  UMOV UR25, UR13 ;  /* 0x0000000d00197c82 */ /* 0x000fe20008000000 */
[----:B------:R-:W-:Y:S01]  /*bb80*/  UMOV UR27, 0x40000040 ;  /* 0x40000040001b7882 */ /* 0x000fe20000000000 */
[----:B------:R-:W-:Y:S02]  /*bb90*/  WARPGROUP.DEPBAR.LE gsb0, 0x0 ;  /* 0x00008000000079c5 */ /* 0x000fe40000010000 */
[----:B--2---:R-:W-:-:S06]  /*bba0*/  WARPGROUP.ARRIVE ;  /* 0x00000000000079c5 */ /* 0x004fcc0000000000 */
[----:B------:R-:W-:Y:S01]  /*bbb0*/  QGMMA.64x32x32.F32.E4M3.E4M3 R136, gdesc[UR24], R136, gsb0 ;  /* 0x00600000188879f3 */ /* 0x000fe20008000888 */
[----:B------:R-:W-:Y:S01]  /*bbc0*/  UIADD3 UR30, UR50, 0x604, URZ ;  /* 0x00000604321e7890 */ /* 0x000fe2000fffe03f */
[----:B------:R-:W-:Y:S01]  /*bbd0*/  UMOV UR28, UR12 ;  /* 0x0000000c001c7c82 */ /* 0x000fe20008000000 */
[----:B------:R-:W-:Y:S01]  /*bbe0*/  UMOV UR29, UR13 ;  /* 0x0000000d001d7c82 */ /* 0x000fe20008000000 */
[----:B------:R-:W-:Y:S01]  /*bbf0*/  UMOV UR31, 0x40000040 ;  /* 0x40000040001f7882 */ /* 0x000fe20000000000 */
        /* <DEDUP_REMOVED lines=11> */
[----:B0-----:R-:W-:Y:S01]  /*bcb0*/  IMAD.MOV.U32 R180, RZ, RZ, R14 ;  /* 0x000000ffffb47224 */ /* 0x001fe200078e000e */
[----:B------:R-:W2:Y:S01]  /*bcc0*/  LDL.LU.64 R110, [R1+0x158] ;  /* 0x00015800016e7983 */ /* 0x000ea20000300a00 */
[----:B------:R-:W-:-:S02]  /*bcd0*/  IMAD.MOV.U32 R17, RZ, RZ, R112 ;  /* 0x000000ffff117224 */ /* 0x000fc400078e0070 */
[----:B------:R-:W-:Y:S01]  /*bce0*/  IMAD.MOV.U32 R16, RZ, RZ, R113 ;  /* 0x000000ffff107224 */ /* 0x000fe200078e0071 */
[----:B------:R-:W-:Y:S02]  /*bcf0*/  WARPGROUP.DEPBAR.LE gsb0, 0x0 ;  /* 0x00008000000079c5 */ /* 0x000fe40000010000 */
[----:B------:R-:W-:Y:S01]  /*bd00*/  WARPGROUP.ARRIVE ;  /* 0x00000000000079c5 */ /* 0x000fe20000000000 */
[----:B------:R-:W-:Y:S01]  /*bd10*/  IMAD.MOV.U32 R181, RZ, RZ, R13 ;  /* 0x000000ffffb57224 */ /* 0x000fe200078e000d */
[----:B------:R-:W2:Y:S04]  /*bd20*/  LDL.LU.64 R112, [R1+0x160] ;  /* 0x0001600001707983 */ /* 0x000ea80000300a00 */
[----:B------:R-:W-:Y:S01]  /*bd30*/  QGMMA.64x32x32.F32.E4M3.E4M3 R72, gdesc[UR28], R72, gsb0 ;  /* 0x006000001c4879f3 */ /* 0x000fe20008000848 */
[----:B------:R-:W-:-:S02]  /*bd40*/  IMAD.MOV.U32 R182, RZ, RZ, R12 ;  /* 0x000000ffffb67224 */ /* 0x000fc400078e000c */
[----:B------:R-:W-:Y:S02]  /*bd50*/  IMAD.MOV.U32 R15, RZ, RZ, R114 ;  /* 0x000000ffff0f7224 */ /* 0x000fe400078e0072 */
[----:B------:R-:W-:Y:S02]  /*bd60*/  IMAD.MOV.U32 R14, RZ, RZ, R115 ;  /* 0x000000ffff0e7224 */ /* 0x000fe400078e0073 */
[----:B------:R-:W-:Y:S01]  /*bd70*/  IMAD.MOV.U32 R183, RZ, RZ, R11 ;  /* 0x000000ffffb77224 */ /* 0x000fe200078e000b */
[----:B------:R-:W2:Y:S01]  /*bd80*/  LDL.LU.64 R114, [R1+0x168] ;  /* 0x0001680001727983 */ /* 0x000ea20000300a00 */
[----:B------:R-:W-:Y:S02]  /*bd90*/  IMAD.MOV.U32 R179, RZ, RZ, R10 ;  /* 0x000000ffffb37224 */ /* 0x000fe400078e000a */
[----:B------:R-:W-:Y:S02]  /*bda0*/  IMAD.MOV.U32 R13, RZ, RZ, R116 ;  /* 0x000000ffff0d7224 */ /* 0x000fe400078e0074 */
[----:B------:R-:W-:-:S02]  /*bdb0*/  IMAD.MOV.U32 R12, RZ, RZ, R117 ;  /* 0x000000ffff0c7224 */ /* 0x000fc400078e0075 */
[----:B------:R-:W-:Y:S01]  /*bdc0*/  IMAD.MOV.U32 R11, RZ, RZ, R118 ;  /* 0x000000ffff0b7224 */ /* 0x000fe200078e0076 */
[----:B------:R-:W2:Y:S01]  /*bdd0*/  LDL.LU.64 R116, [R1+0x170] ;  /* 0x0001700001747983 */ /* 0x000ea20000300a00 */
[----:B------:R-:W-:-:S03]  /*bde0*/  IMAD.MOV.U32 R10, RZ, RZ, R119 ;  /* 0x000000ffff0a7224 */ /* 0x000fc600078e0077 */
[----:B------:R-:W2:Y:S01]  /*bdf0*/  LDL.LU.64 R118, [R1+0x178] ;  /* 0x0001780001767983 */ /* 0x000ea20000300a00 */
        /* <DEDUP_REMOVED lines=8> */
[----:B------:R-:W-:Y:S02]  /*be80*/  WARPGROUP.DEPBAR.LE gsb0, 0x0 ;  /* 0x00008000000079c5 */ /* 0x000fe40000010000 */
[----:B----4-:R-:W-:-:S06]  /*be90*/  WARPGROUP.ARRIVE ;  /* 0x00000000000079c5 */ /* 0x010fcc0000000000 */
[----:B------:R-:W-:Y:S01]  /*bea0*/  QGMMA.64x32x32.F32.E4M3.E4M3 R120, gdesc[UR24], R120, gsb0 ;  /* 0x00600000187879f3 */ /* 0x000fe20008000878 */
[----:B------:R-:W-:Y:S01]  /*beb0*/  UMOV UR20, UR28 ;  /* 0x0000001c00147c82 */ /* 0x000fe20008000000 */
[----:B------:R-:W-:Y:S01]  /*bec0*/  UMOV UR21, UR29 ;  /* 0x0000001d00157c82 */ /* 0x000fe20008000000 */
[----:B------:R-:W-:Y:S02]  /*bed0*/  WARPGROUP.DEPBAR.LE gsb0, 0x0 ;  /* 0x00008000000079c5 */ /* 0x000fe40000010000 */
[----:B---3--:R-:W-:-:S06]  /*bee0*/  WARPGROUP.ARRIVE ;  /* 0x00000000000079c5 */ /* 0x008fcc0000000000 */
        /* <DEDUP_REMOVED lines=8> */
[----:B------:R-:W-:Y:S04]  /*bf70*/  STL [R1+0x4b0], RZ ;  /* 0x0004b0ff01007387 */ /* 0x000fe80000100800 */
[----:B------:R-:W-:Y:S04]  /*bf80*/  STL [R1+0xd44], R184 ;  /* 0x000d44b801007387 */ /* 0x000fe80000100800 */
[----:B------:R0:W-:Y:S04]  /*bf90*/  STL [R1+0xd40], R185 ;  /* 0x000d40b901007387 */ /* 0x0001e80000100800 */
[----:B------:R-:W-:Y:S01]  /*bfa0*/  STL [R1+0xd3c], R186 ;  /* 0x000d3cba01007387 */ /* 0x000fe20000100800 */
[----:B------:R-:W-:-:S02]  /*bfb0*/  WARPGROUP.DEPBAR.LE gsb0, 0x0 ;  /* 0x00008000000079c5 */ /* 0x000fc40000010000 */
[----:B--2---:R-:W-:-:S06]  /*bfc0*/  WARPGROUP.ARRIVE ;  /* 0x00000000000079c5 */ /* 0x004fcc0000000000 */
[----:B------:R-:W-:Y:S01]  /*bfd0*/  QGMMA.64x32x32.F32.E4M3.E4M3 R104, gdesc[UR36], R104, gsb0 ;  /* 0x00600000246879f3 */ /* 0x000fe20008000868 */
        /* <DEDUP_REMOVED lines=14> */
[----:B------:R1:W-:Y:S04]  /*c0c0*/  STL.64 [R1+0x40], R40 ;  /* 0x0000402801007387 */ /* 0x0003e80000100a00 */
[----:B------:R2:W-:Y:S04]  /*c0d0*/  STL.64 [R1+0x48], R42 ;  /* 0x0000482a01007387 */ /* 0x0005e80000100a00 */
[----:B------:R3:W-:Y:S04]  /*c0e0*/  STL.64 [R1+0x50], R44 ;  /* 0x0000502c01007387 */ /* 0x0007e80000100a00 */
[----:B------:R4:W-:Y:S04]  /*c0f0*/  STL.64 [R1+0x58], R46 ;  /* 0x0000582e01007387 */ /* 0x0009e80000100a00 */
[----:B------:R4:W-:Y:S01]  /*c100*/  STL.64 [R1+0x60], R48 ;  /* 0x0000603001007387 */ /* 0x0009e20000100a00 */
[----:B------:R-:W-:-:S03]  /*c110*/  WARPGROUP.DEPBAR.LE gsb0, 0x0 ;  /* 0x00008000000079c5 */ /* 0x000fc60000010000 */
[----:B------:R4:W-:Y:S04]  /*c120*/  STL.64 [R1+0x68], R50 ;  /* 0x0000683201007387 */ /* 0x0009e80000100a00 */
[----:B------:R4:W-:Y:S01]  /*c130*/  STL.64 [R1+0x70], R52 ;  /* 0x0000703401007387 */ /* 0x0009e20000100a00 */
[----:B0-----:R-:W-:-:S03]  /*c140*/  IMAD.MOV.U32 R185, RZ, RZ, R119 ;  /* 0x000000ffffb97224 */ /* 0x001fc600078e0077 */
[----:B------:R0:W-:Y:S01]  /*c150*/  STL.64 [R1+0x78], R54 ;  /* 0x0000783601007387 */ /* 0x0001e20000100a00 */
[----:B------:R-:W-:-:S03]  /*c160*/  IMAD.MOV.U32 R184, RZ, RZ, R118 ;  /* 0x000000ffffb87224 */ /* 0x000fc600078e0076 */
[----:B------:R0:W-:Y:S04]  /*c170*/  STL.64 [R1+0x140], R104 ;  /* 0x0001406801007387 */ /* 0x0001e80000100a00 */
[----:B------:R0:W-:Y:S04]  /*c180*/  STL.64 [R1+0x148], R106 ;  /* 0x0001486a01007387 */ /* 0x0001e80000100a00 */
[----:B------:R0:W-:Y:S04]  /*c190*/  STL.64 [R1+0x150], R108 ;  /* 0x0001506c01007387 */ /* 0x0001e80000100a00 */
[----:B------:R0:W-:Y:S04]  /*c1a0*/  STL.64 [R1+0x158], R110 ;  /* 0x0001586e01007387 */ /* 0x0001e80000100a00 */
[----:B------:R0:W-:Y:S04]  /*c1b0*/  STL.64 [R1+0x160], R112 ;  /* 0x0001607001007387 */ /* 0x0001e80000100a00 */
[----:B------:R0:W-:Y:S04]  /*c1c0*/  STL.64 [R1+0x168], R114 ;  /* 0x0001687201007387 */ /* 0x0001e80000100a00 */
[----:B------:R0:W-:Y:S04]  /*c1d0*/  STL.64 [R1+0x170], R116 ;  /* 0x0001707401007387 */ /* 0x0001e80000100a00 */
[----:B------:R0:W-:Y:S04]  /*c1e0*/  STL [R1+0xd4c], R185 ;  /* 0x000d4cb901007387 */ /* 0x0001e80000100800 */
[----:B------:R0:W-:Y:S04]  /*c1f0*/  STL [R1+0xd48], R184 ;  /* 0x000d48b801007387 */ /* 0x0001e80000100800 */
        /* <DEDUP_REMOVED lines=17> */
[----:B-1----:R-:W4:Y:S04]  /*c310*/  LDL.LU.64 R40, [R1+0x300] ;  /* 0x0003000001287983 */ /* 0x002f280000300a00 */
[----:B--2---:R-:W2:Y:S04]  /*c320*/  LDL.LU.64 R42, [R1+0x308] ;  /* 0x00030800012a7983 */ /* 0x004ea80000300a00 */
[----:B---3--:R-:W2:Y:S04]  /*c330*/  LDL.LU.64 R44, [R1+0x310] ;  /* 0x00031000012c7983 */ /* 0x008ea80000300a00 */
[----:B----4-:R-:W2:Y:S04]  /*c340*/  LDL.LU.64 R46, [R1+0x318] ;  /* 0x00031800012e7983 */ /* 0x010ea80000300a00 */
[----:B------:R-:W2:Y:S04]  /*c350*/  LDL.LU.64 R48, [R1+0x320] ;  /* 0x0003200001307983 */ /* 0x000ea80000300a00 */
[----:B------:R-:W2:Y:S04]  /*c360*/  LDL.LU.64 R50, [R1+0x328] ;  /* 0x0003280001327983 */ /* 0x000ea80000300a00 */
[----:B------:R-:W2:Y:S04]  /*c370*/  LDL.LU.64 R52, [R1+0x330] ;  /* 0x0003300001347983 */ /* 0x000ea80000300a00 */
[----:B0-----:R-:W2:Y:S04]  /*c380*/  LDL.LU.64 R54, [R1+0x338] ;  /* 0x0003380001367983 */ /* 0x001ea80000300a00 */
[----:B------:R-:W3:Y:S04]  /*c390*/  LDL.LU.64 R104, [R1+0x200] ;  /* 0x0002000001687983 */ /* 0x000ee80000300a00 */
[----:B------:R-:W3:Y:S04]  /*c3a0*/  LDL.LU.64 R106, [R1+0x208] ;  /* 0x00020800016a7983 */ /* 0x000ee80000300a00 */
[----:B------:R-:W3:Y:S04]  /*c3b0*/  LDL.LU.64 R108, [R1+0x210] ;  /* 0x00021000016c7983 */ /* 0x000ee80000300a00 */
[----:B------:R-:W3:Y:S04]  /*c3c0*/  LDL.LU.64 R110, [R1+0x218] ;  /* 0x00021800016e7983 */ /* 0x000ee80000300a00 */
[----:B------:R-:W3:Y:S04]  /*c3d0*/  LDL.LU.64 R112, [R1+0x220] ;  /* 0x0002200001707983 */ /* 0x000ee80000300a00 */
[----:B------:R-:W3:Y:S04]  /*c3e0*/  LDL.LU.64 R114, [R1+0x228] ;  /* 0x0002280001727983 */ /* 0x000ee80000300a00 */
[----:B------:R-:W3:Y:S04]  /*c3f0*/  LDL.LU.64 R116, [R1+0x230] ;  /* 0x0002300001747983 */ /* 0x000ee80000300a00 */
[----:B------:R-:W3:Y:S01]  /*c400*/  LDL.LU.64 R118, [R1+0x238] ;  /* 0x0002380001767983 */ /* 0x000ee20000300a00 */
[----:B------:R-:W-:Y:S01]  /*c410*/  UMOV UR32, UR28 ;  /* 0x0000001c00207c82 */ /* 0x000fe20008000000 */
[----:B------:R-:W-:Y:S01]  /*c420*/  UMOV UR33, UR29 ;  /* 0x0000001d00217c82 */ /* 0x000fe20008000000 */
[----:B------:R-:W-:Y:S01]  /*c430*/  UMOV UR12, UR28 ;  /* 0x0000001c000c7c82 */ /* 0x000fe20008000000 */
[----:B------:R-:W-:Y:S01]  /*c440*/  UMOV UR13, UR29 ;  /* 0x0000001d000d7c82 */ /* 0x000fe20008000000 */
[----:B------:R-:W-:Y:S01]  /*c450*/  UIADD3 UR16, UR49, 0x804, URZ ;  /* 0x0000080431107890 */ /* 0x000fe2000fffe03f */
        /* <DEDUP_REMOVED lines=8> */
[----:B--2---:R-:W-:-:S06]  /*c4e0*/  WARPGROUP.ARRIVE ;  /* 0x00000000000079c5 */ /* 0x004fcc0000000000 */
[----:B------:R-:W-:Y:S01]  /*c4f0*/  QGMMA.64x32x32.F32.E4M3.E4M3 R40, gdesc[UR12], R40, gsb0 ;  /* 0x006000000c2879f3 */ /* 0x000fe20008000828 */
[----:B------:R-:W-:Y:S01]  /*c500*/  UMOV UR32, UR12 ;  /* 0x0000000c00207c82 */ /* 0x000fe20008000000 */
[----:B------:R-:W-:Y:S01]  /*c510*/  UMOV UR33, UR13 ;  /* 0x0000000d00217c82 */ /* 0x000fe20008000000 */
[----:B------:R-:W-:Y:S04]  /*c520*/  STL.64 [R1+0x240], R88 ;  /* 0x0002405801007387 */ /* 0x000fe80000100a00 */
[----:B------:R-:W-:Y:S04]  /*c530*/  STL.64 [R1+0x248], R90 ;  /* 0x0002485a01007387 */ /* 0x000fe80000100a00 */
[----:B------:R-:W-:Y:S01]  /*c540*/  STL.64 [R1+0x250], R92 ;  /* 0x0002505c01007387 */ /* 0x000fe20000100a00 */
[----:B------:R-:W-:-:S03]  /*c550*/  IMAD.MOV.U32 R185, RZ, RZ, R102 ;  /* 0x000000ffffb97224 */ /* 0x000fc600078e0066 */
[----:B------:R-:W-:Y:S01]  /*c560*/  STL.64 [R1+0x258], R94 ;  /* 0x0002585e01007387 */ /* 0x000fe20000100a00 */
[----:B------:R-:W-:-:S03]  /*c570*/  IMAD.MOV.U32 R184, RZ, RZ, R103 ;  /* 0x000000ffffb87224 */ /* 0x000fc600078e0067 */
[----:B------:R-:W-:Y:S04]  /*c580*/  STL.64 [R1+0x260], R96 ;  /* 0x0002606001007387 */ /* 0x000fe80000100a00 */
[----:B------:R-:W-:Y:S04]  /*c590*/  STL.64 [R1+0x268], R98 ;  /* 0x0002686201007387 */ /* 0x000fe80000100a00 */
[----:B------:R0:W-:Y:S04]  /*c5a0*/  STL.64 [R1+0x270], R100 ;  /* 0x0002706401007387 */ /* 0x0001e80000100a00 */
[----:B------:R-:W2:Y:S04]  /*c5b0*/  LDL.LU.64 R102, [R1+0xed8] ;  /* 0x000ed80001667983 */ /* 0x000ea80000300a00 */
[----:B0-----:R-:W2:Y:S04]  /*c5c0*/  LDL.LU.64 R100, [R1+0xed0] ;  /* 0x000ed00001647983 */ /* 0x001ea80000300a00 */
[----:B------:R-:W2:Y:S04]  /*c5d0*/  LDL.LU.64 R98, [R1+0xec8] ;  /* 0x000ec80001627983 */ /* 0x000ea80000300a00 */
[----:B------:R-:W2:Y:S04]  /*c5e0*/  LDL.LU.64 R96, [R1+0xec0] ;  /* 0x000ec00001607983 */ /* 0x000ea80000300a00 */
[----:B------:R-:W2:Y:S04]  /*c5f0*/  LDL.LU.64 R94, [R1+0xeb8] ;  /* 0x000eb800015e7983 */ /* 0x000ea80000300a00 */
[----:B------:R-:W2:Y:S04]  /*c600*/  LDL.LU.64 R92, [R1+0xeb0] ;  /* 0x000eb000015c7983 */ /* 0x000ea80000300a00 */
[----:B------:R-:W2:Y:S01]  /*c610*/  LDL.LU.64 R90, [R1+0xea8] ;  /* 0x000ea800015a7983 */ /* 0x000ea20000300a00 */
[----:B------:R-:W-:-:S02]  /*c620*/  WARPGROUP.DEPBAR.LE gsb0, 0x0 ;  /* 0x00008000000079c5 */ /* 0x000fc40000010000 */
[----:B---3--:R-:W-:Y:S01]  /*c630*/  WARPGROUP.ARRIVE ;  /* 0x00000000000079c5 */ /* 0x008fe20000000000 */
[----:B------:R-:W2:Y:S05]  /*c640*/  LDL.LU.64 R88, [R1+0xea0] ;  /* 0x000ea00001587983 */ /* 0x000eaa0000300a00 */
[----:B------:R-:W-:Y:S01]  /*c650*/  QGMMA.64x32x32.F32.E4M3.E4M3 R104, gdesc[UR32], R104, gsb0 ;  /* 0x00600000206879f3 */ /* 0x000fe20008000868 */
[----:B------:R0:W-:Y:S04]  /*c660*/  STL [R1+0xd54], R184 ;  /* 0x000d54b801007387 */ /* 0x0001e80000100800 */
[----:B------:R1:W-:Y:S04]  /*c670*/  STL [R1+0xd50], R185 ;  /* 0x000d50b901007387 */ /* 0x0003e80000100800 */
[----:B------:R-:W-:Y:S04]  /*c680*/  STL [R1+0x4a4], RZ ;  /* 0x0004a4ff01007387 */ /* 0x000fe80000100800 */
[----:B------:R-:W-:Y:S04]  /*c690*/  STL.64 [R1+0x340], R24 ;  /* 0x0003401801007387 */ /* 0x000fe80000100a00 */
[----:B------:R-:W-:Y:S04]  /*c6a0*/  STL.64 [R1+0x348], R26 ;  /* 0x0003481a01007387 */ /* 0x000fe80000100a00 */
[----:B------:R-:W-:Y:S01]  /*c6b0*/  STL.64 [R1+0x350], R28 ;  /* 0x0003501c01007387 */ /* 0x000fe20000100a00 */
[----:B0-----:R-:W-:-:S03]  /*c6c0*/  IMAD.MOV.U32 R184, RZ, RZ, R38 ;  /* 0x000000ffffb87224 */ /* 0x001fc600078e0026 */
[----:B------:R-:W-:Y:S01]  /*c6d0*/  STL.64 [R1+0x358], R30 ;  /* 0x0003581e01007387 */ /* 0x000fe20000100a00 */
[----:B-1----:R-:W-:-:S03]  /*c6e0*/  IMAD.MOV.U32 R185, RZ, RZ, R39 ;  /* 0x000000ffffb97224 */ /* 0x002fc600078e0027 */
[----:B------:R-:W-:Y:S04]  /*c6f0*/  STL.64 [R1+0x360], R32 ;  /* 0x0003602001007387 */ /* 0x000fe80000100a00 */
[----:B------:R-:W-:Y:S04]  /*c700*/  STL.64 [R1+0x368], R34 ;  /* 0x0003682201007387 */ /* 0x000fe80000100a00 */
[----:B------:R0:W-:Y:S04]  /*c710*/  STL.64 [R1+0x370], R36 ;  /* 0x0003702401007387 */ /* 0x0001e80000100a00 */
[----:B------:R-:W3:Y:S04]  /*c720*/  LDL.LU.64 R38, [R1+0xe98] ;  /* 0x000e980001267983 */ /* 0x000ee80000300a00 */
[----:B0-----:R-:W3:Y:S04]  /*c730*/  LDL.LU.64 R36, [R1+0xe90] ;  /* 0x000e900001247983 */ /* 0x001ee80000300a00 */
[----:B------:R-:W3:Y:S04]  /*c740*/  LDL.LU.64 R34, [R1+0xe88] ;  /* 0x000e880001227983 */ /* 0x000ee80000300a00 */
[----:B------:R-:W3:Y:S04]  /*c750*/  LDL.LU.64 R32, [R1+0xe80] ;  /* 0x000e800001207983 */ /* 0x000ee80000300a00 */
[----:B------:R-:W3:Y:S04]  /*c760*/  LDL.LU.64 R30, [R1+0xe78] ;  /* 0x000e7800011e7983 */ /* 0x000ee80000300a00 */
[----:B------:R-:W3:Y:S04]  /*c770*/  LDL.LU.64 R28, [R1+0xe70] ;  /* 0x000e7000011c7983 */ /* 0x000ee80000300a00 */
[----:B------:R-:W3:Y:S04]  /*c780*/  LDL.LU.64 R26, [R1+0xe68] ;  /* 0x000e6800011a7983 */ /* 0x000ee80000300a00 */
[----:B------:R-:W3:Y:S04]  /*c790*/  LDL.LU.64 R24, [R1+0xe60] ;  /* 0x000e600001187983 */ /* 0x000ee80000300a00 */
        /* <DEDUP_REMOVED lines=12> */
[----:B------:R-:W4:Y:S04]  /*c860*/  LDL.LU.64 R54, [R1+0xe58] ;  /* 0x000e580001367983 */ /* 0x000f280000300a00 */
[----:B0-----:R-:W4:Y:S04]  /*c870*/  LDL.LU.64 R52, [R1+0xe50] ;  /* 0x000e500001347983 */ /* 0x001f280000300a00 */
[----:B------:R-:W4:Y:S04]  /*c880*/  LDL.LU.64 R50, [R1+0xe48] ;  /* 0x000e480001327983 */ /* 0x000f280000300a00 */
[----:B------:R-:W4:Y:S04]  /*c890*/  LDL.LU.64 R48, [R1+0xe40] ;  /* 0x000e400001307983 */ /* 0x000f280000300a00 */
[----:B------:R-:W4:Y:S04]  /*c8a0*/  LDL.LU.64 R46, [R1+0xe38] ;  /* 0x000e3800012e7983 */ /* 0x000f280000300a00 */
[----:B------:R-:W4:Y:S04]  /*c8b0*/  LDL.LU.64 R44, [R1+0xe30] ;  /* 0x000e3000012c7983 */ /* 0x000f280000300a00 */
[----:B------:R-:W4:Y:S04]  /*c8c0*/  LDL.LU.64 R42, [R1+0xe28] ;  /* 0x000e2800012a7983 */ /* 0x000f280000300a00 */
[----:B------:R-:W4:Y:S01]  /*c8d0*/  LDL.LU.64 R40, [R1+0xe20] ;  /* 0x000e200001287983 */ /* 0x000f220000300a00 */
[----:B------:R-:W-:-:S03]  /*c8e0*/  WARPGROUP.DEPBAR.LE gsb0, 0x0 ;  /* 0x00008000000079c5 */ /* 0x000fc60000010000 */
[----:B------:R-:W-:Y:S01]  /*c8f0*/  STL [R1+0xd64], R184 ;  /* 0x000d64b801007387 */ /* 0x000fe20000100800 */
[----:B------:R-:W-:-:S03]  /*c900*/  IMAD.MOV.U32 R186, RZ, RZ, R104 ;  /* 0x000000ffffba7224 */ /* 0x000fc600078e0068 */
[----:B------:R-:W-:Y:S01]  /*c910*/  STL [R1+0xd60], R185 ;  /* 0x000d60b901007387 */ /* 0x000fe20000100800 */
[----:B------:R-:W-:-:S03]  /*c920*/  IMAD.MOV.U32 R187, RZ, RZ, R105 ;  /* 0x000000ffffbb7224 */ /* 0x000fc600078e0069 */
[----:B------:R-:W-:Y:S01]  /*c930*/  STL [R1+0x49c], RZ ;  /* 0x00049cff01007387 */ /* 0x000fe20000100800 */
[----:B------:R-:W-:Y:S02]  /*c940*/  IMAD.MOV.U32 R178, RZ, RZ, R179 ;  /* 0x000000ffffb27224 */ /* 0x000fe400078e00b3 */
[----:B------:R-:W-:Y:S01]  /*c950*/  IMAD.MOV.U32 R188, RZ, RZ, R106 ;  /* 0x000000ffffbc7224 */ /* 0x000fe200078e006a */
[----:B------:R0:W-:Y:S01]  /*c960*/  STL [R1+0x238], R118 ;  /* 0x0002387601007387 */ /* 0x0001e20000100800 */
        /* <DEDUP_REMOVED lines=13> */
[----:B------:R-:W-:Y:S02]  /*ca40*/  IMAD.MOV.U32 R195, RZ, RZ, R113 ;  /* 0x000000ffffc37224 */ /* 0x000fe400078e0071 */
[----:B------:R-:W-:Y:S01]  /*ca50*/  IMAD.MOV.U32 R182, RZ, RZ, R183 ;  /* 0x000000ffffb67224 */ /* 0x000fe200078e00b7 */
[----:B------:R-:W2:Y:S01]  /*ca60*/  LDL.LU.64 R112, [R1+0x120] ;  /* 0x0001200001707983 */ /* 0x000ea20000300a00 */
[----:B------:R-:W-:-:S02]  /*ca70*/  IMAD.MOV.U32 R196, RZ, RZ, R114 ;  /* 0x000000ffffc47224 */ /* 0x000fc400078e0072 */
[----:B------:R-:W-:Y:S02]  /*ca80*/  IMAD.MOV.U32 R197, RZ, RZ, R115 ;  /* 0x000000ffffc57224 */ /* 0x000fe400078e0073 */
[----:B------:R-:W-:Y:S01]  /*ca90*/  IMAD.MOV.U32 R183, RZ, RZ, R9 ;  /* 0x000000ffffb77224 */ /* 0x000fe200078e0009 */
[----:B------:R-:W2:Y:S01]  /*caa0*/  LDL.LU.64 R114, [R1+0x128] ;  /* 0x0001280001727983 */ /* 0x000ea20000300a00 */
[----:B------:R-:W-:Y:S02]  /*cab0*/  IMAD.MOV.U32 R198, RZ, RZ, R116 ;  /* 0x000000ffffc67224 */ /* 0x000fe400078e0074 */
[----:B------:R-:W-:Y:S02]  /*cac0*/  IMAD.MOV.U32 R199, RZ, RZ, R117 ;  /* 0x000000ffffc77224 */ /* 0x000fe400078e0075 */
[----:B------:R-:W-:Y:S01]  /*cad0*/  IMAD.MOV.U32 R9, RZ, RZ, R119 ;  /* 0x000000ffff097224 */ /* 0x000fe200078e0077 */
[----:B------:R-:W2:Y:S04]  /*cae0*/  LDL.LU.64 R116, [R1+0x130] ;  /* 0x0001300001747983 */ /* 0x000ea80000300a00 */
[----:B0-----:R-:W2:Y:S01]  /*caf0*/  LDL.LU.64 R118, [R1+0x138] ;  /* 0x0001380001767983 */ /* 0x001ea20000300a00 */
[----:B------:R-:W-:Y:S01]  /*cb00*/  UMOV UR36, UR12 ;  /* 0x0000000c00247c82 */ /* 0x000fe20008000000 */
[----:B------:R-:W-:Y:S01]  /*cb10*/  UMOV UR37, UR13 ;  /* 0x0000000d00257c82 */ /* 0x000fe20008000000 */
        /* <DEDUP_REMOVED lines=15> */
[----:B------:R-:W-:Y:S01]  /*cc10*/  IMAD.MOV.U32 R183, RZ, RZ, R0 ;  /* 0x000000ffffb77224 */ /* 0x000fe200078e0000 */
[----:B------:R-:W-:Y:S01]  /*cc20*/  UMOV UR16, UR12 ;  /* 0x0000000c00107c82 */ /* 0x000fe20008000000 */
[----:B------:R-:W-:Y:S01]  /*cc30*/  UMOV UR17, UR13 ;  /* 0x0000000d00117c82 */ /* 0x000fe20008000000 */
        /* <DEDUP_REMOVED lines=14> */
[----:B------:R-:W-:Y:S01]  /*cd20*/  STL [R1+0x498], RZ ;  /* 0x000498ff01007387 */ /* 0x000fe20000100800 */
[----:B--2---:R-:W-:-:S06]  /*cd30*/  WARPGROUP.ARRIVE ;  /* 0x00000000000079c5 */ /* 0x004fcc0000000000 */
[----:B------:R-:W-:Y:S03]  /*cd40*/  QGMMA.64x32x32.F32.E4M3.E4M3 R104, gdesc[UR36], R104, gsb0 ;  /* 0x00600000246879f3 */ /* 0x000fe60008000868 */
[----:B------:R-:W-:Y:S02]  /*cd50*/  WARPGROUP.DEPBAR.LE gsb0, 0x0 ;  /* 0x00008000000079c5 */ /* 0x000fe40000010000 */
[----:B------:R-:W-:-:S06]  /*cd60*/  WARPGROUP.ARRIVE ;  /* 0x00000000000079c5 */ /* 0x000fcc0000000000 */
[----:B------:R-:W-:Y:S01]  /*cd70*/  QGMMA.64x32x32.F32.E4M3.E4M3 R168, gdesc[UR16], R168, gsb0 ;  /* 0x0060000010a879f3 */ /* 0x000fe200080008a8 */
[----:B------:R-:W-:Y:S02]  /*cd80*/  IMAD.MOV.U32 R184, RZ, RZ, R118 ;  /* 0x000000ffffb87224 */ /* 0x000fe400078e0076 */
[----:B------:R-:W-:Y:S02]  /*cd90*/  IMAD.MOV.U32 R185, RZ, RZ, R119 ;  /* 0x000000ffffb97224 */ /* 0x000fe400078e0077 */
[----:B0-----:R-:W-:Y:S01]  /*cda0*/  IMAD.MOV.U32 R187, RZ, RZ, R116 ;  /* 0x000000ffffbb7224 */ /* 0x001fe200078e0074 */
[----:B------:R-:W2:Y:S01]  /*cdb0*/  LDL.LU.64 R118, [R1+0xe18] ;  /* 0x000e180001767983 */ /* 0x000ea20000300a00 */
[----:B-1----:R-:W-:Y:S02]  /*cdc0*/  IMAD.MOV.U32 R186, RZ, RZ, R117 ;  /* 0x000000ffffba7224 */ /* 0x002fe400078e0075 */
        /* <DEDUP_REMOVED lines=17> */
[----:B------:R-:W-:-:S03]  /*cee0*/  IMAD.MOV.U32 R198, RZ, RZ, R105 ;  /* 0x000000ffffc67224 */ /* 0x000fc600078e0069 */
[----:B------:R-:W2:Y:S04]  /*cef0*/  LDL.LU.64 R104, [R1+0xde0] ;  /* 0x000de00001687983 */ /* 0x000ea80000300a00 */
[----:B------:R-:W-:Y:S01]  /*cf00*/  STL [R1+0x494], RZ ;  /* 0x000494ff01007387 */ /* 0x000fe20000100800 */
[----:B------:R-:W-:-:S03]  /*cf10*/  WARPGROUP.DEPBAR.LE gsb0, 0x0 ;  /* 0x00008000000079c5 */ /* 0x000fc60000010000 */
[----:B------:R-:W-:Y:S04]  /*cf20*/  STL.64 [R1], R168 ;  /* 0x000000a801007387 */ /* 0x000fe80000100a00 */
        /* <DEDUP_REMOVED lines=19> */
[----:B------:R-:W-:Y:S01]  /*d060*/  UMOV UR28, UR12 ;  /* 0x0000000c001c7c82 */ /* 0x000fe20008000000 */
[----:B------:R-:W-:Y:S01]  /*d070*/  UMOV UR29, UR13 ;  /* 0x0000000d001d7c82 */ /* 0x000fe20008000000 */
[----:B------:R-:W-:Y:S01]  /*d080*/  UIADD3 UR16, UR49, 0xc04, URZ ;  /* 0x00000c0431107890 */ /* 0x000fe2000fffe03f */
        /* <DEDUP_REMOVED lines=44> */
[----:B------:R-:W-:Y:S04]  /*d350*/  STL [R1+0xbc4], R50 ;  /* 0x000bc43201007387 */ /* 0x000fe80000100800 */
[----:B------:R-:W-:Y:S04]  /*d360*/  STL [R1+0xbc0], R51 ;  /* 0x000bc03301007387 */ /* 0x000fe80000100800 */
[----:B------:R-:W-:Y:S04]  /*d370*/  STL [R1+0xbbc], R52 ;  /* 0x000bbc3401007387 */ /* 0x000fe80000100800 */
[----:B------:R-:W-:Y:S04]  /*d380*/  STL [R1+0xbb8], R53 ;  /* 0x000bb83501007387 */ /* 0x000fe80000100800 */
[----:B------:R-:W-:Y:S04]  /*d390*/  STL [R1+0xbb4], R54 ;  /* 0x000bb43601007387 */ /* 0x000fe80000100800 */
[----:B------:R-:W-:Y:S04]  /*d3a0*/  STL [R1+0xbb0], R55 ;  /* 0x000bb03701007387 */ /* 0x000fe80000100800 */
        /* <DEDUP_REMOVED lines=20> */
[----:B0-----:R-:W2:Y:S04]  /*d4f0*/  LDL.LU.64 R32, [R1+0xc0] ;  /* 0x0000c00001207983 */ /* 0x001ea80000300a00 */
[----:B------:R-:W2:Y:S04]  /*d500*/  LDL.LU.64 R34, [R1+0xc8] ;  /* 0x0000c80001227983 */ /* 0x000ea80000300a00 */
[----:B------:R-:W2:Y:S04]  /*d510*/  LDL.LU.64 R36, [R1+0xd0] ;  /* 0x0000d00001247983 */ /* 0x000ea80000300a00 */
[----:B------:R-:W2:Y:S04]  /*d520*/  LDL.LU.64 R38, [R1+0xd8] ;  /* 0x0000d80001267983 */ /* 0x000ea80000300a00 */
[----:B------:R-:W2:Y:S04]  /*d530*/  LDL.LU.64 R40, [R1+0xe0] ;  /* 0x0000e00001287983 */ /* 0x000ea80000300a00 */
[----:B------:R-:W2:Y:S04]  /*d540*/  LDL.LU.64 R42, [R1+0xe8] ;  /* 0x0000e800012a7983 */ /* 0x000ea80000300a00 */
[----:B------:R-:W2:Y:S04]  /*d550*/  LDL.LU.64 R44, [R1+0xf0] ;  /* 0x0000f000012c7983 */ /* 0x000ea80000300a00 */
[----:B------:R-:W2:Y:S01]  /*d560*/  LDL.LU.64 R46, [R1+0xf8] ;  /* 0x0000f800012e7983 */ /* 0x000ea20000300a00 */
[----:B------:R-:W-:Y:S01]  /*d570*/  WARPGROUP.ARRIVE ;  /* 0x00000000000079c5 */ /* 0x000fe20000000000 */
[----:B------:R-:W-:Y:S01]  /*d580*/  UMOV UR20, UR28 ;  /* 0x0000001c00147c82 */ /* 0x000fe20008000000 */
[----:B------:R-:W-:Y:S01]  /*d590*/  UMOV UR21, UR29 ;  /* 0x0000001d00157c82 */ /* 0x000fe20008000000 */
[----:B------:R-:W-:Y:S01]  /*d5a0*/  UMOV UR16, UR28 ;  /* 0x0000001c00107c82 */ /* 0x000fe20008000000 */
[----:B------:R-:W-:Y:S01]  /*d5b0*/  UMOV UR17, UR29 ;  /* 0x0000001d00117c82 */ /* 0x000fe20008000000 */
[----:B------:R-:W-:Y:S01]  /*d5c0*/  UMOV UR36, UR28 ;  /* 0x0000001c00247c82 */ /* 0x000fe20008000000 */
[----:B------:R-:W-:Y:S01]  /*d5d0*/  QGMMA.64x32x32.F32.E4M3.E4M3 R152, gdesc[UR20], R152, gsb0 ;  /* 0x00600000149879f3 */ /* 0x000fe20008000898 */
[----:B------:R-:W-:Y:S01]  /*d5e0*/  UMOV UR37, UR29 ;  /* 0x0000001d00257c82 */ /* 0x000fe20008000000 */
        /* <DEDUP_REMOVED lines=8> */
[----:B------:R-:W-:-:S02]  /*d670*/  WARPGROUP.DEPBAR.LE gsb0, 0x0 ;  /* 0x00008000000079c5 */ /* 0x000fc40000010000 */
[----:B------:R-:W-:-:S06]  /*d680*/  WARPGROUP.ARRIVE ;  /* 0x00000000000079c5 */ /* 0x000fcc0000000000 */
[----:B------:R-:W-:Y:S01]  /*d690*/  QGMMA.64x32x32.F32.E4M3.E4M3 R216, gdesc[UR16], R216, gsb0 ;  /* 0x0060000010d879f3 */ /* 0x000fe200080008d8 */
[----:B------:R-:W-:Y:S04]  /*d6a0*/  STL.64 [R1+0xcc0], R166 ;  /* 0x000cc0a601007387 */ /* 0x000fe80000100a00 */
[----:B------:R-:W-:Y:S01]  /*d6b0*/  STL.64 [R1+0xcb8], R164 ;  /* 0x000cb8a401007387 */ /* 0x000fe20000100a00 */
[----:B------:R-:W-:-:S03]  /*d6c0*/  WARPGROUP.DEPBAR.LE gsb0, 0x0 ;  /* 0x00008000000079c5 */ /* 0x000fc60000010000 */
        /* <DEDUP_REMOVED lines=15> */
[----:B------:R-:W-:Y:S01]  /*d7c0*/  STL [R1+0x478], RZ ;  /* 0x000478ff01007387 */ /* 0x000fe20000100800 */
[----:B--2---:R-:W-:-:S06]  /*d7d0*/  WARPGROUP.ARRIVE ;  /* 0x00000000000079c5 */ /* 0x004fcc0000000000 */
[----:B------:R-:W-:Y:S03]  /*d7e0*/  QGMMA.64x32x32.F32.E4M3.E4M3 R32, gdesc[UR36], R32, gsb0 ;  /* 0x00600000242079f3 */ /* 0x000fe60008000820 */
[----:B------:R-:W-:Y:S02]  /*d7f0*/  WARPGROUP.DEPBAR.LE gsb0, 0x0 ;  /* 0x00008000000079c5 */ /* 0x000fe40000010000 */
[----:B------:R-:W-:Y:S02]  /*d800*/  IMAD.MOV.U32 R114, RZ, RZ, R32 ;  /* 0x000000ffff727224 */ /* 0x000fe400078e0020 */
[----:B------:R-:W-:Y:S01]  /*d810*/  IMAD.MOV.U32 R115, RZ, RZ, R33 ;  /* 0x000000ffff737224 */ /* 0x000fe200078e0021 */
[----:B------:R-:W2:Y:S01]  /*d820*/  LDL.LU R32, [R1+0x180] ;  /* 0x0001800001207983 */ /* 0x000ea20000300800 */
[----:B------:R-:W-:Y:S02]  /*d830*/  IMAD.MOV.U32 R116, RZ, RZ, R34 ;  /* 0x000000ffff747224 */ /* 0x000fe400078e0022 */
[----:B------:R-:W-:Y:S01]  /*d840*/  IMAD.MOV.U32 R117, RZ, RZ, R35 ;  /* 0x000000ffff757224 */ /* 0x000fe200078e0023 */
[----:B------:R-:W2:Y:S01]  /*d850*/  LDL.LU R33, [R1+0x184] ;  /* 0x0001840001217983 */ /* 0x000ea20000300800 */
[----:B------:R-:W-:-:S03]  /*d860*/  IMAD.MOV.U32 R118, RZ, RZ, R36 ;  /* 0x000000ffff767224 */ /* 0x000fc600078e0024 */
        /* <DEDUP_REMOVED lines=22> */
[----:B------:R-:W2:Y:S04]  /*d9d0*/  LDL.LU R45, [R1+0x1b4] ;  /* 0x0001b400012d7983 */ /* 0x000ea80000300800 */
[----:B------:R-:W2:Y:S04]  /*d9e0*/  LDL.LU R46, [R1+0x1b8] ;  /* 0x0001b800012e7983 */ /* 0x000ea80000300800 */
[----:B------:R-:W2:Y:S04]  /*d9f0*/  LDL.LU R47, [R1+0x1bc] ;  /* 0x0001bc00012f7983 */ /* 0x000ea80000300800 */
[----:B-1----:R-:W4:Y:S04]  /*da00*/  LDL.LU R88, [R1+0x280] ;  /* 0x0002800001587983 */ /* 0x002f280000300800 */
        /* <DEDUP_REMOVED lines=39> */
[----:B---3--:R-:W-:Y:S01]  /*dc80*/  WARPGROUP.ARRIVE ;  /* 0x00000000000079c5 */ /* 0x008fe20000000000 */
[----:B------:R-:W-:Y:S01]  /*dc90*/  UMOV UR32, UR28 ;  /* 0x0000001c00207c82 */ /* 0x000fe20008000000 */
[----:B------:R-:W-:-:S04]  /*dca0*/  UMOV UR33, UR29 ;  /* 0x0000001d00217c82 */ /* 0x000fc80008000000 */
[----:B------:R-:W-:Y:S01]  /*dcb0*/  QGMMA.64x32x32.F32.E4M3.E4M3 R168, gdesc[UR32], R168, gsb0 ;  /* 0x0060000020a879f3 */ /* 0x000fe200080008a8 */
[----:B------:R-:W-:Y:S01]  /*dcc0*/  UMOV UR12, UR28 ;  /* 0x0000001c000c7c82 */ /* 0x000fe20008000000 */
[----:B------:R-:W-:Y:S01]  /*dcd0*/  UMOV UR13, UR29 ;  /* 0x0000001d000d7c82 */ /* 0x000fe20008000000 */
[----:B------:R-:W-:Y:S02]  /*dce0*/  WARPGROUP.DEPBAR.LE gsb0, 0x0 ;  /* 0x00008000000079c5 */ /* 0x000fe40000010000 */
[----:B------:R-:W-:Y:S02]  /*dcf0*/  UIADD3 UR16, UR49, 0x6, URZ ;  /* 0x0000000631107890 */ /* 0x000fe4000fffe03f */
[----:B------:R-:W-:Y:S01]  /*dd00*/  UIADD3 UR18, UR50, 0x6, URZ ;  /* 0x0000000632127890 */ /* 0x000fe2000fffe03f */
[----:B------:R-:W-:Y:S01]  /*dd10*/  UMOV UR17, 0x40000040 ;  /* 0x4000004000117882 */ /* 0x000fe20000000000 */
[----:B------:R-:W-:Y:S01]  /*dd20*/  UMOV UR19, 0x40000040 ;  /* 0x4000004000137882 */ /* 0x000fe20000000000 */
[----:B------:R-:W-:-:S02]  /*dd30*/  UIADD3 UR34, UR50, 0x106, URZ ;  /* 0x0000010632227890 */ /* 0x000fc4000fffe03f */
[----:B------:R-:W-:Y:S01]  /*dd40*/  UMOV UR32, UR16 ;  /* 0x0000001000207c82 */ /* 0x000fe20008000000 */
[----:B------:R-:W-:Y:S01]  /*dd50*/  UMOV UR33, UR17 ;  /* 0x0000001100217c82 */ /* 0x000fe20008000000 */
[----:B------:R-:W-:Y:S01]  /*dd60*/  UMOV UR35, 0x40000040 ;  /* 0x4000004000237882 */ /* 0x000fe20000000000 */
[----:B--2---:R-:W-:-:S06]  /*dd70*/  WARPGROUP.ARRIVE ;  /* 0x00000000000079c5 */ /* 0x004fcc0000000000 */
[----:B------:R-:W-:Y:S03]  /*dd80*/  QGMMA.64x32x32.F32.E4M3.E4M3 R216, gdesc[UR12], R216, gsb0 ;  /* 0x006000000cd879f3 */ /* 0x000fe600080008d8 */
[----:B------:R-:W-:Y:S02]  /*dd90*/  WARPGROUP.DEPBAR.LE gsb0, 0x0 ;  /* 0x00008000000079c5 */ /* 0x000fe40000010000 */
[----:B----4-:R-:W-:-:S06]  /*dda0*/  WARPGROUP.ARRIVE ;  /* 0x00000000000079c5 */ /* 0x010fcc0000000000 */
[----:B------:R-:W-:Y:S03]  /*ddb0*/  QGMMA.64x32x32.F32.E4M3.E4M3 R152, gdesc[UR16], R152, gsb0 ;  /* 0x00600000109879f3 */ /* 0x000fe60008000898 */
[----:B------:R-:W-:Y:S02]  /*ddc0*/  WARPGROUP.DEPBAR.LE gsb0, 0x0 ;  /* 0x00008000000079c5 */ /* 0x000fe40000010000 */
[----:B------:R-:W-:-:S06]  /*ddd0*/  WARPGROUP.ARRIVE ;  /* 0x00000000000079c5 */ /* 0x000fcc0000000000 */
[----:B------:R-:W-:Y:S01]  /*dde0*/  QGMMA.64x32x32.F32.E4M3.E4M3 R88, gdesc[UR32], R88, gsb0 ;  /* 0x00600000205879f3 */ /* 0x000fe20008000858 */
[----:B------:R-:W-:Y:S01]  /*ddf0*/  UIADD3 UR38, UR50, 0x206, URZ ;  /* 0x0000020632267890 */ /* 0x000fe2000fffe03f */
[----:B------:R-:W-:Y:S01]  /*de00*/  UMOV UR36, UR16 ;  /* 0x0000001000247c82 */ /* 0x000fe20008000000 */
[----:B------:R-:W-:Y:S01]  /*de10*/  UMOV UR37, UR17 ;  /* 0x0000001100257c82 */ /* 0x000fe20008000000 */
[----:B------:R-:W-:Y:S01]  /*de20*/  UMOV UR39, 0x40000040 ;  /* 0x4000004000277882 */ /* 0x000fe20000000000 */
[----:B------:R-:W-:Y:S02]  /*de30*/  WARPGROUP.DEPBAR.LE gsb0, 0x0 ;  /* 0x00008000000079c5 */ /* 0x000fe40000010000 */
[----:B------:R-:W-:-:S06]  /*de40*/  WARPGROUP.ARRIVE ;  /* 0x00000000000079c5 */ /* 0x000fcc0000000000 */
[----:B------:R-:W-:Y:S01]  /*de50*/  QGMMA.64x32x32.F32.E4M3.E4M3 R32, gdesc[UR36], R32, gsb0 ;  /* 0x00600000242079f3 */ /* 0x000fe20008000820 */
        /* <DEDUP_REMOVED lines=31> */
[----:B------:R-:W-:Y:S01]  /*e050*/  IMAD.MOV.U32 R183, RZ, RZ, R10 ;  /* 0x000000ffffb77224 */ /* 0x000fe200078e000a */
[----:B------:R-:W-:Y:S01]  /*e060*/  UIADD3 UR14, UR50, 0x306, URZ ;  /* 0x00000306320e7890 */ /* 0x000fe2000fffe03f */
[----:B------:R-:W-:-:S04]  /*e070*/  WARPGROUP.DEPBAR.LE gsb0, 0x0 ;  /* 0x00008000000079c5 */ /* 0x000fc80000010000 */
[----:B------:R-:W-:Y:S01]  /*e080*/  WARPGROUP.ARRIVE ;  /* 0x00000000000079c5 */ /* 0x000fe20000000000 */
[----:B------:R-:W-:Y:S01]  /*e090*/  UMOV UR12, UR16 ;  /* 0x00000010000c7c82 */ /* 0x000fe20008000000 */
[----:B------:R-:W-:Y:S01]  /*e0a0*/  UMOV UR13, UR17 ;  /* 0x00000011000d7c82 */ /* 0x000fe20008000000 */
[----:B------:R-:W-:-:S03]  /*e0b0*/  UMOV UR15, 0x40000040 ;  /* 0x40000040000f7882 */ /* 0x000fc60000000000 */
        /* <DEDUP_REMOVED lines=19> */
[----:B------:R-:W-:Y:S04]  /*e1f0*/  STL.64 [R1+0x380], R152 ;  /* 0x0003809801007387 */ /* 0x000fe80000100a00 */
        /* <DEDUP_REMOVED lines=61> */
[----:B------:R-:W-:Y:S01]  /*e5d0*/  STL [R1+0x474], RZ ;  /* 0x000474ff01007387 */ /* 0x000fe20000100800 */
[----:B------:R-:W-:-:S03]  /*e5e0*/  IMAD.MOV.U32 R138, RZ, RZ, R197 ;  /* 0x000000ffff8a7224 */ /* 0x000fc600078e00c5 */
[----:B------:R-:W-:Y:S01]  /*e5f0*/  STL [R1+0x470], RZ ;  /* 0x000470ff01007387 */ /* 0x000fe20000100800 */
        /* <DEDUP_REMOVED lines=25> */
[----:B------:R-:W4:Y:S04]  /*e790*/  LDL.LU R188, [R1+0xd70] ;  /* 0x000d700001bc7983 */ /* 0x000f280000300800 */
[----:B------:R-:W2:Y:S04]  /*e7a0*/  LDL.LU R187, [R1+0xd6c] ;  /* 0x000d6c0001bb7983 */ /* 0x000ea80000300800 */
[----:B------:R-:W0:Y:S04]  /*e7b0*/  LDL.LU R186, [R1+0xd68] ;  /* 0x000d680001ba7983 */ /* 0x000e280000300800 */
[----:B------:R-:W3:Y:S04]  /*e7c0*/  LDL.LU R184, [R1+0xd64] ;  /* 0x000d640001b87983 */ /* 0x000ee80000300800 */
[----:B------:R-:W4:Y:S04]  /*e7d0*/  LDL.LU R185, [R1+0xd60] ;  /* 0x000d600001b97983 */ /* 0x000f280000300800 */
        /* <DEDUP_REMOVED lines=13> */
[----:B------:R-:W2:Y:S01]  /*e8b0*/  LDL.LU R181, [R1+0x334] ;  /* 0x0003340001b57983 */ /* 0x000ea20000300800 */
[----:B---3--:R-:W-:-:S02]  /*e8c0*/  IMAD.MOV.U32 R183, RZ, RZ, R184 ;  /* 0x000000ffffb77224 */ /* 0x008fc400078e00b8 */
[----:B----4-:R-:W-:Y:S02]  /*e8d0*/  IMAD.MOV.U32 R182, RZ, RZ, R185 ;  /* 0x000000ffffb67224 */ /* 0x010fe400078e00b9 */
        /* <DEDUP_REMOVED lines=37> */
[----:B------:R-:W4:Y:S01]  /*eb30*/  LDL.LU R184, [R1+0xd48] ;  /* 0x000d480001b87983 */ /* 0x000f220000300800 */
[----:B------:R-:W-:Y:S02]  /*eb40*/  IMAD.MOV.U32 R233, RZ, RZ, R216 ;  /* 0x000000ffffe97224 */ /* 0x000fe400078e00d8 */
[----:B------:R-:W-:Y:S01]  /*eb50*/  IMAD.MOV.U32 R232, RZ, RZ, R217 ;  /* 0x000000ffffe87224 */ /* 0x000fe200078e00d9 */
[----:B------:R-:W4:Y:S01]  /*eb60*/  LDL.LU R216, [R1+0x40] ;  /* 0x0000400001d87983 */ /* 0x000f220000300800 */
[----:B------:R-:W-:-:S02]  /*eb70*/  IMAD.MOV.U32 R23, RZ, RZ, R218 ;  /* 0x000000ffff177224 */ /* 0x000fc400078e00da */
[----:B------:R-:W-:Y:S01]  /*eb80*/  IMAD.MOV.U32 R22, RZ, RZ, R219 ;  /* 0x000000ffff167224 */ /* 0x000fe200078e00db */
        /* <DEDUP_REMOVED lines=39> */
[----:B0-----:R-:W-:-:S03]  /*ee00*/  IMAD.MOV.U32 R72, RZ, RZ, R186 ;  /* 0x000000ffff487224 */ /* 0x001fc600078e00ba */
[----:B------:R-:W4:Y:S01]  /*ee10*/  LDL.LU R164, [R1+0x170] ;  /* 0x0001700001a47983 */ /* 0x000f220000300800 */
[----:B--2---:R-:W-:-:S03]  /*ee20*/  IMAD.MOV.U32 R73, RZ, RZ, R187 ;  /* 0x000000ffff497224 */ /* 0x004fc600078e00bb */
[----:B------:R-:W2:Y:S01]  /*ee30*/  LDL.LU R165, [R1+0x174] ;  /* 0x0001740001a57983 */ /* 0x000ea20000300800 */
        /* <DEDUP_REMOVED lines=12> */
[----:B---3--:R-:W-:Y:S02]  /*ef00*/  IMAD.MOV.U32 R167, RZ, RZ, R185 ;  /* 0x000000ffffa77224 */ /* 0x008fe400078e00b9 */
[----:B----4-:R-:W-:Y:S02]  /*ef10*/  IMAD.MOV.U32 R166, RZ, RZ, R184 ;  /* 0x000000ffffa67224 */ /* 0x010fe400078e00b8 */
        /* <DEDUP_REMOVED lines=16> */
[----:B------:R-:W-:Y:S01]  /*f020*/  UIADD3 UR12, UR49, 0x406, URZ ;  /* 0x00000406310c7890 */ /* 0x000fe2000fffe03f */
[----:B------:R-:W-:Y:S01]  /*f030*/  WARPGROUP.ARRIVE ;  /* 0x00000000000079c5 */ /* 0x000fe20000000000 */
[----:B------:R-:W-:Y:S01]  /*f040*/  UMOV UR25, 0x40000040 ;  /* 0x4000004000197882 */ /* 0x000fe20000000000 */
[----:B------:R-:W4:Y:S04]  /*f050*/  LDL.LU R86, [R1+0x238] ;  /* 0x0002380001567983 */ /* 0x000f280000300800 */
[----:B------:R-:W-:Y:S01]  /*f060*/  UMOV UR24, UR12 ;  /* 0x0000000c00187c82 */ /* 0x000fe20008000000 */
[----:B------:R-:W-:Y:S01]  /*f070*/  UMOV UR21, UR25 ;  /* 0x0000001900157c82 */ /* 0x000fe20008000000 */
[----:B------:R-:W-:Y:S01]  /*f080*/  QGMMA.64x32x32.F32.E4M3.E4M3 R56, gdesc[UR24], R56, gsb0 ;  /* 0x00600000183879f3 */ /* 0x000fe20008000838 */
[----:B------:R-:W-:Y:S01]  /*f090*/  UMOV UR20, UR24 ;  /* 0x0000001800147c82 */ /* 0x000fe20008000000 */
[----:B------:R-:W-:Y:S01]  /*f0a0*/  UMOV UR29, UR25 ;  /* 0x00000019001d7c82 */ /* 0x000fe20008000000 */
[----:B------:R-:W-:Y:S01]  /*f0b0*/  UMOV UR13, UR25 ;  /* 0x00000019000d7c82 */ /* 0x000fe20008000000 */
[----:B------:R-:W-:Y:S01]  /*f0c0*/  UMOV UR37, UR25 ;  /* 0x0000001900257c82 */ /* 0x000fe20008000000 */
[----:B------:R-:W-:Y:S01]  /*f0d0*/  UMOV UR33, UR25 ;  /* 0x0000001900217c82 */ /* 0x000fe20008000000 */
[----:B------:R-:W4:Y:S01]  /*f0e0*/  LDL.LU.64 R200, [R1] ;  /* 0x0000000001c87983 */ /* 0x000f220000300a00 */
[----:B------:R-:W-:Y:S01]  /*f0f0*/  UMOV UR28, UR24 ;  /* 0x00000018001c7c82 */ /* 0x000fe20008000000 */
[----:B------:R-:W-:Y:S01]  /*f100*/  UMOV UR12, UR24 ;  /* 0x00000018000c7c82 */ /* 0x000fe20008000000 */
[----:B------:R-:W-:Y:S01]  /*f110*/  UMOV UR36, UR24 ;  /* 0x0000001800247c82 */ /* 0x000fe20008000000 */
[----:B------:R-:W-:Y:S01]  /*f120*/  UMOV UR32, UR24 ;  /* 0x0000001800207c82 */ /* 0x000fe20008000000 */
[----:B------:R-:W4:Y:S04]  /*f130*/  LDL.LU.64 R202, [R1+0x8] ;  /* 0x0000080001ca7983 */ /* 0x000f280000300a00 */
[----:B------:R-:W4:Y:S04]  /*f140*/  LDL.LU.64 R204, [R1+0x10] ;  /* 0x0000100001cc7983 */ /* 0x000f280000300a00 */
[----:B------:R-:W4:Y:S04]  /*f150*/  LDL.LU.64 R206, [R1+0x18] ;  /* 0x0000180001ce7983 */ /* 0x000f280000300a00 */
[----:B------:R-:W4:Y:S04]  /*f160*/  LDL.LU.64 R208, [R1+0x20] ;  /* 0x0000200001d07983 */ /* 0x000f280000300a00 */
[----:B------:R-:W4:Y:S04]  /*f170*/  LDL.LU.64 R210, [R1+0x28] ;  /* 0x0000280001d27983 */ /* 0x000f280000300a00 */
[----:B------:R-:W4:Y:S04]  /*f180*/  LDL.LU.64 R212, [R1+0x30] ;  /* 0x0000300001d47983 */ /* 0x000f280000300a00 */
[----:B------:R-:W4:Y:S01]  /*f190*/  LDL.LU.64 R214, [R1+0x38] ;  /* 0x0000380001d67983 */ /* 0x000f220000300a00 */
[----:B------:R-:W-:-:S02]  /*f1a0*/  WARPGROUP.DEPBAR.LE gsb0, 0x0 ;  /* 0x00008000000079c5 */ /* 0x000fc40000010000 */
[----:B------:R-:W-:-:S06]  /*f1b0*/  WARPGROUP.ARRIVE ;  /* 0x00000000000079c5 */ /* 0x000fcc0000000000 */
[----:B------:R-:W-:Y:S03]  /*f1c0*/  QGMMA.64x32x32.F32.E4M3.E4M3 R120, gdesc[UR20], R120, gsb0 ;  /* 0x00600000147879f3 */ /* 0x000fe60008000878 */
[----:B------:R-:W-:Y:S02]  /*f1d0*/  WARPGROUP.DEPBAR.LE gsb0, 0x0 ;  /* 0x00008000000079c5 */ /* 0x000fe40000010000 */
[----:B---3--:R-:W-:-:S06]  /*f1e0*/  WARPGROUP.ARRIVE ;  /* 0x00000000000079c5 */ /* 0x008fcc0000000000 */
[----:B------:R-:W-:Y:S03]  /*f1f0*/  QGMMA.64x32x32.F32.E4M3.E4M3 R184, gdesc[UR28], R184, gsb0 ;  /* 0x006000001cb879f3 */ /* 0x000fe600080008b8 */
[----:B------:R-:W-:Y:S02]  /*f200*/  WARPGROUP.DEPBAR.LE gsb0, 0x0 ;  /* 0x00008000000079c5 */ /* 0x000fe40000010000 */
[----:B------:R-:W-:-:S06]  /*f210*/  WARPGROUP.ARRIVE ;  /* 0x00000000000079c5 */ /* 0x000fcc0000000000 */
[----:B------:R-:W-:Y:S03]  /*f220*/  QGMMA.64x32x32.F32.E4M3.E4M3 R216, gdesc[UR12], R216, gsb0 ;  /* 0x006000000cd879f3 */ /* 0x000fe600080008d8 */
[----:B------:R-:W-:Y:S02]  /*f230*/  WARPGROUP.DEPBAR.LE gsb0, 0x0 ;  /* 0x00008000000079c5 */ /* 0x000fe40000010000 */
[----:B--2---:R-:W-:-:S06]  /*f240*/  WARPGROUP.ARRIVE ;  /* 0x00000000000079c5 */ /* 0x004fcc0000000000 */
[----:B------:R-:W-:Y:S03]  /*f250*/  QGMMA.64x32x32.F32.E4M3.E4M3 R152, gdesc[UR36], R152, gsb0 ;  /* 0x00600000249879f3 */ /* 0x000fe60008000898 */
        /* <DEDUP_REMOVED lines=14> */
[----:B------:R-:W-:Y:S01]  /*f340*/  IMAD.MOV.U32 R87, RZ, RZ, R9 ;  /* 0x000000ffff577224 */ /* 0x000fe200078e0009 */
[----:B------:R-:W-:Y:S01]  /*f350*/  UMOV UR32, UR16 ;  /* 0x0000001000207c82 */ /* 0x000fe20008000000 */
[----:B------:R-:W-:Y:S01]  /*f360*/  UMOV UR33, UR17 ;  /* 0x0000001100217c82 */ /* 0x000fe20008000000 */
[----:B------:R-:W-:-:S03]  /*f370*/  WARPGROUP.DEPBAR.LE gsb0, 0x0 ;  /* 0x00008000000079c5 */ /* 0x000fc60000010000 */
[----:B----4-:R-:W-:-:S06]  /*f380*/  WARPGROUP.ARRIVE ;  /* 0x00000000000079c5 */ /* 0x010fcc0000000000 */
        /* <DEDUP_REMOVED lines=57> */
[----:B------:R-:W-:Y:S01]  /*f720*/  STL [R1+0x460], RZ ;  /* 0x000460ff01007387 */ /* 0x000fe20000100800 */
[----:B------:R-:W-:-:S03]  /*f730*/  WARPGROUP.ARRIVE ;  /* 0x00000000000079c5 */ /* 0x000fc60000000000 */
[----:B------:R-:W-:Y:S04]  /*f740*/  STL.64 [R1+0x340], R32 ;  /* 0x0003402001007387 */ /* 0x000fe80000100a00 */
[----:B------:R-:W-:Y:S04]  /*f750*/  STL.64 [R1+0x348], R34 ;  /* 0x0003482201007387 */ /* 0x000fe80000100a00 */
[----:B------:R-:W-:Y:S04]  /*f760*/  STL.64 [R1+0x350], R36 ;  /* 0x0003502401007387 */ /* 0x000fe80000100a00 */
[----:B------:R-:W-:Y:S01]  /*f770*/  STL.64 [R1+0x358], R38 ;  /* 0x0003582601007387 */ /* 0x000fe20000100a00 */
[----:B------:R-:W-:-:S03]  /*f780*/  UMOV UR12, UR16 ;  /* 0x00000010000c7c82 */ /* 0x000fc60008000000 */
[----:B------:R-:W-:Y:S01]  /*f790*/  STL.64 [R1+0x360], R40 ;  /* 0x0003602801007387 */ /* 0x000fe20000100a00 */
[----:B------:R-:W-:Y:S02]  /*f7a0*/  UMOV UR13, UR17 ;  /* 0x00000011000d7c82 */ /* 0x000fe40008000000 */
[----:B------:R-:W-:Y:S01]  /*f7b0*/  QGMMA.64x32x32.F32.E4M3.E4M3 R200, gdesc[UR12], R200, gsb0 ;  /* 0x006000000cc879f3 */ /* 0x000fe200080008c8 */
        /* <DEDUP_REMOVED lines=8> */
[----:B------:R0:W-:Y:S01]  /*f840*/  STL.64 [R1+0x378], R46 ;  /* 0x0003782e01007387 */ /* 0x0001e20000100a00 */
[----:B------:R-:W-:Y:S01]  /*f850*/  UIADD3 UR49, UR49, 0xc06, URZ ;  /* 0x00000c0631317890 */ /* 0x000fe2000fffe03f */
[----:B------:R-:W-:-:S02]  /*f860*/  ULDC UR12, c[0x0][0x50c] ;  /* 0x00014300000c7ab9 */ /* 0x000fc40000000800 */
[----:B0-----:R-:W2:Y:S04]  /*f870*/  LDL.LU.64 R46, [R1+0xc40] ;  /* 0x000c4000012e7983 */ /* 0x001ea80000300a00 */
[----:B------:R-:W2:Y:S04]  /*f880*/  LDL.LU.64 R44, [R1+0xc38] ;  /* 0x000c3800012c7983 */ /* 0x000ea80000300a00 */
[----:B------:R-:W2:Y:S04]  /*f890*/  LDL.LU.64 R42, [R1+0xc30] ;  /* 0x000c3000012a7983 */ /* 0x000ea80000300a00 */
[----:B------:R-:W2:Y:S04]  /*f8a0*/  LDL.LU.64 R40, [R1+0xc28] ;  /* 0x000c280001287983 */ /* 0x000ea80000300a00 */
        /* <DEDUP_REMOVED lines=31> */
[----:B------:R0:W-:Y:S04]  /*faa0*/  STL.64 [R1+0x100], R136 ;  /* 0x0001008801007387 */ /* 0x0001e80000100a00 */
[----:B------:R1:W-:Y:S04]  /*fab0*/  STL.64 [R1+0x108], R138 ;  /* 0x0001088a01007387 */ /* 0x0003e80000100a00 */
[----:B------:R1:W-:Y:S04]  /*fac0*/  STL.64 [R1+0x110], R140 ;  /* 0x0001108c01007387 */ /* 0x0003e80000100a00 */
[----:B------:R1:W-:Y:S04]  /*fad0*/  STL.64 [R1+0x118], R142 ;  /* 0x0001188e01007387 */ /* 0x0003e80000100a00 */
[----:B------:R1:W-:Y:S04]  /*fae0*/  STL.64 [R1+0x120], R144 ;  /* 0x0001209001007387 */ /* 0x0003e80000100a00 */
[----:B------:R1:W-:Y:S01]  /*faf0*/  STL.64 [R1+0x128], R146 ;  /* 0x0001289201007387 */ /* 0x0003e20000100a00 */
[----:B------:R-:W-:-:S03]  /*fb00*/  WARPGROUP.DEPBAR.LE gsb0, 0x0 ;  /* 0x00008000000079c5 */ /* 0x000fc60000010000 */
[----:B------:R1:W-:Y:S04]  /*fb10*/  STL.64 [R1+0x130], R148 ;  /* 0x0001309401007387 */ /* 0x0003e80000100a00 */
[----:B------:R1:W-:Y:S04]  /*fb20*/  STL.64 [R1+0x138], R150 ;  /* 0x0001389601007387 */ /* 0x0003e80000100a00 */
[----:B------:R-:W-:Y:S04]  /*fb30*/  STL [R1+0x450], RZ ;  /* 0x000450ff01007387 */ /* 0x000fe80000100800 */
[----:B------:R3:W-:Y:S04]  /*fb40*/  STL.64 [R1], R200 ;  /* 0x000000c801007387 */ /* 0x0007e80000100a00 */
        /* <DEDUP_REMOVED lines=8> */
[----:B-1----:R-:W-:-:S03]  /*fbd0*/  IMAD.MOV.U32 R138, RZ, RZ, R52 ;  /* 0x000000ffff8a7224 */ /* 0x002fc600078e0034 */
[----:B------:R1:W-:Y:S01]  /*fbe0*/  STL.64 [R1+0x38], R214 ;  /* 0x000038d601007387 */ /* 0x0003e20000100a00 */
[----:B------:R-:W-:-:S03]  /*fbf0*/  IMAD.MOV.U32 R139, RZ, RZ, R53 ;  /* 0x000000ffff8b7224 */ /* 0x000fc600078e0035 */
[----:B------:R-:W-:Y:S01]  /*fc00*/  STL [R1+0x44c], RZ ;  /* 0x00044cff01007387 */ /* 0x000fe20000100800 */
        /* <DEDUP_REMOVED lines=13> */
[----:B------:R-:W3:Y:S01]  /*fce0*/  LDL.LU R104, [R1+0xbac] ;  /* 0x000bac0001687983 */ /* 0x000ee20000300800 */
        /* <DEDUP_REMOVED lines=21> */
[----:B------:R-:W3:Y:S04]  /*fe40*/  LDL.LU R115, [R1+0xb80] ;  /* 0x000b800001737983 */ /* 0x000ee80000300800 */
[----:B------:R-:W3:Y:S04]  /*fe50*/  LDL.LU R116, [R1+0xb7c] ;  /* 0x000b7c0001747983 */ /* 0x000ee80000300800 */
[----:B------:R-:W3:Y:S04]  /*fe60*/  LDL.LU R117, [R1+0xb78] ;  /* 0x000b780001757983 */ /* 0x000ee80000300800 */
[----:B------:R-:W3:Y:S04]  /*fe70*/  LDL.LU R118, [R1+0xb74] ;  /* 0x000b740001767983 */ /* 0x000ee80000300800 */
[----:B------:R-:W3:Y:S01]  /*fe80*/  LDL.LU R119, [R1+0xb70] ;  /* 0x000b700001777983 */ /* 0x000ee20000300800 */
[----:B----4-:R-:W-:-:S06]  /*fe90*/  WARPGROUP.ARRIVE ;  /* 0x00000000000079c5 */ /* 0x010fcc0000000000 */
[----:B------:R-:W-:Y:S03]  /*fea0*/  QGMMA.64x32x32.F32.E4M3.E4M3 R168, gdesc[UR28], R168, gsb0 ;  /* 0x006000001ca879f3 */ /* 0x000fe600080008a8 */
[----:B------:R-:W-:Y:S02]  /*feb0*/  WARPGROUP.DEPBAR.LE gsb0, 0x0 ;  /* 0x00008000000079c5 */ /* 0x000fe40000010000 */
[----:B---3--:R-:W-:-:S06]  /*fec0*/  WARPGROUP.ARRIVE ;  /* 0x00000000000079c5 */ /* 0x008fcc0000000000 */
[----:B------:R-:W-:Y:S03]  /*fed0*/  QGMMA.64x32x32.F32.E4M3.E4M3 R104, gdesc[UR20], R104, gsb0 ;  /* 0x00600000146879f3 */ /* 0x000fe60008000868 */
[----:B------:R-:W-:Y:S02]  /*fee0*/  WARPGROUP.DEPBAR.LE gsb0, 0x0 ;  /* 0x00008000000079c5 */ /* 0x000fe40000010000 */
[----:B--2---:R-:W-:-:S06]  /*fef0*/  WARPGROUP.ARRIVE ;  /* 0x00000000000079c5 */ /* 0x004fcc0000000000 */
        /* <DEDUP_REMOVED lines=16> */
[----:B------:R-:W-:Y:S01]  /*10000*/  UISETP.NE.AND UP0, UPT, UR12, 0x4, UPT ;  /* 0x000000040c00788c */ /* 0x000fe2000bf05270 */
[----:B------:R-:W-:Y:S02]  /*10010*/  UMOV UR13, UR25 ;  /* 0x00000019000d7c82 */ /* 0x000fe40008000000 */
[----:B------:R-:W-:Y:S01]  /*10020*/  UMOV UR12, UR24 ;  /* 0x00000018000c7c82 */ /* 0x000fe20008000000 */
        /* <DEDUP_REMOVED lines=13> */
[----:B------:R-:W-:Y:S01]  /*10100*/  UMOV UR36, UR24 ;  /* 0x0000001800247c82 */ /* 0x000fe20008000000 */
[----:B------:R-:W-:Y:S01]  /*10110*/  UMOV UR37, UR25 ;  /* 0x0000001900257c82 */ /* 0x000fe20008000000 */
        /* <DEDUP_REMOVED lines=13> */
[----:B0-----:R-:W-:Y:S02]  /*101f0*/  IMAD.MOV.U32 R210, RZ, RZ, R15 ;  /* 0x000000ffffd27224 */ /* 0x001fe400078e000f */
[----:B------:R-:W-:-:S02]  /*10200*/  IMAD.MOV.U32 R211, RZ, RZ, R14 ;  /* 0x000000ffffd37224 */ /* 0x000fc400078e000e */
[----:B------:R-:W-:Y:S02]  /*10210*/  IMAD.MOV.U32 R212, RZ, RZ, R13 ;  /* 0x000000ffffd47224 */ /* 0x000fe400078e000d */
[----:B------:R-:W-:Y:S02]  /*10220*/  IMAD.MOV.U32 R213, RZ, RZ, R12 ;  /* 0x000000ffffd57224 */ /* 0x000fe400078e000c */
[----:B-1----:R-:W-:Y:S01]  /*10230*/  IMAD.MOV.U32 R214, RZ, RZ, R11 ;  /* 0x000000ffffd67224 */ /* 0x002fe200078e000b */
[----:B------:R-:W-:Y:S01]  /*10240*/  UMOV UR16, UR24 ;  /* 0x0000001800107c82 */ /* 0x000fe20008000000 */
[----:B------:R-:W-:Y:S02]  /*10250*/  WARPGROUP.DEPBAR.LE gsb0, 0x0 ;  /* 0x00008000000079c5 */ /* 0x000fe40000010000 */
[----:B------:R-:W-:Y:S01]  /*10260*/  WARPGROUP.ARRIVE ;  /* 0x00000000000079c5 */ /* 0x000fe20000000000 */
[----:B------:R-:W-:Y:S01]  /*10270*/  UMOV UR17, UR25 ;  /* 0x0000001900117c82 */ /* 0x000fe20008000000 */
[----:B------:R0:W5:Y:S04]  /*10280*/  LDL.LU R8, [R1+0xb6c] ;  /* 0x000b6c0001087983 */ /* 0x0001680000300800 */
[----:B------:R-:W-:Y:S01]  /*10290*/  QGMMA.64x32x32.F32.E4M3.E4M3 R72, gdesc[UR36], R72, gsb0 ;  /* 0x00600000244879f3 */ /* 0x000fe20008000848 */
[----:B------:R-:W-:Y:S01]  /*102a0*/  IMAD.MOV.U32 R215, RZ, RZ, R10 ;  /* 0x000000ffffd77224 */ /* 0x000fe200078e000a */
[----:B------:R0:W5:Y:S04]  /*102b0*/  LDL.LU R7, [R1+0xb68] ;  /* 0x000b680001077983 */ /* 0x0001680000300800 */
[----:B------:R0:W5:Y:S04]  /*102c0*/  LDL.LU R6, [R1+0xb64] ;  /* 0x000b640001067983 */ /* 0x0001680000300800 */
[----:B------:R0:W5:Y:S04]  /*102d0*/  LDL.LU R5, [R1+0xb60] ;  /* 0x000b600001057983 */ /* 0x0001680000300800 */
[----:B------:R0:W5:Y:S04]  /*102e0*/  LDL.LU R4, [R1+0xb5c] ;  /* 0x000b5c0001047983 */ /* 0x0001680000300800 */
[----:B------:R0:W5:Y:S04]  /*102f0*/  LDL.LU R3, [R1+0xb58] ;  /* 0x000b580001037983 */ /* 0x0001680000300800 */
[----:B------:R0:W5:Y:S04]  /*10300*/  LDL.LU R2, [R1+0xb54] ;  /* 0x000b540001027983 */ /* 0x0001680000300800 */
[----:B------:R0:W5:Y:S01]  /*10310*/  LDL.LU R0, [R1+0xb50] ;  /* 0x000b500001007983 */ /* 0x0001620000300800 */
[----:B------:R-:W-:-:S02]  /*10320*/  WARPGROUP.DEPBAR.LE gsb0, 0x0 ;  /* 0x00008000000079c5 */ /* 0x000fc40000010000 */
[----:B------:R-:W-:-:S06]  /*10330*/  WARPGROUP.ARRIVE ;  /* 0x00000000000079c5 */ /* 0x000fcc0000000000 */
[----:B------:R-:W-:Y:S01]  /*10340*/  QGMMA.64x32x32.F32.E4M3.E4M3 R136, gdesc[UR32], R136, gsb0 ;  /* 0x00600000208879f3 */ /* 0x000fe20008000888 */
[----:B------:R-:W-:Y:S04]  /*10350*/  STL [R1+0x448], RZ ;  /* 0x000448ff01007387 */ /* 0x000fe80000100800 */
[----:B------:R-:W-:Y:S04]  /*10360*/  STL [R1+0x444], RZ ;  /* 0x000444ff01007387 */ /* 0x000fe80000100800 */
[----:B------:R-:W-:Y:S04]  /*10370*/  STL [R1+0x440], RZ ;  /* 0x000440ff01007387 */ /* 0x000fe80000100800 */
        /* <DEDUP_REMOVED lines=10> */
[----:B------:R1:W-:Y:S04]  /*10420*/  STL.64 [R1+0xf8], R86 ;  /* 0x0000f85601007387 */ /* 0x0003e80000100a00 */
[----:B-1----:R0:W5:Y:S04]  /*10430*/  LDL.LU.64 R86, [R1+0xb48] ;  /* 0x000b480001567983 */ /* 0x0021680000300a00 */
[----:B------:R0:W5:Y:S04]  /*10440*/  LDL.LU.64 R84, [R1+0xb40] ;  /* 0x000b400001547983 */ /* 0x0001680000300a00 */
[----:B------:R0:W5:Y:S04]  /*10450*/  LDL.LU.64 R82, [R1+0xb38] ;  /* 0x000b380001527983 */ /* 0x0001680000300a00 */
[----:B------:R0:W5:Y:S04]  /*10460*/  LDL.LU.64 R80, [R1+0xb30] ;  /* 0x000b300001507983 */ /* 0x0001680000300a00 */
[----:B------:R0:W5:Y:S04]  /*10470*/  LDL.LU.64 R78, [R1+0xb28] ;  /* 0x000b2800014e7983 */ /* 0x0001680000300a00 */
[----:B------:R0:W5:Y:S04]  /*10480*/  LDL.LU.64 R76, [R1+0xb20] ;  /* 0x000b2000014c7983 */ /* 0x0001680000300a00 */
[----:B------:R0:W5:Y:S04]  /*10490*/  LDL.LU.64 R74, [R1+0xb18] ;  /* 0x000b1800014a7983 */ /* 0x0001680000300a00 */
[----:B------:R0:W5:Y:S04]  /*104a0*/  LDL.LU.64 R72, [R1+0xb10] ;  /* 0x000b100001487983 */ /* 0x0001680000300a00 */
        /* <DEDUP_REMOVED lines=60> */
[----:B------:R-:W-:-:S03]  /*10870*/  USEL UR12, URZ, 0x1, UP0 ;  /* 0x000000013f0c7887 */ /* 0x000fc60008000000 */
[----:B------:R0:W-:Y:S04]  /*10880*/  STL [R1+0x3d0], RZ ;  /* 0x0003d0ff01007387 */ /* 0x0001e80000100800 */
[----:B------:R0:W-:Y:S04]  /*10890*/  STL [R1+0x3cc], RZ ;  /* 0x0003ccff01007387 */ /* 0x0001e80000100800 */
[----:B------:R0:W-:Y:S04]  /*108a0*/  STL [R1+0x3c8], RZ ;  /* 0x0003c8ff01007387 */ /* 0x0001e80000100800 */
[----:B------:R0:W-:Y:S04]  /*108b0*/  STL [R1+0x3c4], RZ ;  /* 0x0003c4ff01007387 */ /* 0x0001e80000100800 */
[----:B------:R0:W-:Y:S01]  /*108c0*/  STL [R1+0x3c0], RZ ;  /* 0x0003c0ff01007387 */ /* 0x0001e20000100800 */
[----:B------:R-:W-:-:S02]  /*108d0*/  ISETP.NE.AND P0, PT, RZ, UR12, PT ;  /* 0x0000000cff007c0c */ /* 0x000fc4000bf05270 */
[----:B------:R-:W-:Y:S02]  /*108e0*/  CS2R R236, SRZ ;  /* 0x0000000000ec7805 */ /* 0x000fe4000001ff00 */
[----:B------:R-:W-:Y:S02]  /*108f0*/  CS2R R234, SRZ ;  /* 0x0000000000ea7805 */ /* 0x000fe4000001ff00 */
[----:B------:R-:W-:Y:S02]  /*10900*/  CS2R R232, SRZ ;  /* 0x0000000000e87805 */ /* 0x000fe4000001ff00 */
[----:B------:R-:W-:Y:S02]  /*10910*/  CS2R R22, SRZ ;  /* 0x0000000000167805 */ /* 0x000fe4000001ff00 */
[----:B------:R-:W-:Y:S02]  /*10920*/  CS2R R20, SRZ ;  /* 0x0000000000147805 */ /* 0x000fe4000001ff00 */
[----:B------:R-:W-:-:S02]  /*10930*/  CS2R R18, SRZ ;  /* 0x0000000000127805 */ /* 0x000fc4000001ff00 */
[----:B------:R-:W-:Y:S02]  /*10940*/  CS2R R16, SRZ ;  /* 0x0000000000107805 */ /* 0x000fe4000001ff00 */
[----:B------:R-:W-:Y:S02]  /*10950*/  CS2R R14, SRZ ;  /* 0x00000000000e7805 */ /* 0x000fe4000001ff00 */
[----:B------:R-:W-:Y:S02]  /*10960*/  CS2R R12, SRZ ;  /* 0x00000000000c7805 */ /* 0x000fe4000001ff00 */
[----:B------:R-:W-:Y:S01]  /*10970*/  CS2R R10, SRZ ;  /* 0x00000000000a7805 */ /* 0x000fe2000001ff00 */
[----:B0-----:R-:W-:Y:S06]  /*10980*/  @!P0 BRA `(.L_x_22) ;  /* 0x0000004800708947 */ /* 0x001fec0003800000 */
[----:B------:R-:W2:Y:S04]  /*10990*/  LDL R10, [R1+0x358] ;  /* 0x00035800010a7983 */ /* 0x000ea80000100800 */
[----:B------:R-:W3:Y:S04]  /*109a0*/  LDL R235, [R1+0x344] ;  /* 0x0003440001eb7983 */ /* 0x000ee80000100800 */
[----:B------:R2:W-:Y:S04]  /*109b0*/  STL [R1+0xb08], R49 ;  /* 0x000b083101007387 */ /* 0x0005e80000100800 */
[----:B------:R-:W4:Y:S04]  /*109c0*/  LDL R11, [R1+0x384] ;  /* 0x00038400010b7983 */ /* 0x000f280000100800 */
[----:B------:R-:W3:Y:S04]  /*109d0*/  LDL R12, [R1+0x388] ;  /* 0x00038800010c7983 */ /* 0x000ee80000100800 */
        /* <DEDUP_REMOVED lines=13> */
[----:B------:R-:W3:Y:S01]  /*10ab0*/  LDL R234, [R1+0x340] ;  /* 0x0003400001ea7983 */ /* 0x000ee20000100800 */
[----:B--2---:R-:W-:-:S03]  /*10ac0*/  IMAD.MOV.U32 R49, RZ, RZ, R10 ;  /* 0x000000ffff317224 */ /* 0x004fc600078e000a */
[----:B------:R-:W2:Y:S04]  /*10ad0*/  LDL R10, [R1+0x380] ;  /* 0x00038000010a7983 */ /* 0x000ea80000100800 */
[----:B------:R0:W-:Y:S04]  /*10ae0*/  STL [R1+0xb04], R50 ;  /* 0x000b043201007387 */ /* 0x0001e80000100800 */
[----:B0-----:R-:W4:Y:S04]  /*10af0*/  LDL R50, [R1+0x354] ;  /* 0x0003540001327983 */ /* 0x001f280000100800 */
[----:B------:R0:W-:Y:S04]  /*10b00*/  STL [R1+0xb00], R51 ;  /* 0x000b003301007387 */ /* 0x0001e80000100800 */
[----:B0-----:R-:W3:Y:S04]  /*10b10*/  LDL R51, [R1+0x350] ;  /* 0x0003500001337983 */ /* 0x001ee80000100800 */
[----:B------:R0:W-:Y:S04]  /*10b20*/  STL [R1+0xafc], R52 ;  /* 0x000afc3401007387 */ /* 0x0001e80000100800 */
[----:B0-----:R-:W2:Y:S04]  /*10b30*/  LDL R52, [R1+0x34c] ;  /* 0x00034c0001347983 */ /* 0x001ea80000100800 */
[----:B------:R0:W-:Y:S04]  /*10b40*/  STL [R1+0xaf8], R53 ;  /* 0x000af83501007387 */ /* 0x0001e80000100800 */
[----:B0-----:R-:W2:Y:S04]  /*10b50*/  LDL R53, [R1+0x348] ;  /* 0x0003480001357983 */ /* 0x001ea80000100800 */
        /* <DEDUP_REMOVED lines=18> */
[----:B-----5:R-:W-:Y:S04]  /*10c80*/  STL [R1+0xaac], R8 ;  /* 0x000aac0801007387 */ /* 0x020fe80000100800 */
[----:B------:R-:W-:Y:S04]  /*10c90*/  STL [R1+0xaa8], R7 ;  /* 0x000aa80701007387 */ /* 0x000fe80000100800 */
[----:B------:R-:W-:Y:S04]  /*10ca0*/  STL [R1+0xaa4], R6 ;  /* 0x000aa40601007387 */ /* 0x000fe80000100800 */
[----:B------:R-:W-:Y:S04]  /*10cb0*/  STL [R1+0xaa0], R5 ;  /* 0x000aa00501007387 */ /* 0x000fe80000100800 */
[----:B------:R-:W-:Y:S04]  /*10cc0*/  STL [R1+0xa9c], R4 ;  /* 0x000a9c0401007387 */ /* 0x000fe80000100800 */
[----:B------:R-:W-:Y:S04]  /*10cd0*/  STL [R1+0xa98], R3 ;  /* 0x000a980301007387 */ /* 0x000fe80000100800 */
[----:B------:R-:W-:Y:S04]  /*10ce0*/  STL [R1+0xa94], R2 ;  /* 0x000a940201007387 */ /* 0x000fe80000100800 */
[----:B------:R0:W-:Y:S02]  /*10cf0*/  STL [R1+0xa90], R0 ;  /* 0x000a900001007387 */ /* 0x0001e40000100800 */
[----:B0-----:R-:W-:-:S02]  /*10d00*/  IMAD.MOV.U32 R0, RZ, RZ, R49 ;  /* 0x000000ffff007224 */ /* 0x001fc400078e0031 */
[----:B----4-:R-:W-:-:S01]  /*10d10*/  FADD R3, RZ, R50 ;  /* 0x00000032ff037221 */ /* 0x010fc20000000000 */
[----:B---3--:R-:W-:-:S05]  /*10d20*/  FADD R2, RZ, R51 ;  /* 0x00000033ff027221 */ /* 0x008fca0000000000 */
[----:B------:R0:W-:Y:S04]  /*10d30*/  STL [R1+0x3c0], R2 ;  /* 0x0003c00201007387 */ /* 0x0001e80000100800 */
[----:B0-----:R-:W3:Y:S04]  /*10d40*/  LDL R2, [R1+0x35c] ;  /* 0x00035c0001027983 */ /* 0x001ee80000100800 */
[----:B------:R0:W-:Y:S04]  /*10d50*/  STL [R1+0x3c4], R3 ;  /* 0x0003c40301007387 */ /* 0x0001e80000100800 */
[----:B------:R-:W4:Y:S04]  /*10d60*/  LDL R4, [R1+0x364] ;  /* 0x0003640001047983 */ /* 0x000f280000100800 */
[----:B------:R-:W4:Y:S04]  /*10d70*/  LDL R5, [R1+0x368] ;  /* 0x0003680001057983 */ /* 0x000f280000100800 */
[----:B0-----:R-:W4:Y:S04]  /*10d80*/  LDL R3, [R1+0x360] ;  /* 0x0003600001037983 */ /* 0x001f280000100800 */
[----:B------:R-:W4:Y:S04]  /*10d90*/  LDL R6, [R1+0x36c] ;  /* 0x00036c0001067983 */ /* 0x000f280000100800 */
        /* <DEDUP_REMOVED lines=18> */
[----:B------:R-:W4:Y:S01]  /*10ec0*/  LDL R55, [R1+0x338] ;  /* 0x0003380001377983 */ /* 0x000f220000100800 */
[----:B--2---:R-:W-:-:S03]  /*10ed0*/  FADD R236, RZ, R53 ;  /* 0x00000035ffec7221 */ /* 0x004fc60000000000 */
[----:B------:R-:W2:Y:S01]  /*10ee0*/  LDL R54, [R1+0x33c] ;  /* 0x00033c0001367983 */ /* 0x000ea20000100800 */
[----:B------:R-:W-:-:S03]  /*10ef0*/  FADD R237, RZ, R52 ;  /* 0x00000034ffed7221 */ /* 0x000fc60000000000 */
[----:B------:R-:W2:Y:S04]  /*10f00*/  LDL R53, [R1+0x2c0] ;  /* 0x0002c00001357983 */ /* 0x000ea80000100800 */
[----:B------:R-:W2:Y:S04]  /*10f10*/  LDL R52, [R1+0x2c4] ;  /* 0x0002c40001347983 */ /* 0x000ea80000100800 */
[----:B------:R-:W2:Y:S04]  /*10f20*/  LDL R51, [R1+0x2c8] ;  /* 0x0002c80001337983 */ /* 0x000ea80000100800 */
[----:B------:R-:W2:Y:S04]  /*10f30*/  LDL R50, [R1+0x2cc] ;  /* 0x0002cc0001327983 */ /* 0x000ea80000100800 */
[----:B------:R-:W2:Y:S01]  /*10f40*/  LDL R49, [R1+0x2d0] ;  /* 0x0002d00001317983 */ /* 0x000ea20000100800 */
[----:B------:R-:W-:-:S05]  /*10f50*/  FADD R0, RZ, R0 ;  /* 0x00000000ff007221 */ /* 0x000fca0000000000 */
[----:B------:R3:W-:Y:S02]  /*10f60*/  STL [R1+0x3c8], R0 ;  /* 0x0003c80001007387 */ /* 0x0007e40000100800 */
[----:B---3--:R-:W-:-:S05]  /*10f70*/  FADD R0, RZ, R2 ;  /* 0x00000002ff007221 */ /* 0x008fca0000000000 */
[----:B------:R0:W-:Y:S01]  /*10f80*/  STL [R1+0x3cc], R0 ;  /* 0x0003cc0001007387 */ /* 0x0001e20000100800 */
[----:B----4-:R-:W-:-:S01]  /*10f90*/  FADD R2, RZ, R3 ;  /* 0x00000003ff027221 */ /* 0x010fc20000000000 */
[----:B------:R-:W-:Y:S01]  /*10fa0*/  FADD R3, RZ, R4 ;  /* 0x00000004ff037221 */ /* 0x000fe20000000000 */
[----:B0-----:R-:W-:-:S03]  /*10fb0*/  FADD R0, RZ, R5 ;  /* 0x00000005ff007221 */ /* 0x001fc60000000000 */
[----:B------:R0:W-:Y:S04]  /*10fc0*/  STL [R1+0x3d0], R2 ;  /* 0x0003d00201007387 */ /* 0x0001e80000100800 */
[----:B------:R1:W-:Y:S04]  /*10fd0*/  STL [R1+0x3d4], R3 ;  /* 0x0003d40301007387 */ /* 0x0003e80000100800 */
[----:B------:R3:W-:Y:S01]  /*10fe0*/  STL [R1+0x3d8], R0 ;  /* 0x0003d80001007387 */ /* 0x0007e20000100800 */
[----:B0-----:R-:W-:-:S01]  /*10ff0*/  FADD R2, RZ, R6 ;  /* 0x00000006ff027221 */ /* 0x001fc20000000000 */
[----:B-1----:R-:W-:-:S04]  /*11000*/  FADD R3, RZ, R7 ;  /* 0x00000007ff037221 */ /* 0x002fc80000000000 */
[----:B------:R0:W-:Y:S01]  /*11010*/  STL [R1+0x3dc], R2 ;  /* 0x0003dc0201007387 */ /* 0x0001e20000100800 */
[----:B---3--:R-:W-:-:S03]  /*11020*/  FADD R0, RZ, R8 ;  /* 0x00000008ff007221 */ /* 0x008fc60000000000 */
        /* <DEDUP_REMOVED lines=35> */
[----:B--2---:R-:W-:-:S03]  /*11260*/  FADD R0, RZ, R54 ;  /* 0x00000036ff007221 */ /* 0x004fc60000000000 */
        /* <DEDUP_REMOVED lines=9> */
[----:B-1----:R-:W-:Y:S02]  /*11300*/  FADD R3, RZ, R49 ;  /* 0x00000031ff037221 */ /* 0x002fe40000000000 */
[----:B--2---:R-:W2:Y:S04]  /*11310*/  LDL R0, [R1+0x2d4] ;  /* 0x0002d40001007983 */ /* 0x004ea80000100800 */
        /* <DEDUP_REMOVED lines=32> */
[----:B--2---:R-:W-:-:S05]  /*11520*/  FADD R0, RZ, R0 ;  /* 0x00000000ff007221 */ /* 0x004fca0000000000 */
        /* <DEDUP_REMOVED lines=376> */
[----:B0-----:R-:W-:Y:S01]  /*12cb0*/  FADD R0, RZ, R4 ;  /* 0x00000004ff007221 */ /* 0x001fe20000000000 */
[----:B------:R-:W-:-:S03]  /*12cc0*/  FADD R3, RZ, R5 ;  /* 0x00000005ff037221 */ /* 0x000fc60000000000 */
[----:B------:R0:W-:Y:S04]  /*12cd0*/  STL [R1+0x63c], R2 ;  /* 0x00063c0201007387 */ /* 0x0001e80000100800 */
[----:B------:R1:W-:Y:S01]  /*12ce0*/  STL [R1+0x640], R0 ;  /* 0x0006400001007387 */ /* 0x0003e20000100800 */
[----:B0-----:R-:W-:-:S03]  /*12cf0*/  FADD R2, RZ, R6 ;  /* 0x00000006ff027221 */ /* 0x001fc60000000000 */
[----:B------:R0:W-:Y:S01]  /*12d00*/  STL [R1+0x644], R3 ;  /* 0x0006440301007387 */ /* 0x0001e20000100800 */
[----:B-1----:R-:W-:-:S03]  /*12d10*/  FADD R0, RZ, R7 ;  /* 0x00000007ff007221 */ /* 0x002fc60000000000 */
        /* <DEDUP_REMOVED lines=48> */
[----:B------:R-:W2:Y:S04]  /*13020*/  LDL R49, [R1+0x40] ;  /* 0x0000400001317983 */ /* 0x000ea80000100800 */
[----:B------:R1:W-:Y:S04]  /*13030*/  STL [R1+0x6a8], R2 ;  /* 0x0006a80201007387 */ /* 0x0003e80000100800 */
[----:B------:R-:W3:Y:S04]  /*13040*/  LDL R50, [R1+0x44] ;  /* 0x0000440001327983 */ /* 0x000ee80000100800 */
[----:B------:R4:W-:Y:S04]  /*13050*/  STL [R1+0x6ac], R0 ;  /* 0x0006ac0001007387 */ /* 0x0009e80000100800 */
        /* <DEDUP_REMOVED lines=14> */
[----:B------:R-:W3:Y:S04]  /*13140*/  LDL R33, [R1] ;  /* 0x0000000001217983 */ /* 0x000ee80000100800 */
        /* <DEDUP_REMOVED lines=11> */
[----:B0-----:R-:W3:Y:S04]  /*13200*/  LDL R3, [R1+0x30] ;  /* 0x0000300001037983 */ /* 0x001ee80000100800 */
[----:B-1----:R-:W3:Y:S04]  /*13210*/  LDL R2, [R1+0x34] ;  /* 0x0000340001027983 */ /* 0x002ee80000100800 */
[----:B----4-:R-:W4:Y:S01]  /*13220*/  LDL R0, [R1+0x38] ;  /* 0x0000380001007983 */ /* 0x010f220000100800 */
[----:B------:R-:W-:-:S01]  /*13230*/  FADD R9, RZ, R9 ;  /* 0x00000009ff097221 */ /* 0x000fc20000000000 */
[----:B--2---:R-:W-:-:S05]  /*13240*/  FADD R49, RZ, R49 ;  /* 0x00000031ff317221 */ /* 0x004fca0000000000 */
[----:B------:R0:W-:Y:S01]  /*13250*/  STL [R1+0x6b0], R49 ;  /* 0x0006b03101007387 */ /* 0x0001e20000100800 */
[----:B---3--:R-:W-:-:S03]  /*13260*/  FADD R50, RZ, R50 ;  /* 0x00000032ff327221 */ /* 0x008fc60000000000 */
[----:B0-----:R-:W2:Y:S01]  /*13270*/  LDL.LU R49, [R1+0xb08] ;  /* 0x000b080001317983 */ /* 0x001ea20000300800 */
[----:B------:R-:W-:-:S03]  /*13280*/  FADD R51, RZ, R51 ;  /* 0x00000033ff337221 */ /* 0x000fc60000000000 */
[----:B------:R0:W-:Y:S01]  /*13290*/  STL [R1+0x6b4], R50 ;  /* 0x0006b43201007387 */ /* 0x0001e20000100800 */
[----:B------:R-:W-:-:S01]  /*132a0*/  FADD R52, RZ, R52 ;  /* 0x00000034ff347221 */ /* 0x000fc20000000000 */
[----:B------:R-:W-:Y:S02]  /*132b0*/  FADD R53, RZ, R53 ;  /* 0x00000035ff357221 */ /* 0x000fe40000000000 */
[----:B0-----:R-:W3:Y:S01]  /*132c0*/  LDL.LU R50, [R1+0xb04] ;  /* 0x000b040001327983 */ /* 0x001ee20000300800 */
[----:B------:R-:W-:-:S03]  /*132d0*/  FADD R54, RZ, R54 ;  /* 0x00000036ff367221 */ /* 0x000fc60000000000 */
[----:B------:R0:W-:Y:S01]  /*132e0*/  STL [R1+0x6b8], R51 ;  /* 0x0006b83301007387 */ /* 0x0001e20000100800 */
[----:B------:R-:W-:-:S01]  /*132f0*/  FADD R55, RZ, R55 ;  /* 0x00000037ff377221 */ /* 0x000fc20000000000 */
[----:B------:R-:W-:Y:S02]  /*13300*/  FADD R24, RZ, R24 ;  /* 0x00000018ff187221 */ /* 0x000fe40000000000 */
[----:B0-----:R-:W3:Y:S04]  /*13310*/  LDL.LU R51, [R1+0xb00] ;  /* 0x000b000001337983 */ /* 0x001ee80000300800 */
[----:B------:R0:W-:Y:S01]  /*13320*/  STL [R1+0x6bc], R52 ;  /* 0x0006bc3401007387 */ /* 0x0001e20000100800 */
[----:B------:R-:W-:-:S01]  /*13330*/  FADD R25, RZ, R25 ;  /* 0x00000019ff197221 */ /* 0x000fc20000000000 */
[----:B------:R-:W-:-:S02]  /*13340*/  FADD R26, RZ, R26 ;  /* 0x0000001aff1a7221 */ /* 0x000fc40000000000 */
[----:B0-----:R-:W3:Y:S04]  /*13350*/  LDL.LU R52, [R1+0xafc] ;  /* 0x000afc0001347983 */ /* 0x001ee80000300800 */
[----:B------:R0:W-:Y:S01]  /*13360*/  STL [R1+0x6c0], R53 ;  /* 0x0006c03501007387 */ /* 0x0001e20000100800 */
[----:B------:R-:W-:-:S01]  /*13370*/  FADD R27, RZ, R27 ;  /* 0x0000001bff1b7221 */ /* 0x000fc20000000000 */
[----:B------:R-:W-:Y:S02]  /*13380*/  FADD R28, RZ, R28 ;  /* 0x0000001cff1c7221 */ /* 0x000fe40000000000 */
[----:B0-----:R-:W3:Y:S04]  /*13390*/  LDL.LU R53, [R1+0xaf8] ;  /* 0x000af80001357983 */ /* 0x001ee80000300800 */
[----:B------:R0:W-:Y:S01]  /*133a0*/  STL [R1+0x6c4], R54 ;  /* 0x0006c43601007387 */ /* 0x0001e20000100800 */
[----:B------:R-:W-:-:S03]  /*133b0*/  FADD R29, RZ, R29 ;  /* 0x0000001dff1d7221 */ /* 0x000fc60000000000 */
        /* <DEDUP_REMOVED lines=53> */
[----:B----4-:R-:W-:-:S03]  /*13710*/  FADD R0, RZ, R0 ;  /* 0x00000000ff007221 */ /* 0x010fc60000000000 */
[----:B0-----:R0:W5:Y:S04]  /*13720*/  LDL.LU R8, [R1+0xaac] ;  /* 0x000aac0001087983 */ /* 0x0011680000300800 */
[----:B------:R1:W-:Y:S04]  /*13730*/  STL [R1+0x710], R7 ;  /* 0x0007100701007387 */ /* 0x0003e80000100800 */
[----:B-1----:R0:W5:Y:S04]  /*13740*/  LDL.LU R7, [R1+0xaa8] ;  /* 0x000aa80001077983 */ /* 0x0021680000300800 */
        /* <DEDUP_REMOVED lines=12> */
[----:B------:R1:W-:Y:S02]  /*13810*/  STL [R1+0x72c], R9 ;  /* 0x00072c0901007387 */ /* 0x0003e40000100800 */
[----:B-1----:R-:W-:-:S05]  /*13820*/  FADD R9, RZ, R216 ;  /* 0x000000d8ff097221 */ /* 0x002fca0000000000 */
        /* <DEDUP_REMOVED lines=369> */
[----:B--2---:R-:W-:-:S05]  /*14f40*/  FADD R9, RZ, R49 ;  /* 0x00000031ff097221 */ /* 0x004fca0000000000 */
[----:B------:R3:W-:Y:S02]  /*14f50*/  STL [R1+0xa14], R9 ;  /* 0x000a140901007387 */ /* 0x0007e40000100800 */
[----:B---3--:R-:W-:-:S05]  /*14f60*/  FADD R9, RZ, R50 ;  /* 0x00000032ff097221 */ /* 0x008fca0000000000 */
        /* <DEDUP_REMOVED lines=42> */
[----:B------:R0:W-:Y:S01]  /*15210*/  STL [R1+0xa6c], R9 ;  /* 0x000a6c0901007387 */ /* 0x0001e20000100800 */
[----:B------:R-:W-:-:S01]  /*15220*/  FADD R10, RZ, R10 ;  /* 0x0000000aff0a7221 */ /* 0x000fc20000000000 */
[----:B------:R-:W-:Y:S01]  /*15230*/  FADD R11, RZ, R11 ;  /* 0x0000000bff0b7221 */ /* 0x000fe20000000000 */
        /* <DEDUP_REMOVED lines=16> */
[----:B0-----:R-:W-:-:S06]  /*15340*/  UMOV UR41, URZ ;  /* 0x0000003f00297c82 */ /* 0x001fcc0008000000 */
.L_x_22:
[----:B------:R-:W-:Y:S01]  /*15350*/  UIADD3 UR53, UR42, 0x1, URZ ;  /* 0x000000012a357890 */ /* 0x000fe2000fffe03f */
[----:B------:R-:W-:-:S03]  /*15360*/  UMOV UR13, 0x1 ;  /* 0x00000001000d7882 */ /* 0x000fc60000000000 */
[----:B------:R-:W-:-:S04]  /*15370*/  UISETP.NE.AND UP0, UPT, UR53, 0x2, UPT ;  /* 0x000000023500788c */ /* 0x000fc8000bf05270 */
[----:B------:R-:W-:Y:S02]  /*15380*/  USEL UR52, URZ, 0x1, UP0 ;  /* 0x000000013f347887 */ /* 0x000fe40008000000 */
[----:B------:R-:W-:Y:S02]  /*15390*/  USEL UR53, UR53, URZ, UP0 ;  /* 0x0000003f35357287 */ /* 0x000fe40008000000 */
[----:B------:R-:W-:-:S12]  /*153a0*/  ULOP3.LUT UR52, UR43, UR52, URZ, 0x3c, !UPT ;  /* 0x000000342b347292 */ /* 0x000fd8000f8e3c3f */
.L_x_17:
[----:B------:R-:W-:-:S04]  /*153b0*/  UISETP.LT.AND UP0, UPT, UR45, 0x1, UPT ;  /* 0x000000012d00788c */ /* 0x000fc8000bf01270 */
[----:B------:R-:W-:-:S04]  /*153c0*/  USEL UR14, UR45, 0x1, UP0 ;  /* 0x000000012d0e7887 */ /* 0x000fc80008000000 */
[----:B------:R-:W-:-:S04]  /*153d0*/  UIADD3 UR51, UR45, -UR14, URZ ;  /* 0x8000000e2d337290 */ /* 0x000fc8000fffe03f */
[----:B------:R-:W-:-:S06]  /*153e0*/  UISETP.GE.AND UP0, UPT, UR51, 0x1, UPT ;  /* 0x000000013300788c */ /* 0x000fcc000bf06270 */
[----:B------:R-:W-:-:S13]  /*153f0*/  PLOP3.LUT P0, PT, PT, PT, UP0, 0x80, 0x0 ;  /* 0x000000000000781c */ /* 0x000fda0003f0f008 */
[----:B------:R-:W-:Y:S05]  /*15400*/  @!P0 BRA `(.L_x_23) ;  /* 0x0000012400208947 */ /* 0x000fea0003800000 */
[----:B------:R-:W-:Y:S01]  /*15410*/  UMOV UR50, UR42 ;  /* 0x0000002a00327c82 */ /* 0x000fe20008000000 */
[----:B------:R-:W-:-:S05]  /*15420*/  ULDC UR49, c[0x0][0x50c] ;  /* 0x0001430000317ab9 */ /* 0x000fca0000000800 */
.L_x_31:
[----:B------:R-:W-:-:S06]  /*15430*/  UISETP.NE.AND UP0, UPT, UR44, 0x3, UPT ;  /* 0x000000032c00788c */ /* 0x000fcc000bf05270 */
[----:B------:R-:W-:-:S13]  /*15440*/  PLOP3.LUT P1, PT, PT, PT, UP0, 0x80, 0x0 ;  /* 0x000000000000781c */ /* 0x000fda0003f2f008 */
[----:B------:R-:W-:Y:S05]  /*15450*/  @!P1 BRA `(.L_x_24) ;  /* 0x0000000000049947 */ /* 0x000fea0003800000 */
[----:B------:R-:W-:Y:S01]  /*15460*/  BPT.TRAP 0x1 ;  /* 0x000000040000795c */ /* 0x000fe20000300000 */
.L_x_24:
[----:B------:R-:W0:Y:S01]  /*15470*/  S2UR UR14, SR_CgaCtaId ;  /* 0x00000000000e79c3 */ /* 0x000e220000008800 */
[----:B------:R-:W-:Y:S01]  /*15480*/  UMOV UR9, 0x400 ;  /* 0x0000040000097882 */ /* 0x000fe20000000000 */
[----:B------:R-:W-:-:S05]  /*15490*/  IMAD.U32 R9, RZ, RZ, UR52 ;  /* 0x00000034ff097e24 */ /* 0x000fca000f8e00ff */
[----:B------:R-:W-:Y:S01]  /*154a0*/  SHF.L.U32 R9, R9, 0x1f, RZ ;  /* 0x0000001f09097819 */ /* 0x000fe200000006ff */
[----:B0-----:R-:W-:-:S04]  /*154b0*/  ULEA UR9, UR14, UR9, 0x18 ;  /* 0x000000090e097291 */ /* 0x001fc8000f8ec03f */
[----:B------:R-:W-:-:S09]  /*154c0*/  ULEA UR14, UR53, UR9, 0x3 ;  /* 0x00000009350e7291 */ /* 0x000fd2000f8e183f */
[----:B------:R0:W2:Y:S01]  /*154d0*/  SYNCS.PHASECHK.TRANS64.TRYWAIT P0, [UR14], R9 ;  /* 0x00000009ff0075a7 */ /* 0x0000a2000800014e */
[----:B------:R-:W-:Y:S05]  /*154e0*/  @!P1 BRA `(.L_x_25) ;  /* 0x0000000000049947 */ /* 0x000fea0003800000 */
[----:B------:R-:W-:Y:S01]  /*154f0*/  BPT.TRAP 0x1 ;  /* 0x000000040000795c */ /* 0x000fe20000300000 */
.L_x_25:
[----:B--2---:R-:W-:Y:S05]  /*15500*/  @P0 BRA `(.L_x_26) ;  /* 0x0000000000080947 */ /* 0x004fea0003800000 */
[----:B------:R-:W2:Y:S02]  /*15510*/  SYNCS.PHASECHK.TRANS64.TRYWAIT P0, [UR14], R9 ;  /* 0x00000009ff0075a7 */ /* 0x000ea4000800014e */
[----:B--2---:R-:W-:Y:S05]  /*15520*/  @!P0 BRA `(.L_x_27) ;  /* 0x0000051400488947 */ /* 0x004fea0003800000 */
.L_x_26:
        /* <DEDUP_REMOVED lines=8> */
[----:B--2---:R-:W2:Y:S04]  /*155b0*/  LDL.LU.64 R24, [R1+0x380] ;  /* 0x0003800001187983 */ /* 0x004ea80000300a00 */
[----:B------:R-:W2:Y:S04]  /*155c0*/  LDL.LU.64 R26, [R1+0x388] ;  /* 0x00038800011a7983 */ /* 0x000ea80000300a00 */
[----:B------:R-:W2:Y:S04]  /*155d0*/  LDL.LU.64 R28, [R1+0x390] ;  /* 0x00039000011c7983 */ /* 0x000ea80000300a00 */
[----:B------:R-:W2:Y:S04]  /*155e0*/  LDL.LU.64 R30, [R1+0x398] ;  /* 0x00039800011e7983 */ /* 0x000ea80000300a00 */
[----:B------:R-:W2:Y:S04]  /*155f0*/  LDL.LU.64 R32, [R1+0x3a0] ;  /* 0x0003a00001207983 */ /* 0x000ea80000300a00 */
[----:B------:R-:W2:Y:S04]  /*15600*/  LDL.LU.64 R34, [R1+0x3a8] ;  /* 0x0003a80001227983 */ /* 0x000ea80000300a00 */
        /* <DEDUP_REMOVED lines=10> */
[----:B----4-:R-:W4:Y:S04]  /*156b0*/  LDL.LU.64 R88, [R1+0x280] ;  /* 0x0002800001587983 */ /* 0x010f280000300a00 */
[----:B------:R-:W4:Y:S04]  /*156c0*/  LDL.LU.64 R90, [R1+0x288] ;  /* 0x00028800015a7983 */ /* 0x000f280000300a00 */
[----:B------:R-:W4:Y:S04]  /*156d0*/  LDL.LU.64 R92, [R1+0x290] ;  /* 0x00029000015c7983 */ /* 0x000f280000300a00 */
[----:B------:R-:W4:Y:S04]  /*156e0*/  LDL.LU.64 R94, [R1+0x298] ;  /* 0x00029800015e7983 */ /* 0x000f280000300a00 */
[----:B------:R-:W4:Y:S04]  /*156f0*/  LDL.LU.64 R96, [R1+0x2a0] ;  /* 0x0002a00001607983 */ /* 0x000f280000300a00 */
[----:B------:R-:W4:Y:S04]  /*15700*/  LDL.LU.64 R98, [R1+0x2a8] ;  /* 0x0002a80001627983 */ /* 0x000f280000300a00 */
[----:B------:R-:W4:Y:S04]  /*15710*/  LDL.LU.64 R100, [R1+0x2b0] ;  /* 0x0002b00001647983 */ /* 0x000f280000300a00 */
[----:B------:R-:W4:Y:S04]  /*15720*/  LDL.LU.64 R102, [R1+0x2b8] ;  /* 0x0002b80001667983 */ /* 0x000f280000300a00 */
        /* <DEDUP_REMOVED lines=33> */
[----:B------:R-:W-:Y:S01]  /*15940*/  UISETP.NE.AND UP0, UPT, UR12, URZ, UPT ;  /* 0x0000003f0c00728c */ /* 0x000fe2000bf05270 */
[----:B------:R-:W-:Y:S01]  /*15950*/  STL [R1+0xbb4], R235 ;  /* 0x000bb4eb01007387 */ /* 0x000fe20000100800 */
[----:B------:R-:W-:Y:S02]  /*15960*/  USHF.R.U32.HI UR14, URZ, 0x4, UR14 ;  /* 0x000000043f0e7899 */ /* 0x000fe4000801160e */
[----:B------:R-:W-:Y:S01]  /*15970*/  USEL UR13, UR13, URZ, !UP0 ;  /* 0x0000003f0d0d7287 */ /* 0x000fe2000c000000 */
[----:B------:R-:W-:Y:S01]  /*15980*/  STL [R1+0xbb0], R234 ;  /* 0x000bb0ea01007387 */ /* 0x000fe20000100800 */
[----:B------:R-:W-:Y:S02]  /*15990*/  ULOP3.LUT UR14, UR14, 0x3fff, URZ, 0xc0, !UPT ;  /* 0x00003fff0e0e7892 */ /* 0x000fe4000f8ec03f */
[----:B------:R-:W-:Y:S01]  /*159a0*/  ULOP3.LUT UR56, UR40, 0x10000, URZ, 0xfc, !UPT ;  /* 0x0001000028387892 */ /* 0x000fe2000f8efc3f */
[----:B------:R-:W-:Y:S01]  /*159b0*/  STL [R1+0xbac], R233 ;  /* 0x000bace901007387 */ /* 0x000fe20000100800 */
[----:B------:R-:W-:-:S02]  /*159c0*/  ULOP3.LUT UR14, UR14, 0x10000, URZ, 0xfc, !UPT ;  /* 0x000100000e0e7892 */ /* 0x000fc4000f8efc3f */
[----:B------:R-:W-:Y:S01]  /*159d0*/  UISETP.NE.U32.AND UP0, UPT, UR13, URZ, UPT ;  /* 0x0000003f0d00728c */ /* 0x000fe2000bf05070 */
[----:B------:R-:W-:Y:S01]  /*159e0*/  STL [R1+0xba8], R232 ;  /* 0x000ba8e801007387 */ /* 0x000fe20000100800 */
[----:B------:R-:W-:Y:S02]  /*159f0*/  ULEA UR56, UR53, UR56, 0xc ;  /* 0x0000003835387291 */ /* 0x000fe4000f8e603f */
[----:B------:R-:W-:Y:S01]  /*15a00*/  UIMAD UR57, UR53, 0x700, UR14 ;  /* 0x00000700353978a4 */ /* 0x000fe2000f8e020e */
[----:B------:R-:W-:Y:S01]  /*15a10*/  STL [R1+0xba4], R23 ;  /* 0x000ba41701007387 */ /* 0x000fe20000100800 */
[----:B------:R-:W-:Y:S01]  /*15a20*/  UMOV UR17, 0x40000040 ;  /* 0x4000004000117882 */ /* 0x000fe20000000000 */
[----:B------:R-:W-:Y:S01]  /*15a30*/  UMOV UR19, 0x40000040 ;  /* 0x4000004000137882 */ /* 0x000fe20000000000 */
[----:B------:R-:W-:Y:S01]  /*15a40*/  UIADD3 UR22, UR57, 0x100, URZ ;  /* 0x0000010039167890 */ /* 0x000fe2000fffe03f */
[----:B------:R-:W-:Y:S01]  /*15a50*/  STL [R1+0xba0], R22 ;  /* 0x000ba01601007387 */ /* 0x000fe20000100800 */
[----:B------:R-:W-:Y:S01]  /*15a60*/  UMOV UR16, UR56 ;  /* 0x0000003800107c82 */ /* 0x000fe20008000000 */
[----:B------:R-:W-:Y:S01]  /*15a70*/  UMOV UR18, UR57 ;  /* 0x0000003900127c82 */ /* 0x000fe20008000000 */
[----:B------:R-:W-:Y:S01]  /*15a80*/  UMOV UR20, UR16 ;  /* 0x0000001000147c82 */ /* 0x000fe20008000000 */
[----:B------:R-:W-:Y:S01]  /*15a90*/  UMOV UR21, UR17 ;  /* 0x0000001100157c82 */ /* 0x000fe20008000000 */
[----:B------:R-:W-:Y:S01]  /*15aa0*/  UMOV UR23, 0x40000040 ;  /* 0x4000004000177882 */ /* 0x000fe20000000000 */
[----:B------:R-:W-:Y:S01]  /*15ab0*/  UIADD3 UR26, UR57, 0x200, URZ ;  /* 0x00000200391a7890 */ /* 0x000fe2000fffe03f */
[----:B------:R-:W-:Y:S01]  /*15ac0*/  STL [R1+0xb9c], R21 ;  /* 0x000b9c1501007387 */ /* 0x000fe20000100800 */
[----:B------:R-:W-:Y:S01]  /*15ad0*/  UMOV UR24, UR16 ;  /* 0x0000001000187c82 */ /* 0x000fe20008000000 */
[----:B------:R-:W-:Y:S01]  /*15ae0*/  UMOV UR25, UR17 ;  /* 0x0000001100197c82 */ /* 0x000fe20008000000 */
[----:B--2---:R-:W-:Y:S01]  /*15af0*/  WARPGROUP.ARRIVE ;  /* 0x00000000000079c5 */ /* 0x004fe20000000000 */
[----:B------:R-:W-:Y:S01]  /*15b00*/  UMOV UR27, 0x40000040 ;  /* 0x40000040001b7882 */ /* 0x000fe20000000000 */
[----:B------:R-:W-:Y:S01]  /*15b10*/  UIADD3 UR14, UR57, 0x300, URZ ;  /* 0x00000300390e7890 */ /* 0x000fe2000fffe03f */
[----:B------:R-:W-:Y:S01]  /*15b20*/  STL [R1+0xb98], R20 ;  /* 0x000b981401007387 */ /* 0x000fe20000100800 */
[----:B------:R-:W-:Y:S01]  /*15b30*/  UMOV UR12, UR16 ;  /* 0x00000010000c7c82 */ /* 0x000fe20008000000 */
[----:B------:R-:W-:Y:S01]  /*15b40*/  UMOV UR13, UR17 ;  /* 0x00000011000d7c82 */ /* 0x000fe20008000000 */
[----:B------:R-:W-:Y:S01]  /*15b50*/  QGMMA.64x32x32.F32.E4M3.E4M3 R24, gdesc[UR16], R24, UP0, gsb0 ;  /* 0x00600000101879f3 */ /* 0x000fe2000b800818 */
[----:B------:R-:W-:Y:S01]  /*15b60*/  UMOV UR15, 0x40000040 ;  /* 0x40000040000f7882 */ /* 0x000fe20000000000 */
[----:B------:R-:W-:Y:S01]  /*15b70*/  UIADD3 UR30, UR57, 0x400, URZ ;  /* 0x00000400391e7890 */ /* 0x000fe2000fffe03f */
[----:B------:R-:W-:Y:S01]  /*15b80*/  STL [R1+0xb94], R19 ;  /* 0x000b941301007387 */ /* 0x000fe20000100800 */
[----:B------:R-:W-:Y:S01]  /*15b90*/  UMOV UR28, UR16 ;  /* 0x00000010001c7c82 */ /* 0x000fe20008000000 */
[----:B------:R-:W-:Y:S01]  /*15ba0*/  UMOV UR29, UR17 ;  /* 0x00000011001d7c82 */ /* 0x000fe20008000000 */
[----:B------:R-:W-:Y:S01]  /*15bb0*/  UMOV UR31, 0x40000040 ;  /* 0x40000040001f7882 */ /* 0x000fe20000000000 */
        /* <DEDUP_REMOVED lines=13> */
[----:B------:R-:W-:Y:S01]  /*15c90*/  STL [R1+0xb5c], R4 ;  /* 0x000b5c0401007387 */ /* 0x000fe20000100800 */
[----:B------:R-:W-:-:S03]  /*15ca0*/  WARPGROUP.DEPBAR.LE gsb0, 0x0 ;  /* 0x00008000000079c5 */ /* 0x000fc60000010000 */
[----:B------:R-:W-:Y:S01]  /*15cb0*/  STL [R1+0xb58], R3 ;  /* 0x000b580301007387 */ /* 0x000fe20000100800 */
[----:B----4-:R-:W-:-:S03]  /*15cc0*/  WARPGROUP.ARRIVE ;  /* 0x00000000000079c5 */ /* 0x010fc60000000000 */
[----:B------:R-:W-:Y:S04]  /*15cd0*/  STL [R1+0xb54], R2 ;  /* 0x000b540201007387 */ /* 0x000fe80000100800 */
[----:B------:R-:W-:Y:S01]  /*15ce0*/  STL [R1+0xb50], R0 ;  /* 0x000b500001007387 */ /* 0x000fe20000100800 */
[----:B------:R-:W-:Y:S03]  /*15cf0*/  QGMMA.64x32x32.F32.E4M3.E4M3 R88, gdesc[UR20], R88, UP0, gsb0 ;  /* 0x00600000145879f3 */ /* 0x000fe6000b800858 */
        /* <DEDUP_REMOVED lines=8> */
[----:B------:R-:W-:-:S03]  /*15d80*/  UIADD3 UR38, UR57, 0x500, URZ ;  /* 0x0000050039267890 */ /* 0x000fc6000fffe03f */
[----:B0-----:R-:W2:Y:S04]  /*15d90*/  LDL.LU.64 R38, [R1+0x14c0] ;  /* 0x0014c00001267983 */ /* 0x001ea80000300a00 */
[----:B------:R-:W2:Y:S04]  /*15da0*/  LDL.LU.64 R36, [R1+0x14b8] ;  /* 0x0014b80001247983 */ /* 0x000ea80000300a00 */
[----:B------:R-:W2:Y:S04]  /*15db0*/  LDL.LU.64 R34, [R1+0x14b0] ;  /* 0x0014b00001227983 */ /* 0x000ea80000300a00 */
[----:B------:R-:W2:Y:S04]  /*15dc0*/  LDL.LU.64 R32, [R1+0x14a8] ;  /* 0x0014a80001207983 */ /* 0x000ea80000300a00 */
[----:B------:R-:W2:Y:S01]  /*15dd0*/  LDL.LU.64 R30, [R1+0x14a0] ;  /* 0x0014a000011e7983 */ /* 0x000ea20000300a00 */
[----:B------:R-:W-:-:S03]  /*15de0*/  WARPGROUP.DEPBAR.LE gsb0, 0x0 ;  /* 0x00008000000079c5 */ /* 0x000fc60000010000 */
[----:B------:R-:W2:Y:S04]  /*15df0*/  LDL.LU.64 R28, [R1+0x1498] ;  /* 0x00149800011c7983 */ /* 0x000ea80000300a00 */
[----:B------:R-:W2:Y:S04]  /*15e00*/  LDL.LU.64 R26, [R1+0x1490] ;  /* 0x00149000011a7983 */ /* 0x000ea80000300a00 */
[----:B------:R-:W2:Y:S04]  /*15e10*/  LDL.LU.64 R24, [R1+0x1488] ;  /* 0x0014880001187983 */ /* 0x000ea80000300a00 */
[----:B------:R-:W-:Y:S04]  /*15e20*/  STL.64 [R1+0x280], R88 ;  /* 0x0002805801007387 */ /* 0x000fe80000100a00 */
[----:B------:R-:W-:Y:S04]  /*15e30*/  STL.64 [R1+0x288], R90 ;  /* 0x0002885a01007387 */ /* 0x000fe80000100a00 */
[----:B------:R-:W-:Y:S04]  /*15e40*/  STL.64 [R1+0x290], R92 ;  /* 0x0002905c01007387 */ /* 0x000fe80000100a00 */
[----:B------:R-:W-:Y:S04]  /*15e50*/  STL.64 [R1+0x298], R94 ;  /* 0x0002985e01007387 */ /* 0x000fe80000100a00 */
[----:B------:R-:W-:Y:S01]  /*15e60*/  STL.64 [R1+0x2a0], R96 ;  /* 0x0002a06001007387 */ /* 0x000fe20000100a00 */
[----:B------:R-:W-:-:S03]  /*15e70*/  UMOV UR36, UR16 ;  /* 0x0000001000247c82 */ /* 0x000fc60008000000 */
[----:B------:R-:W-:Y:S01]  /*15e80*/  STL.64 [R1+0x2a8], R98 ;  /* 0x0002a86201007387 */ /* 0x000fe20000100a00 */
[----:B------:R-:W-:Y:S01]  /*15e90*/  UMOV UR37, UR17 ;  /* 0x0000001100257c82 */ /* 0x000fe20008000000 */
[----:B------:R-:W-:Y:S02]  /*15ea0*/  UMOV UR39, 0x40000040 ;  /* 0x4000004000277882 */ /* 0x000fe40000000000 */
[----:B------:R-:W-:Y:S04]  /*15eb0*/  STL.64 [R1+0x2b0], R100 ;  /* 0x0002b06401007387 */ /* 0x000fe80000100a00 */
[----:B------:R0:W-:Y:S04]  /*15ec0*/  STL.64 [R1+0x2b8], R102 ;  /* 0x0002b86601007387 */ /* 0x0001e80000100a00 */
[----:B0-----:R-:W4:Y:S04]  /*15ed0*/  LDL.LU.64 R102, [R1+0x1480] ;  /* 0x0014800001667983 */ /* 0x001f280000300a00 */
[----:B------:R-:W4:Y:S04]  /*15ee0*/  LDL.LU.64 R100, [R1+0x1478] ;  /* 0x0014780001647983 */ /* 0x000f280000300a00 */
[----:B------:R-:W4:Y:S04]  /*15ef0*/  LDL.LU.64 R98, [R1+0x1470] ;  /* 0x0014700001627983 */ /* 0x000f280000300a00 */
[----:B------:R-:W4:Y:S04]  /*15f00*/  LDL.LU.64 R96, [R1+0x1468] ;  /* 0x0014680001607983 */ /* 0x000f280000300a00 */
[----:B------:R-:W4:Y:S04]  /*15f10*/  LDL.LU.64 R94, [R1+0x1460] ;  /* 0x00146000015e7983 */ /* 0x000f280000300a00 */
[----:B------:R-:W4:Y:S01]  /*15f20*/  LDL.LU.64 R92, [R1+0x1458] ;  /* 0x00145800015c7983 */ /* 0x000f220000300a00 */
[----:B---3--:R-:W-:-:S03]  /*15f30*/  WARPGROUP.ARRIVE ;  /* 0x00000000000079c5 */ /* 0x008fc60000000000 */
[----:B------:R-:W4:Y:S04]  /*15f40*/  LDL.LU.64 R90, [R1+0x1450] ;  /* 0x00145000015a7983 */ /* 0x000f280000300a00 */
[----:B------:R-:W4:Y:S01]  /*15f50*/  LDL.LU.64 R88, [R1+0x1448] ;  /* 0x0014480001587983 */ /* 0x000f220000300a00 */
[----:B------:R-:W-:Y:S03]  /*15f60*/  QGMMA.64x32x32.F32.E4M3.E4M3 R216, gdesc[UR24], R216, UP0, gsb0 ;  /* 0x0060000018d879f3 */ /* 0x000fe6000b8008d8 */
[----:B------:R-:W-:Y:S02]  /*15f70*/  WARPGROUP.DEPBAR.LE gsb0, 0x0 ;  /* 0x00008000000079c5 */ /* 0x000fe40000010000 */
[----:B------:R-:W-:Y:S01]  /*15f80*/  WARPGROUP.ARRIVE ;  /* 0x00000000000079c5 */ /* 0x000fe20000000000 */
[----:B------:R-:W-:Y:S04]  /*15f90*/  STL.64 [R1+0x180], R216 ;  /* 0x000180d801007387 */ /* 0x000fe80000100a00 */
[----:B------:R-:W-:Y:S01]  /*15fa0*/  STL.64 [R1+0x188], R218 ;  /* 0x000188da01007387 */ /* 0x000fe20000100a00 */
[----:B------:R-:W-:Y:S03]  /*15fb0*/  QGMMA.64x32x32.F32.E4M3.E4M3 R152, gdesc[UR12], R152, UP0, gsb0 ;  /* 0x006000000c9879f3 */ /* 0x000fe6000b800898 */
        /* <DEDUP_REMOVED lines=10> */
[----:B------:R-:W-:Y:S03]  /*16060*/  QGMMA.64x32x32.F32.E4M3.E4M3 R200, gdesc[UR28], R200, UP0, gsb0 ;  /* 0x006000001cc879f3 */ /* 0x000fe6000b8008c8 */
[----:B------:R1:W-:Y:S04]  /*16070*/  STL.64 [R1+0x90], R156 ;  /* 0x0000909c01007387 */ /* 0x0003e80000100a00 */
[----:B------:R1:W-:Y:S04]  /*16080*/  STL.64 [R1+0x98], R158 ;  /* 0x0000989e01007387 */ /* 0x0003e80000100a00 */
[----:B------:R1:W-:Y:S04]  /*16090*/  STL.64 [R1+0xa0], R160 ;  /* 0x0000a0a001007387 */ /* 0x0003e80000100a00 */
[----:B------:R1:W-:Y:S04]  /*160a0*/  STL.64 [R1+0xa8], R162 ;  /* 0x0000a8a201007387 */ /* 0x0003e80000100a00 */
[----:B------:R1:W-:Y:S04]  /*160b0*/  STL.64 [R1+0xb0], R164 ;  /* 0x0000b0a401007387 */ /* 0x0003e80000100a00 */
[----:B------:R1:W-:Y:S04]  /*160c0*/  STL.64 [R1+0xb8], R166 ;  /* 0x0000b8a601007387 */ /* 0x0003e80000100a00 */
[----:B0-----:R-:W2:Y:S04]  /*160d0*/  LDL.LU.64 R152, [R1+0x40] ;  /* 0x0000400001987983 */ /* 0x001ea80000300a00 */
[----:B---3--:R-:W2:Y:S04]  /*160e0*/  LDL.LU.64 R154, [R1+0x48] ;  /* 0x00004800019a7983 */ /* 0x008ea80000300a00 */
[----:B-1----:R-:W2:Y:S04]  /*160f0*/  LDL.LU.64 R156, [R1+0x50] ;  /* 0x00005000019c7983 */ /* 0x002ea80000300a00 */
[----:B------:R-:W2:Y:S04]  /*16100*/  LDL.LU.64 R158, [R1+0x58] ;  /* 0x00005800019e7983 */ /* 0x000ea80000300a00 */
[----:B------:R-:W2:Y:S04]  /*16110*/  LDL.LU.64 R160, [R1+0x60] ;  /* 0x0000600001a07983 */ /* 0x000ea80000300a00 */
[----:B------:R-:W2:Y:S04]  /*16120*/  LDL.LU.64 R162, [R1+0x68] ;  /* 0x0000680001a27983 */ /* 0x000ea80000300a00 */
[----:B------:R-:W2:Y:S04]  /*16130*/  LDL.LU.64 R164, [R1+0x70] ;  /* 0x0000700001a47983 */ /* 0x000ea80000300a00 */
[----:B------:R-:W2:Y:S01]  /*16140*/  LDL.LU.64 R166, [R1+0x78] ;  /* 0x0000780001a67983 */ /* 0x000ea20000300a00 */
[----:B------:R-:W-:Y:S01]  /*16150*/  UIADD3 UR34, UR57, 0x600, URZ ;  /* 0x0000060039227890 */ /* 0x000fe2000fffe03f */
[----:B------:R-:W-:Y:S01]  /*16160*/  UMOV UR32, UR16 ;  /* 0x0000001000207c82 */ /* 0x000fe20008000000 */
[----:B------:R-:W-:Y:S01]  /*16170*/  UMOV UR33, UR17 ;  /* 0x0000001100217c82 */ /* 0x000fe20008000000 */
[----:B------:R-:W-:-:S02]  /*16180*/  WARPGROUP.DEPBAR.LE gsb0, 0x0 ;  /* 0x00008000000079c5 */ /* 0x000fc40000010000 */
[----:B------:R-:W-:Y:S01]  /*16190*/  WARPGROUP.ARRIVE ;  /* 0x00000000000079c5 */ /* 0x000fe20000000000 */
[----:B------:R-:W-:Y:S01]  /*161a0*/  UMOV UR35, 0x40000040 ;  /* 0x4000004000237882 */ /* 0x000fe20000000000 */
[----:B------:R-:W-:Y:S01]  /*161b0*/  UIADD3 UR12, UR56, 0x400, URZ ;  /* 0x00000400380c7890 */ /* 0x000fe2000fffe03f */
[----:B------:R-:W3:Y:S03]  /*161c0*/  LDL.LU.64 R4, [R1+0x140] ;  /* 0x0001400001047983 */ /* 0x000ee60000300a00 */
[----:B------:R-:W-:Y:S01]  /*161d0*/  QGMMA.64x32x32.F32.E4M3.E4M3 R136, gdesc[UR36], R136, UP0, gsb0 ;  /* 0x00600000248879f3 */ /* 0x000fe2000b800888 */
        /* <DEDUP_REMOVED lines=9> */
[----:B------:R-:W-:Y:S01]  /*16270*/  QGMMA.64x32x32.F32.E4M3.E4M3 R72, gdesc[UR32], R72, UP0, gsb0 ;  /* 0x00600000204879f3 */ /* 0x000fe2000b800848 */
        /* <DEDUP_REMOVED lines=8> */
[----:B------:R-:W-:Y:S02]  /*16300*/  WARPGROUP.DEPBAR.LE gsb0, 0x0 ;  /* 0x00008000000079c5 */ /* 0x000fe40000010000 */
[----:B------:R-:W-:Y:S01]  /*16310*/  WARPGROUP.ARRIVE ;  /* 0x00000000000079c5 */ /* 0x000fe20000000000 */
[----:B------:R-:W-:Y:S04]  /*16320*/  STL [R1+0x13c0], R76 ;  /* 0x0013c04c01007387 */ /* 0x000fe80000100800 */
[----:B------:R-:W-:Y:S01]  /*16330*/  STL [R1+0x13bc], R77 ;  /* 0x0013bc4d01007387 */ /* 0x000fe20000100800 */
[----:B------:R-:W-:Y:S03]  /*16340*/  QGMMA.64x32x32.F32.E4M3.E4M3 R56, gdesc[UR32], R56, UP0, gsb0 ;  /* 0x00600000203879f3 */ /* 0x000fe6000b800838 */
        /* <DEDUP_REMOVED lines=49> */
[----:B--2---:R-:W-:Y:S01]  /*16660*/  WARPGROUP.ARRIVE ;  /* 0x00000000000079c5 */ /* 0x004fe20000000000 */
        /* <DEDUP_REMOVED lines=17> */
[----:B------:R-:W-:-:S03]  /*16780*/  WARPGROUP.DEPBAR.LE gsb0, 0x0 ;  /* 0x00008000000079c5 */ /* 0x000fc60000010000 */
[----:B------:R0:W-:Y:S04]  /*16790*/  STL.64 [R1+0x40], R152 ;  /* 0x0000409801007387 */ /* 0x0001e80000100a00 */
[----:B------:R1:W-:Y:S04]  /*167a0*/  STL.64 [R1+0x48], R154 ;  /* 0x0000489a01007387 */ /* 0x0003e80000100a00 */
[----:B------:R2:W-:Y:S04]  /*167b0*/  STL.64 [R1+0x50], R156 ;  /* 0x0000509c01007387 */ /* 0x0005e80000100a00 */
[----:B------:R4:W-:Y:S04]  /*167c0*/  STL.64 [R1+0x58], R158 ;  /* 0x0000589e01007387 */ /* 0x0009e80000100a00 */
[----:B------:R3:W-:Y:S04]  /*167d0*/  STL.64 [R1+0x60], R160 ;  /* 0x000060a001007387 */ /* 0x0007e80000100a00 */
[----:B------:R3:W-:Y:S04]  /*167e0*/  STL.64 [R1+0x68], R162 ;  /* 0x000068a201007387 */ /* 0x0007e80000100a00 */
[----:B------:R3:W-:Y:S04]  /*167f0*/  STL.64 [R1+0x70], R164 ;  /* 0x000070a401007387 */ /* 0x0007e80000100a00 */
[----:B------:R3:W-:Y:S04]  /*16800*/  STL.64 [R1+0x78], R166 ;  /* 0x000078a601007387 */ /* 0x0007e80000100a00 */
[----:B0-----:R-:W3:Y:S04]  /*16810*/  LDL.LU.64 R152, [R1+0x240] ;  /* 0x0002400001987983 */ /* 0x001ee80000300a00 */
[----:B-1----:R-:W3:Y:S04]  /*16820*/  LDL.LU.64 R154, [R1+0x248] ;  /* 0x00024800019a7983 */ /* 0x002ee80000300a00 */
[----:B--2---:R-:W2:Y:S04]  /*16830*/  LDL.LU.64 R156, [R1+0x250] ;  /* 0x00025000019c7983 */ /* 0x004ea80000300a00 */
[----:B----4-:R-:W2:Y:S04]  /*16840*/  LDL.LU.64 R158, [R1+0x258] ;  /* 0x00025800019e7983 */ /* 0x010ea80000300a00 */
[----:B---3--:R-:W2:Y:S04]  /*16850*/  LDL.LU.64 R160, [R1+0x260] ;  /* 0x0002600001a07983 */ /* 0x008ea80000300a00 */
[----:B------:R-:W2:Y:S04]  /*16860*/  LDL.LU.64 R162, [R1+0x268] ;  /* 0x0002680001a27983 */ /* 0x000ea80000300a00 */
[----:B------:R-:W2:Y:S04]  /*16870*/  LDL.LU.64 R164, [R1+0x270] ;  /* 0x0002700001a47983 */ /* 0x000ea80000300a00 */
[----:B------:R-:W2:Y:S01]  /*16880*/  LDL.LU.64 R166, [R1+0x278] ;  /* 0x0002780001a67983 */ /* 0x000ea20000300a00 */
[----:B------:R-:W-:Y:S01]  /*16890*/  WARPGROUP.ARRIVE ;  /* 0x00000000000079c5 */ /* 0x000fe20000000000 */
[----:B------:R-:W-:Y:S01]  /*168a0*/  UMOV UR24, UR32 ;  /* 0x0000002000187c82 */ /* 0x000fe20008000000 */
[----:B------:R-:W-:-:S04]  /*168b0*/  UMOV UR25, UR33 ;  /* 0x0000002100197c82 */ /* 0x000fc80008000000 */
[----:B------:R-:W-:Y:S01]  /*168c0*/  QGMMA.64x32x32.F32.E4M3.E4M3 R4, gdesc[UR24], R4, UP0, gsb0 ;  /* 0x00600000180479f3 */ /* 0x000fe2000b800804 */
[----:B------:R-:W-:Y:S01]  /*168d0*/  UMOV UR20, UR32 ;  /* 0x0000002000147c82 */ /* 0x000fe20008000000 */
[----:B------:R-:W-:Y:S01]  /*168e0*/  UMOV UR21, UR33 ;  /* 0x0000002100157c82 */ /* 0x000fe20008000000 */
[----:B------:R-:W-:Y:S02]  /*168f0*/  WARPGROUP.DEPBAR.LE gsb0, 0x0 ;  /* 0x00008000000079c5 */ /* 0x000fe40000010000 */
[----:B------:R-:W-:Y:S02]  /*16900*/  IMAD.MOV.U32 R56, RZ, RZ, R4 ;  /* 0x000000ffff387224 */ /* 0x000fe400078e0004 */
[----:B------:R-:W-:Y:S02]  /*16910*/  IMAD.MOV.U32 R57, RZ, RZ, R5 ;  /* 0x000000ffff397224 */ /* 0x000fe400078e0005 */
[----:B------:R-:W-:Y:S01]  /*16920*/  IMAD.MOV.U32 R58, RZ, RZ, R6 ;  /* 0x000000ffff3a7224 */ /* 0x000fe200078e0006 */
[----:B------:R-:W3:Y:S01]  /*16930*/  LDL.LU.64 R4, [R1+0x340] ;  /* 0x0003400001047983 */ /* 0x000ee20000300a00 */
[----:B------:R-:W-:-:S02]  /*16940*/  IMAD.MOV.U32 R59, RZ, RZ, R7 ;  /* 0x000000ffff3b7224 */ /* 0x000fc400078e0007 */
[----:B------:R-:W-:Y:S01]  /*16950*/  IMAD.MOV.U32 R60, RZ, RZ, R8 ;  /* 0x000000ffff3c7224 */ /* 0x000fe200078e0008 */
[----:B------:R-:W3:Y:S01]  /*16960*/  LDL.LU.64 R6, [R1+0x348] ;  /* 0x0003480001067983 */ /* 0x000ee20000300a00 */
[----:B------:R-:W-:Y:S02]  /*16970*/  IMAD.MOV.U32 R61, RZ, RZ, R9 ;  /* 0x000000ffff3d7224 */ /* 0x000fe400078e0009 */
[----:B------:R-:W-:Y:S01]  /*16980*/  IMAD.MOV.U32 R62, RZ, RZ, R10 ;  /* 0x000000ffff3e7224 */ /* 0x000fe200078e000a */
[----:B------:R-:W3:Y:S01]  /*16990*/  LDL.LU.64 R8, [R1+0x350] ;  /* 0x0003500001087983 */ /* 0x000ee20000300a00 */
        /* <DEDUP_REMOVED lines=12> */
[----:B------:R-:W-:-:S03]  /*16a60*/  IMAD.MOV.U32 R71, RZ, RZ, R19 ;  /* 0x000000ffff477224 */ /* 0x000fc600078e0013 */
[----:B------:R-:W3:Y:S04]  /*16a70*/  LDL.LU.64 R18, [R1+0x378] ;  /* 0x0003780001127983 */ /* 0x000ee80000300a00 */
        /* <DEDUP_REMOVED lines=16> */
[----:B--2---:R-:W-:-:S06]  /*16b80*/  WARPGROUP.ARRIVE ;  /* 0x00000000000079c5 */ /* 0x004fcc0000000000 */
[----:B------:R-:W-:Y:S03]  /*16b90*/  QGMMA.64x32x32.F32.E4M3.E4M3 R152, gdesc[UR20], R152, UP0, gsb0 ;  /* 0x00600000149879f3 */ /* 0x000fe6000b800898 */
        /* <DEDUP_REMOVED lines=24> */
[----:B------:R-:W2:Y:S04]  /*16d20*/  LDL.LU.64 R166, [R1+0x338] ;  /* 0x0003380001a67983 */ /* 0x000ea80000300a00 */
        /* <DEDUP_REMOVED lines=17> */
[----:B---3--:R-:W-:Y:S01]  /*16e40*/  WARPGROUP.ARRIVE ;  /* 0x00000000000079c5 */ /* 0x008fe20000000000 */
[----:B------:R-:W-:Y:S01]  /*16e50*/  UMOV UR16, UR32 ;  /* 0x0000002000107c82 */ /* 0x000fe20008000000 */
[----:B------:R-:W-:-:S04]  /*16e60*/  UMOV UR17, UR33 ;  /* 0x0000002100117c82 */ /* 0x000fc80008000000 */
[----:B------:R-:W-:Y:S01]  /*16e70*/  QGMMA.64x32x32.F32.E4M3.E4M3 R4, gdesc[UR16], R4, UP0, gsb0 ;  /* 0x00600000100479f3 */ /* 0x000fe2000b800804 */
[----:B------:R-:W-:Y:S01]  /*16e80*/  UIADD3 UR12, UR56, 0x800, URZ ;  /* 0x00000800380c7890 */ /* 0x000fe2000fffe03f */
[----:B------:R-:W-:-:S06]  /*16e90*/  UMOV UR17, 0x40000040 ;  /* 0x4000004000117882 */ /* 0x000fcc0000000000 */
[----:B------:R-:W-:Y:S01]  /*16ea0*/  UMOV UR16, UR12 ;  /* 0x0000000c00107c82 */ /* 0x000fe20008000000 */
[----:B------:R-:W-:Y:S02]  /*16eb0*/  WARPGROUP.DEPBAR.LE gsb0, 0x0 ;  /* 0x00008000000079c5 */ /* 0x000fe40000010000 */
[----:B------:R-:W-:Y:S01]  /*16ec0*/  IMAD.MOV.U32 R194, RZ, RZ, R19 ;  /* 0x000000ffffc27224 */ /* 0x000fe200078e0013 */
[----:B------:R-:W-:Y:S01]  /*16ed0*/  UMOV UR20, UR16 ;  /* 0x0000001000147c82 */ /* 0x000fe20008000000 */
[----:B------:R-:W-:Y:S01]  /*16ee0*/  UMOV UR21, UR17 ;  /* 0x0000001100157c82 */ /* 0x000fe20008000000 */
[----:B------:R-:W-:Y:S02]  /*16ef0*/  IMAD.MOV.U32 R184, RZ, RZ, R9 ;  /* 0x000000ffffb87224 */ /* 0x000fe400078e0009 */
[----:B------:R-:W-:Y:S01]  /*16f00*/  IMAD.MOV.U32 R193, RZ, RZ, R18 ;  /* 0x000000ffffc17224 */ /* 0x000fe200078e0012 */
[----:B--2---:R-:W-:-:S06]  /*16f10*/  WARPGROUP.ARRIVE ;  /* 0x00000000000079c5 */ /* 0x004fcc0000000000 */
[----:B------:R-:W-:Y:S03]  /*16f20*/  QGMMA.64x32x32.F32.E4M3.E4M3 R152, gdesc[UR16], R152, UP0, gsb0 ;  /* 0x00600000109879f3 */ /* 0x000fe6000b800898 */
[----:B------:R-:W-:Y:S02]  /*16f30*/  WARPGROUP.DEPBAR.LE gsb0, 0x0 ;  /* 0x00008000000079c5 */ /* 0x000fe40000010000 */
[----:B------:R-:W-:Y:S01]  /*16f40*/  IMAD.MOV.U32 R131, RZ, RZ, R152 ;  /* 0x000000ffff837224 */ /* 0x000fe200078e0098 */
[----:B----4-:R-:W-:Y:S01]  /*16f50*/  WARPGROUP.ARRIVE ;  /* 0x00000000000079c5 */ /* 0x010fe20000000000 */
[----:B------:R-:W-:Y:S02]  /*16f60*/  IMAD.MOV.U32 R132, RZ, RZ, R153 ;  /* 0x000000ffff847224 */ /* 0x000fe400078e0099 */
[----:B------:R-:W-:Y:S01]  /*16f70*/  IMAD.MOV.U32 R133, RZ, RZ, R154 ;  /* 0x000000ffff857224 */ /* 0x000fe200078e009a */
[----:B------:R-:W2:Y:S01]  /*16f80*/  LDL.LU.64 R152, [R1+0x100] ;  /* 0x0001000001987983 */ /* 0x000ea20000300a00 */
[----:B------:R-:W-:Y:S01]  /*16f90*/  IMAD.MOV.U32 R134, RZ, RZ, R155 ;  /* 0x000000ffff867224 */ /* 0x000fe200078e009b */
[----:B------:R-:W-:Y:S01]  /*16fa0*/  QGMMA.64x32x32.F32.E4M3.E4M3 R216, gdesc[UR20], R216, UP0, gsb0 ;  /* 0x0060000014d879f3 */ /* 0x000fe2000b8008d8 */
        /* <DEDUP_REMOVED lines=18> */
[----:B------:R-:W2:Y:S01]  /*170d0*/  LDL.LU.64 R166, [R1+0x138] ;  /* 0x0001380001a67983 */ /* 0x000ea20000300a00 */
[----:B------:R-:W-:Y:S02]  /*170e0*/  WARPGROUP.DEPBAR.LE gsb0, 0x0 ;  /* 0x00008000000079c5 */ /* 0x000fe40000010000 */
[----:B0-----:R-:W-:Y:S02]  /*170f0*/  IMAD.MOV.U32 R199, RZ, RZ, R216 ;  /* 0x000000ffffc77224 */ /* 0x001fe400078e00d8 */
[----:B-1----:R-:W-:Y:S02]  /*17100*/  IMAD.MOV.U32 R198, RZ, RZ, R217 ;  /* 0x000000ffffc67224 */ /* 0x002fe400078e00d9 */
[----:B------:R-:W-:Y:S01]  /*17110*/  IMAD.MOV.U32 R197, RZ, RZ, R218 ;  /* 0x000000ffffc57224 */ /* 0x000fe200078e00da */
[----:B------:R-:W3:Y:S01]  /*17120*/  LDL.LU.64 R216, [R1] ;  /* 0x0000000001d87983 */ /* 0x000ee20000300a00 */
        /* <DEDUP_REMOVED lines=18> */
[----:B------:R-:W-:-:S03]  /*17250*/  IMAD.MOV.U32 R61, RZ, RZ, R231 ;  /* 0x000000ffff3d7224 */ /* 0x000fc600078e00e7 */
[----:B------:R-:W3:Y:S01]  /*17260*/  LDL.LU.64 R230, [R1+0x38] ;  /* 0x0000380001e67983 */ /* 0x000ee20000300a00 */
        /* <DEDUP_REMOVED lines=8> */
[----:B--2---:R-:W-:-:S06]  /*172f0*/  WARPGROUP.ARRIVE ;  /* 0x00000000000079c5 */ /* 0x004fcc0000000000 */
[----:B------:R-:W-:Y:S03]  /*17300*/  QGMMA.64x32x32.F32.E4M3.E4M3 R152, gdesc[UR24], R152, UP0, gsb0 ;  /* 0x00600000189879f3 */ /* 0x000fe6000b800898 */
[----:B------:R-:W-:Y:S02]  /*17310*/  WARPGROUP.DEPBAR.LE gsb0, 0x0 ;  /* 0x00008000000079c5 */ /* 0x000fe40000010000 */
[----:B---3--:R-:W-:-:S06]  /*17320*/  WARPGROUP.ARRIVE ;  /* 0x00000000000079c5 */ /* 0x008fcc0000000000 */
[----:B------:R-:W-:Y:S01]  /*17330*/  QGMMA.64x32x32.F32.E4M3.E4M3 R216, gdesc[UR12], R216, UP0, gsb0 ;  /* 0x006000000cd879f3 */ /* 0x000fe2000b8008d8 */
[----:B------:R-:W-:Y:S02]  /*17340*/  IMAD.MOV.U32 R121, RZ, RZ, R166 ;  /* 0x000000ffff797224 */ /* 0x000fe400078e00a6 */
        /* <DEDUP_REMOVED lines=18> */
[----:B------:R-:W-:Y:S02]  /*17470*/  WARPGROUP.DEPBAR.LE gsb0, 0x0 ;  /* 0x00008000000079c5 */ /* 0x000fe40000010000 */
[----:B------:R-:W-:-:S06]  /*17480*/  WARPGROUP.ARRIVE ;  /* 0x00000000000079c5 */ /* 0x000fcc0000000000 */
[----:B------:R-:W-:Y:S01]  /*17490*/  QGMMA.64x32x32.F32.E4M3.E4M3 R168, gdesc[UR28], R168, UP0, gsb0 ;  /* 0x006000001ca879f3 */ /* 0x000fe2000b8008a8 */
[----:B------:R-:W-:Y:S02]  /*174a0*/  IMAD.MOV.U32 R79, RZ, RZ, R155 ;  /* 0x000000ffff4f7224 */ /* 0x000fe400078e009b */
[----:B------:R-:W-:Y:S01]  /*174b0*/  IMAD.MOV.U32 R76, RZ, RZ, R152 ;  /* 0x000000ffff4c7224 */ /* 0x000fe200078e0098 */
[----:B------:R-:W2:Y:S01]  /*174c0*/  LDL.LU.64 R154, [R1+0x1410] ;  /* 0x00141000019a7983 */ /* 0x000ea20000300a00 */
[----:B------:R-:W-:-:S03]  /*174d0*/  IMAD.MOV.U32 R77, RZ, RZ, R153 ;  /* 0x000000ffff4d7224 */ /* 0x000fc600078e0099 */
[----:B------:R-:W2:Y:S04]  /*174e0*/  LDL.LU.64 R152, [R1+0x1408] ;  /* 0x0014080001987983 */ /* 0x000ea80000300a00 */
[----:B------:R-:W-:Y:S04]  /*174f0*/  STL.64 [R1], R216 ;  /* 0x000000d801007387 */ /* 0x000fe80000100a00 */
[----:B------:R-:W-:Y:S04]  /*17500*/  STL.64 [R1+0x8], R218 ;  /* 0x000008da01007387 */ /* 0x000fe80000100a00 */
[----:B------:R-:W-:Y:S04]  /*17510*/  STL.64 [R1+0x10], R220 ;  /* 0x000010dc01007387 */ /* 0x000fe80000100a00 */
[----:B------:R-:W-:Y:S04]  /*17520*/  STL.64 [R1+0x18], R222 ;  /* 0x000018de01007387 */ /* 0x000fe80000100a00 */
[----:B------:R-:W-:Y:S04]  /*17530*/  STL.64 [R1+0x20], R224 ;  /* 0x000020e001007387 */ /* 0x000fe80000100a00 */
[----:B------:R-:W-:Y:S01]  /*17540*/  STL.64 [R1+0x28], R226 ;  /* 0x000028e201007387 */ /* 0x000fe20000100a00 */
[----:B------:R-:W-:-:S02]  /*17550*/  WARPGROUP.DEPBAR.LE gsb0, 0x0 ;  /* 0x00008000000079c5 */ /* 0x000fc40000010000 */
[----:B------:R-:W-:-:S06]  /*17560*/  WARPGROUP.ARRIVE ;  /* 0x00000000000079c5 */ /* 0x000fcc0000000000 */
[----:B------:R-:W-:Y:S01]  /*17570*/  QGMMA.64x32x32.F32.E4M3.E4M3 R104, gdesc[UR36], R104, UP0, gsb0 ;  /* 0x00600000246879f3 */ /* 0x000fe2000b800868 */
        /* <DEDUP_REMOVED lines=11> */
[----:B------:R-:W-:-:S02]  /*17630*/  UMOV UR33, UR17 ;  /* 0x0000001100217c82 */ /* 0x000fc40008000000 */
[----:B------:R-:W-:Y:S04]  /*17640*/  STL.64 [R1+0x11a8], R182 ;  /* 0x0011a8b601007387 */ /* 0x000fe80000100a00 */
[----:B------:R-:W-:Y:S01]  /*17650*/  STL.64 [R1+0x11a0], R180 ;  /* 0x0011a0b401007387 */ /* 0x000fe20000100a00 */
        /* <DEDUP_REMOVED lines=32> */
[----:B------:R-:W4:Y:S01]  /*17860*/  LDL.LU.64 R118, [R1+0xf8] ;  /* 0x0000f80001767983 */ /* 0x000f220000300a00 */
[----:B------:R-:W-:Y:S01]  /*17870*/  UIADD3 UR12, UR56, 0xc00, URZ ;  /* 0x00000c00380c7890 */ /* 0x000fe2000fffe03f */
[----:B------:R-:W-:-:S02]  /*17880*/  WARPGROUP.DEPBAR.LE gsb0, 0x0 ;  /* 0x00008000000079c5 */ /* 0x000fc40000010000 */
[----:B------:R-:W-:Y:S01]  /*17890*/  WARPGROUP.ARRIVE ;  /* 0x00000000000079c5 */ /* 0x000fe20000000000 */
[----:B------:R-:W-:-:S03]  /*178a0*/  UMOV UR33, 0x40000040 ;  /* 0x4000004000217882 */ /* 0x000fc60000000000 */
[----:B------:R-:W-:Y:S02]  /*178b0*/  UMOV UR32, UR12 ;  /* 0x0000000c00207c82 */ /* 0x000fe40008000000 */
[----:B------:R-:W-:Y:S01]  /*178c0*/  QGMMA.64x32x32.F32.E4M3.E4M3 R24, gdesc[UR32], R24, UP0, gsb0 ;  /* 0x00600000201879f3 */ /* 0x000fe2000b800818 */
[----:B------:R-:W-:Y:S01]  /*178d0*/  UMOV UR36, UR32 ;  /* 0x0000002000247c82 */ /* 0x000fe20008000000 */
[----:B------:R-:W-:Y:S01]  /*178e0*/  UMOV UR37, UR33 ;  /* 0x0000002100257c82 */ /* 0x000fe20008000000 */
[----:B------:R-:W-:Y:S02]  /*178f0*/  WARPGROUP.DEPBAR.LE gsb0, 0x0 ;  /* 0x00008000000079c5 */ /* 0x000fe40000010000 */
[----:B------:R-:W-:-:S06]  /*17900*/  WARPGROUP.ARRIVE ;  /* 0x00000000000079c5 */ /* 0x000fcc0000000000 */
[----:B------:R-:W-:Y:S01]  /*17910*/  QGMMA.64x32x32.F32.E4M3.E4M3 R88, gdesc[UR36], R88, UP0, gsb0 ;  /* 0x00600000245879f3 */ /* 0x000fe2000b800858 */
[----:B------:R-:W-:Y:S01]  /*17920*/  UMOV UR28, UR32 ;  /* 0x00000020001c7c82 */ /* 0x000fe20008000000 */
[----:B------:R-:W-:Y:S01]  /*17930*/  UMOV UR29, UR33 ;  /* 0x00000021001d7c82 */ /* 0x000fe20008000000 */
[----:B------:R-:W-:Y:S02]  /*17940*/  WARPGROUP.DEPBAR.LE gsb0, 0x0 ;  /* 0x00008000000079c5 */ /* 0x000fe40000010000 */
[----:B--2---:R-:W-:-:S06]  /*17950*/  WARPGROUP.ARRIVE ;  /* 0x00000000000079c5 */ /* 0x004fcc0000000000 */
[----:B------:R-:W-:Y:S01]  /*17960*/  QGMMA.64x32x32.F32.E4M3.E4M3 R152, gdesc[UR28], R152, UP0, gsb0 ;  /* 0x006000001c9879f3 */ /* 0x000fe2000b800898 */
[----:B------:R-:W-:Y:S01]  /*17970*/  UIADD3 UR13, UR56, 0x2, URZ ;  /* 0x00000002380d7890 */ /* 0x000fe2000fffe03f */
[----:B------:R-:W-:-:S06]  /*17980*/  UMOV UR12, UR32 ;  /* 0x00000020000c7c82 */ /* 0x000fcc0008000000 */
[----:B------:R-:W-:Y:S01]  /*17990*/  UMOV UR16, UR13 ;  /* 0x0000000d00107c82 */ /* 0x000fe20008000000 */
[----:B------:R-:W-:Y:S01]  /*179a0*/  UMOV UR13, UR33 ;  /* 0x00000021000d7c82 */ /* 0x000fe20008000000 */
[----:B------:R-:W-:Y:S02]  /*179b0*/  WARPGROUP.DEPBAR.LE gsb0, 0x0 ;  /* 0x00008000000079c5 */ /* 0x000fe40000010000 */
[----:B---3--:R-:W-:-:S06]  /*179c0*/  WARPGROUP.ARRIVE ;  /* 0x00000000000079c5 */ /* 0x008fcc0000000000 */
[----:B------:R-:W-:Y:S01]  /*179d0*/  QGMMA.64x32x32.F32.E4M3.E4M3 R216, gdesc[UR12], R216, UP0, gsb0 ;  /* 0x006000000cd879f3 */ /* 0x000fe2000b8008d8 */
[----:B------:R-:W-:Y:S01]  /*179e0*/  STL [R1+0x116c], R44 ;  /* 0x00116c2c01007387 */ /* 0x000fe20000100800 */
[----:B------:R-:W-:Y:S01]  /*179f0*/  UMOV UR24, UR32 ;  /* 0x0000002000187c82 */ /* 0x000fe20008000000 */
[----:B------:R-:W-:Y:S02]  /*17a00*/  UMOV UR25, UR33 ;  /* 0x0000002100197c82 */ /* 0x000fe40008000000 */
        /* <DEDUP_REMOVED lines=12> */
[----:B------:R-:W-:Y:S04]  /*17ad0*/  STL [R1+0x10ac], R24 ;  /* 0x0010ac1801007387 */ /* 0x000fe80000100800 */
[----:B------:R-:W-:Y:S04]  /*17ae0*/  STL [R1+0x10a8], R25 ;  /* 0x0010a81901007387 */ /* 0x000fe80000100800 */
[----:B------:R-:W-:Y:S01]  /*17af0*/  STL [R1+0x10a4], R26 ;  /* 0x0010a41a01007387 */ /* 0x000fe20000100800 */
[----:B----4-:R-:W-:-:S06]  /*17b00*/  WARPGROUP.ARRIVE ;  /* 0x00000000000079c5 */ /* 0x010fcc0000000000 */
[----:B------:R-:W-:Y:S01]  /*17b10*/  QGMMA.64x32x32.F32.E4M3.E4M3 R104, gdesc[UR24], R104, UP0, gsb0 ;  /* 0x00600000186879f3 */ /* 0x000fe2000b800868 */
        /* <DEDUP_REMOVED lines=49> */
[----:B------:R-:W-:Y:S04]  /*17e30*/  STL [R1+0x1130], R231 ;  /* 0x001130e701007387 */ /* 0x000fe80000100800 */
        /* <DEDUP_REMOVED lines=8> */
[----:B0-----:R-:W4:Y:S01]  /*17ec0*/  LDL.LU.64 R104, [R1+0x2c0] ;  /* 0x0002c00001687983 */ /* 0x001f220000300a00 */
[----:B------:R-:W-:-:S03]  /*17ed0*/  WARPGROUP.ARRIVE ;  /* 0x00000000000079c5 */ /* 0x000fc60000000000 */
[----:B-1----:R-:W4:Y:S04]  /*17ee0*/  LDL.LU.64 R106, [R1+0x2c8] ;  /* 0x0002c800016a7983 */ /* 0x002f280000300a00 */
[----:B--2---:R-:W2:Y:S04]  /*17ef0*/  LDL.LU.64 R108, [R1+0x2d0] ;  /* 0x0002d000016c7983 */ /* 0x004ea80000300a00 */
[----:B---3--:R-:W2:Y:S04]  /*17f00*/  LDL.LU.64 R110, [R1+0x2d8] ;  /* 0x0002d800016e7983 */ /* 0x008ea80000300a00 */
[----:B----4-:R-:W2:Y:S01]  /*17f10*/  LDL.LU.64 R112, [R1+0x2e0] ;  /* 0x0002e00001707983 */ /* 0x010ea20000300a00 */
[----:B------:R-:W-:-:S03]  /*17f20*/  UMOV UR20, UR32 ;  /* 0x0000002000147c82 */ /* 0x000fc60008000000 */
[----:B------:R-:W2:Y:S01]  /*17f30*/  LDL.LU.64 R114, [R1+0x2e8] ;  /* 0x0002e80001727983 */ /* 0x000ea20000300a00 */
[----:B------:R-:W-:Y:S02]  /*17f40*/  UMOV UR21, UR33 ;  /* 0x0000002100157c82 */ /* 0x000fe40008000000 */
[----:B------:R-:W-:Y:S01]  /*17f50*/  QGMMA.64x32x32.F32.E4M3.E4M3 R168, gdesc[UR20], R168, UP0, gsb0 ;  /* 0x0060000014a879f3 */ /* 0x000fe2000b8008a8 */
[----:B------:R-:W2:Y:S04]  /*17f60*/  LDL.LU.64 R116, [R1+0x2f0] ;  /* 0x0002f00001747983 */ /* 0x000ea80000300a00 */
[----:B------:R-:W2:Y:S01]  /*17f70*/  LDL.LU.64 R118, [R1+0x2f8] ;  /* 0x0002f80001767983 */ /* 0x000ea20000300a00 */
[----:B------:R-:W-:Y:S02]  /*17f80*/  WARPGROUP.DEPBAR.LE gsb0, 0x0 ;  /* 0x00008000000079c5 */ /* 0x000fe40000010000 */
[----:B------:R-:W-:-:S02]  /*17f90*/  IMAD.MOV.U32 R24, RZ, RZ, R168 ;  /* 0x000000ffff187224 */ /* 0x000fc400078e00a8 */
        /* <DEDUP_REMOVED lines=21> */
[----:B------:R-:W-:-:S03]  /*180f0*/  IMAD.MOV.U32 R39, RZ, RZ, R183 ;  /* 0x000000ffff277224 */ /* 0x000fc600078e00b7 */
[----:B------:R-:W3:Y:S01]  /*18100*/  LDL.LU.64 R182, [R1+0x3b8] ;  /* 0x0003b80001b67983 */ /* 0x000ee20000300a00 */
        /* <DEDUP_REMOVED lines=19> */
[----:B------:R-:W-:Y:S01]  /*18240*/  UMOV UR17, 0x40000040 ;  /* 0x4000004000117882 */ /* 0x000fe20000000000 */
[----:B------:R-:W-:-:S05]  /*18250*/  UMOV UR19, 0x40000040 ;  /* 0x4000004000137882 */ /* 0x000fca0000000000 */
[----:B------:R-:W-:Y:S01]  /*18260*/  UMOV UR18, UR14 ;  /* 0x0000000e00127c82 */ /* 0x000fe20008000000 */
[----:B--2---:R-:W-:-:S06]  /*18270*/  WARPGROUP.ARRIVE ;  /* 0x00000000000079c5 */ /* 0x004fcc0000000000 */
[----:B------:R-:W-:Y:S03]  /*18280*/  QGMMA.64x32x32.F32.E4M3.E4M3 R104, gdesc[UR32], R104, UP0, gsb0 ;  /* 0x00600000206879f3 */ /* 0x000fe6000b800868 */
        /* <DEDUP_REMOVED lines=9> */
[----:B------:R-:W-:Y:S01]  /*18320*/  STL.64 [R1+0x1268], R102 ;  /* 0x0012686601007387 */ /* 0x000fe20000100a00 */
[----:B------:R-:W-:Y:S02]  /*18330*/  IMAD.MOV.U32 R94, RZ, RZ, R110 ;  /* 0x000000ffff5e7224 */ /* 0x000fe400078e006e */
[----:B------:R-:W-:Y:S01]  /*18340*/  IMAD.MOV.U32 R95, RZ, RZ, R111 ;  /* 0x000000ffff5f7224 */ /* 0x000fe200078e006f */
[----:B------:R-:W-:Y:S01]  /*18350*/  STL.64 [R1+0x1260], R100 ;  /* 0x0012606401007387 */ /* 0x000fe20000100a00 */
[----:B------:R-:W-:-:S02]  /*18360*/  IMAD.MOV.U32 R92, RZ, RZ, R108 ;  /* 0x000000ffff5c7224 */ /* 0x000fc400078e006c */
[----:B------:R-:W-:Y:S01]  /*18370*/  IMAD.MOV.U32 R93, RZ, RZ, R109 ;  /* 0x000000ffff5d7224 */ /* 0x000fe200078e006d */
[----:B---3--:R-:W-:Y:S01]  /*18380*/  WARPGROUP.ARRIVE ;  /* 0x00000000000079c5 */ /* 0x008fe20000000000 */
[----:B------:R-:W-:Y:S01]  /*18390*/  IMAD.MOV.U32 R90, RZ, RZ, R106 ;  /* 0x000000ffff5a7224 */ /* 0x000fe200078e006a */
[----:B------:R-:W-:Y:S01]  /*183a0*/  STL.64 [R1+0x1258], R98 ;  /* 0x0012586201007387 */ /* 0x000fe20000100a00 */
[----:B------:R-:W-:Y:S02]  /*183b0*/  IMAD.MOV.U32 R91, RZ, RZ, R107 ;  /* 0x000000ffff5b7224 */ /* 0x000fe400078e006b */
[----:B------:R-:W-:Y:S01]  /*183c0*/  IMAD.MOV.U32 R88, RZ, RZ, R104 ;  /* 0x000000ffff587224 */ /* 0x000fe200078e0068 */
[----:B------:R-:W-:Y:S01]  /*183d0*/  STL.64 [R1+0x1250], R96 ;  /* 0x0012506001007387 */ /* 0x000fe20000100a00 */
[----:B------:R-:W-:Y:S01]  /*183e0*/  IMAD.MOV.U32 R89, RZ, RZ, R105 ;  /* 0x000000ffff597224 */ /* 0x000fe200078e0069 */
[----:B------:R-:W-:Y:S02]  /*183f0*/  QGMMA.64x32x32.F32.E4M3.E4M3 R168, gdesc[UR16], R168, gsb0 ;  /* 0x0060000010a879f3 */ /* 0x000fe400080008a8 */
[----:B------:R-:W-:Y:S04]  /*18400*/  STL.64 [R1+0x1248], R94 ;  /* 0x0012485e01007387 */ /* 0x000fe80000100a00 */
[----:B------:R-:W-:Y:S04]  /*18410*/  STL.64 [R1+0x1240], R92 ;  /* 0x0012405c01007387 */ /* 0x000fe80000100a00 */
[----:B------:R-:W-:Y:S04]  /*18420*/  STL.64 [R1+0x1238], R90 ;  /* 0x0012385a01007387 */ /* 0x000fe80000100a00 */
[----:B------:R-:W-:Y:S04]  /*18430*/  STL.64 [R1+0x1230], R88 ;  /* 0x0012305801007387 */ /* 0x000fe80000100a00 */
[----:B------:R-:W2:Y:S04]  /*18440*/  LDL.LU.64 R104, [R1+0x180] ;  /* 0x0001800001687983 */ /* 0x000ea80000300a00 */
[----:B------:R-:W2:Y:S04]  /*18450*/  LDL.LU.64 R106, [R1+0x188] ;  /* 0x00018800016a7983 */ /* 0x000ea80000300a00 */
[----:B------:R-:W2:Y:S04]  /*18460*/  LDL.LU.64 R108, [R1+0x190] ;  /* 0x00019000016c7983 */ /* 0x000ea80000300a00 */
[----:B------:R-:W2:Y:S04]  /*18470*/  LDL.LU.64 R110, [R1+0x198] ;  /* 0x00019800016e7983 */ /* 0x000ea80000300a00 */
[----:B------:R-:W2:Y:S04]  /*18480*/  LDL.LU.64 R112, [R1+0x1a0] ;  /* 0x0001a00001707983 */ /* 0x000ea80000300a00 */
[----:B------:R-:W2:Y:S04]  /*18490*/  LDL.LU.64 R114, [R1+0x1a8] ;  /* 0x0001a80001727983 */ /* 0x000ea80000300a00 */
[----:B------:R-:W2:Y:S04]  /*184a0*/  LDL.LU.64 R116, [R1+0x1b0] ;  /* 0x0001b00001747983 */ /* 0x000ea80000300a00 */
[----:B------:R-:W2:Y:S01]  /*184b0*/  LDL.LU.64 R118, [R1+0x1b8] ;  /* 0x0001b80001767983 */ /* 0x000ea20000300a00 */
[----:B------:R-:W-:-:S02]  /*184c0*/  IMAD.MOV.U32 R192, RZ, RZ, R17 ;  /* 0x000000ffffc07224 */ /* 0x000fc400078e0011 */
[----:B------:R-:W-:Y:S02]  /*184d0*/  IMAD.MOV.U32 R191, RZ, RZ, R16 ;  /* 0x000000ffffbf7224 */ /* 0x000fe400078e0010 */
[----:B------:R-:W-:Y:S02]  /*184e0*/  IMAD.MOV.U32 R190, RZ, RZ, R15 ;  /* 0x000000ffffbe7224 */ /* 0x000fe400078e000f */
[----:B------:R-:W-:Y:S02]  /*184f0*/  IMAD.MOV.U32 R189, RZ, RZ, R14 ;  /* 0x000000ffffbd7224 */ /* 0x000fe400078e000e */
[----:B------:R-:W-:Y:S01]  /*18500*/  IMAD.MOV.U32 R188, RZ, RZ, R13 ;  /* 0x000000ffffbc7224 */ /* 0x000fe200078e000d */
[----:B------:R-:W-:Y:S02]  /*18510*/  WARPGROUP.DEPBAR.LE gsb0, 0x0 ;  /* 0x00008000000079c5 */ /* 0x000fe40000010000 */
[----:B------:R-:W-:Y:S02]  /*18520*/  IMAD.MOV.U32 R17, RZ, RZ, R168 ;  /* 0x000000ffff117224 */ /* 0x000fe400078e00a8 */
[----:B------:R-:W-:Y:S01]  /*18530*/  IMAD.MOV.U32 R16, RZ, RZ, R169 ;  /* 0x000000ffff107224 */ /* 0x000fe200078e00a9 */
[----:B------:R-:W3:Y:S01]  /*18540*/  LDL.LU R168, [R1+0x80] ;  /* 0x0000800001a87983 */ /* 0x000ee20000300800 */
[----:B------:R-:W-:-:S02]  /*18550*/  IMAD.MOV.U32 R15, RZ, RZ, R170 ;  /* 0x000000ffff0f7224 */ /* 0x000fc400078e00aa */
[----:B------:R-:W-:Y:S01]  /*18560*/  IMAD.MOV.U32 R14, RZ, RZ, R171 ;  /* 0x000000ffff0e7224 */ /* 0x000fe200078e00ab */
[----:B------:R-:W3:Y:S01]  /*18570*/  LDL.LU R169, [R1+0x84] ;  /* 0x0000840001a97983 */ /* 0x000ee20000300800 */
[----:B------:R-:W-:Y:S02]  /*18580*/  IMAD.MOV.U32 R187, RZ, RZ, R12 ;  /* 0x000000ffffbb7224 */ /* 0x000fe400078e000c */
[----:B------:R-:W-:Y:S01]  /*18590*/  IMAD.MOV.U32 R13, RZ, RZ, R172 ;  /* 0x000000ffff0d7224 */ /* 0x000fe200078e00ac */
[----:B------:R-:W3:Y:S01]  /*185a0*/  LDL.LU R170, [R1+0x88] ;  /* 0x0000880001aa7983 */ /* 0x000ee20000300800 */
        /* <DEDUP_REMOVED lines=30> */
[----:B------:R-:W3:Y:S01]  /*18790*/  LDL.LU R183, [R1+0xbc] ;  /* 0x0000bc0001b77983 */ /* 0x000ee20000300800 */
[----:B------:R-:W-:Y:S01]  /*187a0*/  UIADD3 UR30, UR57, 0x102, URZ ;  /* 0x00000102391e7890 */ /* 0x000fe2000fffe03f */
[----:B----4-:R-:W-:Y:S01]  /*187b0*/  WARPGROUP.ARRIVE ;  /* 0x00000000000079c5 */ /* 0x010fe20000000000 */
[----:B------:R-:W-:Y:S01]  /*187c0*/  UMOV UR28, UR16 ;  /* 0x00000010001c7c82 */ /* 0x000fe20008000000 */
[----:B------:R-:W-:Y:S01]  /*187d0*/  UMOV UR29, UR17 ;  /* 0x00000011001d7c82 */ /* 0x000fe20008000000 */
[----:B------:R-:W-:-:S05]  /*187e0*/  UMOV UR31, 0x40000040 ;  /* 0x40000040001f7882 */ /* 0x000fca0000000000 */
[----:B------:R-:W-:Y:S01]  /*187f0*/  QGMMA.64x32x32.F32.E4M3.E4M3 R24, gdesc[UR28], R24, gsb0 ;  /* 0x006000001c1879f3 */ /* 0x000fe20008000818 */
[----:B------:R-:W-:Y:S01]  /*18800*/  UIADD3 UR22, UR57, 0x202, URZ ;  /* 0x0000020239167890 */ /* 0x000fe2000fffe03f */
[----:B------:R-:W-:Y:S01]  /*18810*/  UMOV UR12, UR16 ;  /* 0x00000010000c7c82 */ /* 0x000fe20008000000 */
[----:B------:R-:W-:Y:S01]  /*18820*/  UMOV UR13, UR17 ;  /* 0x00000011000d7c82 */ /* 0x000fe20008000000 */
[----:B------:R-:W-:-:S04]  /*18830*/  UMOV UR15, 0x40000040 ;  /* 0x40000040000f7882 */ /* 0x000fc80000000000 */
[----:B------:R-:W-:Y:S01]  /*18840*/  UMOV UR14, UR22 ;  /* 0x00000016000e7c82 */ /* 0x000fe20008000000 */
        /* <DEDUP_REMOVED lines=9> */
[----:B--2---:R-:W-:-:S06]  /*188e0*/  WARPGROUP.ARRIVE ;  /* 0x00000000000079c5 */ /* 0x004fcc0000000000 */
[----:B------:R-:W-:Y:S03]  /*188f0*/  QGMMA.64x32x32.F32.E4M3.E4M3 R104, gdesc[UR12], R104, gsb0 ;  /* 0x006000000c6879f3 */ /* 0x000fe60008000868 */
[----:B------:R-:W-:Y:S02]  /*18900*/  WARPGROUP.DEPBAR.LE gsb0, 0x0 ;  /* 0x00008000000079c5 */ /* 0x000fe40000010000 */
[----:B---3--:R-:W-:-:S06]  /*18910*/  WARPGROUP.ARRIVE ;  /* 0x00000000000079c5 */ /* 0x008fcc0000000000 */
[----:B------:R-:W-:Y:S01]  /*18920*/  QGMMA.64x32x32.F32.E4M3.E4M3 R168, gdesc[UR24], R168, gsb0 ;  /* 0x0060000018a879f3 */ /* 0x000fe200080008a8 */
[----:B------:R-:W-:Y:S02]  /*18930*/  UMOV UR22, UR28 ;  /* 0x0000001c00167c82 */ /* 0x000fe40008000000 */
        /* <DEDUP_REMOVED lines=26> */
[----:B0-----:R-:W2:Y:S04]  /*18ae0*/  LDL.LU.64 R200, [R1] ;  /* 0x0000000001c87983 */ /* 0x001ea80000300a00 */
        /* <DEDUP_REMOVED lines=12> */
[----:B------:R0:W-:Y:S04]  /*18bb0*/  STL.64 [R1+0xfc8], R142 ;  /* 0x000fc88e01007387 */ /* 0x0001e80000100a00 */
[----:B------:R1:W-:Y:S04]  /*18bc0*/  STL.64 [R1+0xfc0], R140 ;  /* 0x000fc08c01007387 */ /* 0x0003e80000100a00 */
[----:B------:R3:W-:Y:S04]  /*18bd0*/  STL.64 [R1+0xfb8], R138 ;  /* 0x000fb88a01007387 */ /* 0x0007e80000100a00 */
[----:B------:R4:W-:Y:S01]  /*18be0*/  STL.64 [R1+0xfb0], R136 ;  /* 0x000fb08801007387 */ /* 0x0009e20000100a00 */
[----:B0-----:R-:W-:-:S02]  /*18bf0*/  IMAD.MOV.U32 R142, RZ, RZ, R82 ;  /* 0x000000ffff8e7224 */ /* 0x001fc400078e0052 */
[----:B-1----:R-:W-:Y:S02]  /*18c00*/  IMAD.MOV.U32 R140, RZ, RZ, R80 ;  /* 0x000000ffff8c7224 */ /* 0x002fe400078e0050 */
[----:B---3--:R-:W-:Y:S02]  /*18c10*/  IMAD.MOV.U32 R138, RZ, RZ, R78 ;  /* 0x000000ffff8a7224 */ /* 0x008fe400078e004e */
[----:B----4-:R-:W-:Y:S02]  /*18c20*/  IMAD.MOV.U32 R136, RZ, RZ, R76 ;  /* 0x000000ffff887224 */ /* 0x010fe400078e004c */
        /* <DEDUP_REMOVED lines=20> */
[----:B------:R-:W-:Y:S01]  /*18d70*/  UIADD3 UR34, UR57, 0x602, URZ ;  /* 0x0000060239227890 */ /* 0x000fe2000fffe03f */
[----:B------:R-:W-:Y:S01]  /*18d80*/  UMOV UR32, UR16 ;  /* 0x0000001000207c82 */ /* 0x000fe20008000000 */
[----:B------:R-:W-:Y:S01]  /*18d90*/  UMOV UR33, UR17 ;  /* 0x0000001100217c82 */ /* 0x000fe20008000000 */
[----:B------:R-:W-:Y:S01]  /*18da0*/  UMOV UR35, 0x40000040 ;  /* 0x4000004000237882 */ /* 0x000fe20000000000 */
[----:B------:R-:W-:-:S02]  /*18db0*/  IMAD.MOV.U32 R148, RZ, RZ, R123 ;  /* 0x000000ffff947224 */ /* 0x000fc400078e007b */
[----:B------:R-:W4:Y:S01]  /*18dc0*/  LDL.LU R123, [R1+0x1390] ;  /* 0x00139000017b7983 */ /* 0x000f220000300800 */
[----:B------:R-:W-:Y:S02]  /*18dd0*/  IMAD.MOV.U32 R149, RZ, RZ, R122 ;  /* 0x000000ffff957224 */ /* 0x000fe400078e007a */
[----:B------:R-:W-:Y:S01]  /*18de0*/  IMAD.MOV.U32 R150, RZ, RZ, R121 ;  /* 0x000000ffff967224 */ /* 0x000fe200078e0079 */
[----:B------:R-:W2:Y:S01]  /*18df0*/  LDL.LU R122, [R1+0x138c] ;  /* 0x00138c00017a7983 */ /* 0x000ea20000300800 */
[----:B------:R-:W-:-:S03]  /*18e00*/  IMAD.MOV.U32 R151, RZ, RZ, R120 ;  /* 0x000000ffff977224 */ /* 0x000fc600078e0078 */
[----:B------:R-:W4:Y:S04]  /*18e10*/  LDL.LU R121, [R1+0x1388] ;  /* 0x0013880001797983 */ /* 0x000f280000300800 */
[----:B------:R-:W2:Y:S01]  /*18e20*/  LDL.LU R120, [R1+0x1384] ;  /* 0x0013840001787983 */ /* 0x000ea20000300800 */
[----:B------:R-:W-:Y:S02]  /*18e30*/  IMAD.MOV.U32 R168, RZ, RZ, R60 ;  /* 0x000000ffffa87224 */ /* 0x000fe400078e003c */
[----:B------:R-:W-:Y:S02]  /*18e40*/  IMAD.MOV.U32 R169, RZ, RZ, R59 ;  /* 0x000000ffffa97224 */ /* 0x000fe400078e003b */
[----:B------:R-:W-:Y:S02]  /*18e50*/  IMAD.MOV.U32 R170, RZ, RZ, R58 ;  /* 0x000000ffffaa7224 */ /* 0x000fe400078e003a */
[----:B------:R-:W-:-:S02]  /*18e60*/  IMAD.MOV.U32 R171, RZ, RZ, R57 ;  /* 0x000000ffffab7224 */ /* 0x000fc400078e0039 */
[----:B------:R-:W-:Y:S01]  /*18e70*/  IMAD.MOV.U32 R172, RZ, RZ, R56 ;  /* 0x000000ffffac7224 */ /* 0x000fe200078e0038 */
[----:B---3--:R-:W-:-:S06]  /*18e80*/  WARPGROUP.ARRIVE ;  /* 0x00000000000079c5 */ /* 0x008fcc0000000000 */
[----:B------:R-:W-:Y:S03]  /*18e90*/  QGMMA.64x32x32.F32.E4M3.E4M3 R72, gdesc[UR32], R72, gsb0 ;  /* 0x00600000204879f3 */ /* 0x000fe60008000848 */
[----:B------:R-:W-:Y:S02]  /*18ea0*/  WARPGROUP.DEPBAR.LE gsb0, 0x0 ;  /* 0x00008000000079c5 */ /* 0x000fe40000010000 */
        /* <DEDUP_REMOVED lines=46> */
[----:B------:R-:W-:Y:S01]  /*19190*/  IMAD.MOV.U32 R174, RZ, RZ, R185 ;  /* 0x000000ffffae7224 */ /* 0x000fe200078e00b9 */
[----:B------:R-:W4:Y:S01]  /*191a0*/  LDL.LU R184, [R1+0x132c] ;  /* 0x00132c0001b87983 */ /* 0x000f220000300800 */
        /* <DEDUP_REMOVED lines=22> */
[----:B------:R-:W-:Y:S02]  /*19310*/  IMAD.MOV.U32 R47, RZ, RZ, R107 ;  /* 0x000000ffff2f7224 */ /* 0x000fe400078e006b */
[----:B------:R-:W-:Y:S02]  /*19320*/  IMAD.MOV.U32 R48, RZ, RZ, R108 ;  /* 0x000000ffff307224 */ /* 0x000fe400078e006c */
[----:B------:R-:W-:Y:S02]  /*19330*/  IMAD.MOV.U32 R49, RZ, RZ, R109 ;  /* 0x000000ffff317224 */ /* 0x000fe400078e006d */
[----:B------:R-:W-:Y:S02]  /*19340*/  IMAD.MOV.U32 R50, RZ, RZ, R110 ;  /* 0x000000ffff327224 */ /* 0x000fe400078e006e */
[----:B--2---:R-:W-:Y:S02]  /*19350*/  IMAD.MOV.U32 R109, RZ, RZ, R120 ;  /* 0x000000ffff6d7224 */ /* 0x004fe400078e0078 */
        /* <DEDUP_REMOVED lines=35> */
[----:B---3--:R-:W-:Y:S02]  /*19590*/  IMAD.MOV.U32 R108, RZ, RZ, R199 ;  /* 0x000000ffff6c7224 */ /* 0x008fe400078e00c7 */
[----:B----4-:R-:W-:-:S02]  /*195a0*/  IMAD.MOV.U32 R107, RZ, RZ, R198 ;  /* 0x000000ffff6b7224 */ /* 0x010fc400078e00c6 */
[----:B------:R-:W-:Y:S02]  /*195b0*/  IMAD.MOV.U32 R106, RZ, RZ, R197 ;  /* 0x000000ffff6a7224 */ /* 0x000fe400078e00c5 */
        /* <DEDUP_REMOVED lines=17> */
[----:B------:R-:W-:-:S02]  /*196d0*/  IMAD.MOV.U32 R26, RZ, RZ, R58 ;  /* 0x000000ffff1a7224 */ /* 0x000fc400078e003a */
[----:B------:R-:W-:Y:S01]  /*196e0*/  IMAD.MOV.U32 R25, RZ, RZ, R57 ;  /* 0x000000ffff197224 */ /* 0x000fe200078e0039 */
        /* <DEDUP_REMOVED lines=30> */
[----:B------:R-:W4:Y:S01]  /*198d0*/  LDL.LU R71, [R1+0x1284] ;  /* 0x0012840001477983 */ /* 0x000f220000300800 */
[----:B------:R-:W-:Y:S01]  /*198e0*/  UIADD3 UR12, UR56, 0x402, URZ ;  /* 0x00000402380c7890 */ /* 0x000fe2000fffe03f */
[----:B------:R-:W-:-:S02]  /*198f0*/  UMOV UR33, 0x40000040 ;  /* 0x4000004000217882 */ /* 0x000fc40000000000 */
[----:B------:R-:W2:Y:S04]  /*19900*/  LDL.LU R88, [R1+0x40] ;  /* 0x0000400001587983 */ /* 0x000ea80000300800 */
[----:B------:R-:W-:Y:S01]  /*19910*/  UMOV UR32, UR12 ;  /* 0x0000000c00207c82 */ /* 0x000fe20008000000 */
        /* <DEDUP_REMOVED lines=15> */
[----:B----4-:R-:W-:-:S06]  /*19a10*/  WARPGROUP.ARRIVE ;  /* 0x00000000000079c5 */ /* 0x010fcc0000000000 */
[----:B------:R-:W-:Y:S03]  /*19a20*/  QGMMA.64x32x32.F32.E4M3.E4M3 R56, gdesc[UR32], R56, gsb0 ;  /* 0x00600000203879f3 */ /* 0x000fe60008000838 */
[----:B------:R-:W-:Y:S02]  /*19a30*/  WARPGROUP.DEPBAR.LE gsb0, 0x0 ;  /* 0x00008000000079c5 */ /* 0x000fe40000010000 */
[----:B------:R-:W-:Y:S04]  /*19a40*/  STL.64 [R1+0x1068], R70 ;  /* 0x0010684601007387 */ /* 0x000fe80000100a00 */
[----:B------:R-:W-:Y:S04]  /*19a50*/  STL.64 [R1+0x1060], R68 ;  /* 0x0010604401007387 */ /* 0x000fe80000100a00 */
[----:B------:R-:W-:Y:S04]  /*19a60*/  STL.64 [R1+0x1058], R66 ;  /* 0x0010584201007387 */ /* 0x000fe80000100a00 */
[----:B------:R-:W-:Y:S04]  /*19a70*/  STL.64 [R1+0x1050], R64 ;  /* 0x0010504001007387 */ /* 0x000fe80000100a00 */
[----:B------:R-:W-:Y:S04]  /*19a80*/  STL.64 [R1+0x1048], R62 ;  /* 0x0010483e01007387 */ /* 0x000fe80000100a00 */
[----:B------:R0:W-:Y:S04]  /*19a90*/  STL.64 [R1+0x1040], R60 ;  /* 0x0010403c01007387 */ /* 0x0001e80000100a00 */
[----:B------:R1:W-:Y:S04]  /*19aa0*/  STL.64 [R1+0x1038], R58 ;  /* 0x0010383a01007387 */ /* 0x0003e80000100a00 */
[----:B------:R4:W-:Y:S01]  /*19ab0*/  STL.64 [R1+0x1030], R56 ;  /* 0x0010303801007387 */ /* 0x0009e20000100a00 */
[----:B0-----:R-:W-:-:S02]  /*19ac0*/  IMAD.MOV.U32 R60, RZ, RZ, R135 ;  /* 0x000000ffff3c7224 */ /* 0x001fc400078e0087 */
[----:B-1----:R-:W-:Y:S02]  /*19ad0*/  IMAD.MOV.U32 R58, RZ, RZ, R133 ;  /* 0x000000ffff3a7224 */ /* 0x002fe400078e0085 */
[----:B----4-:R-:W-:Y:S02]  /*19ae0*/  IMAD.MOV.U32 R56, RZ, RZ, R131 ;  /* 0x000000ffff387224 */ /* 0x010fe400078e0083 */
[----:B------:R-:W3:Y:S01]  /*19af0*/  LDL.LU R131, [R1+0x1280] ;  /* 0x0012800001837983 */ /* 0x000ee20000300800 */
[----:B------:R-:W-:Y:S02]  /*19b00*/  IMAD.MOV.U32 R57, RZ, RZ, R132 ;  /* 0x000000ffff397224 */ /* 0x000fe400078e0084 */
[----:B------:R-:W-:Y:S01]  /*19b10*/  IMAD.MOV.U32 R59, RZ, RZ, R134 ;  /* 0x000000ffff3b7224 */ /* 0x000fe200078e0086 */
        /* <DEDUP_REMOVED lines=39> */
[----:B------:R-:W3:Y:S04]  /*19d90*/  LDL.LU.64 R100, [R1+0x1260] ;  /* 0x0012600001647983 */ /* 0x000ee80000300a00 */
[----:B------:R-:W4:Y:S04]  /*19da0*/  LDL.LU.64 R98, [R1+0x1258] ;  /* 0x0012580001627983 */ /* 0x000f280000300a00 */
[----:B------:R-:W2:Y:S04]  /*19db0*/  LDL.LU.64 R96, [R1+0x1250] ;  /* 0x0012500001607983 */ /* 0x000ea80000300a00 */
[----:B------:R-:W3:Y:S01]  /*19dc0*/  LDL.LU.64 R94, [R1+0x1248] ;  /* 0x00124800015e7983 */ /* 0x000ee20000300a00 */
[----:B------:R-:W-:-:S02]  /*19dd0*/  WARPGROUP.DEPBAR.LE gsb0, 0x0 ;  /* 0x00008000000079c5 */ /* 0x000fc40000010000 */
[----:B------:R-:W-:Y:S01]  /*19de0*/  WARPGROUP.ARRIVE ;  /* 0x00000000000079c5 */ /* 0x000fe20000000000 */
[----:B------:R-:W4:Y:S04]  /*19df0*/  LDL.LU.64 R92, [R1+0x1240] ;  /* 0x00124000015c7983 */ /* 0x000f280000300a00 */
[----:B------:R-:W2:Y:S01]  /*19e00*/  LDL.LU.64 R90, [R1+0x1238] ;  /* 0x00123800015a7983 */ /* 0x000ea20000300a00 */
[----:B------:R-:W-:Y:S03]  /*19e10*/  QGMMA.64x32x32.F32.E4M3.E4M3 R168, gdesc[UR16], R168, gsb0 ;  /* 0x0060000010a879f3 */ /* 0x000fe600080008a8 */
        /* <DEDUP_REMOVED lines=61> */
[----:B------:R-:W-:-:S05]  /*1a1f0*/  UIADD3 UR12, UR56, 0x802, URZ ;  /* 0x00000802380c7890 */ /* 0x000fca000fffe03f */
[----:B------:R-:W-:Y:S01]  /*1a200*/  WARPGROUP.ARRIVE ;  /* 0x00000000000079c5 */ /* 0x000fe20000000000 */
[----:B------:R-:W-:Y:S01]  /*1a210*/  UMOV UR17, 0x40000040 ;  /* 0x4000004000117882 */ /* 0x000fe20000000000 */
        /* <DEDUP_REMOVED lines=32> */
[----:B--2---:R-:W-:-:S06]  /*1a420*/  WARPGROUP.ARRIVE ;  /* 0x00000000000079c5 */ /* 0x004fcc0000000000 */
        /* <DEDUP_REMOVED lines=18> */
[----:B------:R-:W-:Y:S04]  /*1a550*/  STL.64 [R1], R200 ;  /* 0x000000c801007387 */ /* 0x000fe80000100a00 */
[----:B------:R-:W-:Y:S04]  /*1a560*/  STL.64 [R1+0x8], R202 ;  /* 0x000008ca01007387 */ /* 0x000fe80000100a00 */
[----:B------:R-:W-:Y:S04]  /*1a570*/  STL [R1+0x10], R204 ;  /* 0x000010cc01007387 */ /* 0x000fe80000100800 */
        /* <DEDUP_REMOVED lines=49> */
[----:B------:R-:W-:Y:S01]  /*1a890*/  UMOV UR32, UR16 ;  /* 0x0000001000207c82 */ /* 0x000fe20008000000 */
[----:B------:R-:W-:Y:S01]  /*1a8a0*/  UMOV UR33, UR17 ;  /* 0x0000001100217c82 */ /* 0x000fe20008000000 */
[----:B------:R-:W-:-:S02]  /*1a8b0*/  IMAD.MOV.U32 R116, RZ, RZ, R228 ;  /* 0x000000ffff747224 */ /* 0x000fc400078e00e4 */
[----:B------:R-:W4:Y:S01]  /*1a8c0*/  LDL.LU R228, [R1+0x113c] ;  /* 0x00113c0001e47983 */ /* 0x000f220000300800 */
[----:B------:R-:W-:Y:S02]  /*1a8d0*/  IMAD.MOV.U32 R117, RZ, RZ, R229 ;  /* 0x000000ffff757224 */ /* 0x000fe400078e00e5 */
[----:B------:R-:W-:Y:S01]  /*1a8e0*/  IMAD.MOV.U32 R118, RZ, RZ, R230 ;  /* 0x000000ffff767224 */ /* 0x000fe200078e00e6 */
[----:B------:R-:W4:Y:S01]  /*1a8f0*/  LDL.LU R229, [R1+0x1138] ;  /* 0x0011380001e57983 */ /* 0x000f220000300800 */
[----:B------:R-:W-:-:S03]  /*1a900*/  IMAD.MOV.U32 R119, RZ, RZ, R231 ;  /* 0x000000ffff777224 */ /* 0x000fc600078e00e7 */
[----:B------:R-:W4:Y:S04]  /*1a910*/  LDL.LU R230, [R1+0x1134] ;  /* 0x0011340001e67983 */ /* 0x000f280000300800 */
[----:B------:R-:W4:Y:S01]  /*1a920*/  LDL.LU R231, [R1+0x1130] ;  /* 0x0011300001e77983 */ /* 0x000f220000300800 */
        /* <DEDUP_REMOVED lines=46> */
[----:B--2---:R-:W-:Y:S02]  /*1ac10*/  IMAD.MOV.U32 R40, RZ, RZ, R152 ;  /* 0x000000ffff287224 */ /* 0x004fe400078e0098 */
        /* <DEDUP_REMOVED lines=76> */
[----:B------:R-:W-:Y:S01]  /*1b0e0*/  UIADD3 UR12, UR56, 0xc02, URZ ;  /* 0x00000c02380c7890 */ /* 0x000fe2000fffe03f */
[----:B------:R-:W-:-:S06]  /*1b0f0*/  UMOV UR33, 0x40000040 ;  /* 0x4000004000217882 */ /* 0x000fcc0000000000 */
[----:B------:R-:W-:Y:S01]  /*1b100*/  UMOV UR32, UR12 ;  /* 0x0000000c00207c82 */ /* 0x000fe20008000000 */
[----:B------:R-:W-:Y:S01]  /*1b110*/  UMOV UR37, UR33 ;  /* 0x0000002100257c82 */ /* 0x000fe20008000000 */
[----:B------:R-:W-:Y:S01]  /*1b120*/  UMOV UR36, UR32 ;  /* 0x0000002000247c82 */ /* 0x000fe20008000000 */
[----:B------:R-:W-:Y:S01]  /*1b130*/  UMOV UR20, UR32 ;  /* 0x0000002000147c82 */ /* 0x000fe20008000000 */
[----:B------:R-:W-:Y:S01]  /*1b140*/  UMOV UR21, UR33 ;  /* 0x0000002100157c82 */ /* 0x000fe20008000000 */
[----:B------:R-:W-:Y:S01]  /*1b150*/  UMOV UR24, UR32 ;  /* 0x0000002000187c82 */ /* 0x000fe20008000000 */
[----:B------:R-:W-:Y:S01]  /*1b160*/  UMOV UR25, UR33 ;  /* 0x0000002100197c82 */ /* 0x000fe20008000000 */
[----:B----4-:R-:W-:-:S06]  /*1b170*/  WARPGROUP.ARRIVE ;  /* 0x00000000000079c5 */ /* 0x010fcc0000000000 */
[----:B------:R-:W-:Y:S03]  /*1b180*/  QGMMA.64x32x32.F32.E4M3.E4M3 R24, gdesc[UR32], R24, gsb0 ;  /* 0x00600000201879f3 */ /* 0x000fe60008000818 */
[----:B------:R-:W-:Y:S02]  /*1b190*/  WARPGROUP.DEPBAR.LE gsb0, 0x0 ;  /* 0x00008000000079c5 */ /* 0x000fe40000010000 */
[----:B---3--:R-:W-:-:S06]  /*1b1a0*/  WARPGROUP.ARRIVE ;  /* 0x00000000000079c5 */ /* 0x008fcc0000000000 */
[----:B------:R-:W-:Y:S03]  /*1b1b0*/  QGMMA.64x32x32.F32.E4M3.E4M3 R88, gdesc[UR36], R88, gsb0 ;  /* 0x00600000245879f3 */ /* 0x000fe60008000858 */
[----:B------:R-:W-:Y:S02]  /*1b1c0*/  WARPGROUP.DEPBAR.LE gsb0, 0x0 ;  /* 0x00008000000079c5 */ /* 0x000fe40000010000 */
[----:B--2---:R-:W-:-:S06]  /*1b1d0*/  WARPGROUP.ARRIVE ;  /* 0x00000000000079c5 */ /* 0x004fcc0000000000 */
[----:B------:R-:W-:Y:S03]  /*1b1e0*/  QGMMA.64x32x32.F32.E4M3.E4M3 R152, gdesc[UR20], R152, gsb0 ;  /* 0x00600000149879f3 */ /* 0x000fe60008000898 */
[----:B------:R-:W-:Y:S02]  /*1b1f0*/  WARPGROUP.DEPBAR.LE gsb0, 0x0 ;  /* 0x00008000000079c5 */ /* 0x000fe40000010000 */
[----:B------:R-:W-:-:S06]  /*1b200*/  WARPGROUP.ARRIVE ;  /* 0x00000000000079c5 */ /* 0x000fcc0000000000 */
[----:B------:R-:W-:Y:S01]  /*1b210*/  QGMMA.64x32x32.F32.E4M3.E4M3 R216, gdesc[UR24], R216, gsb0 ;  /* 0x0060000018d879f3 */ /* 0x000fe200080008d8 */
[----:B------:R-:W-:Y:S01]  /*1b220*/  UIADD3 UR13, UR56, 0x4, URZ ;  /* 0x00000004380d7890 */ /* 0x000fe2000fffe03f */
[----:B------:R-:W-:-:S06]  /*1b230*/  UMOV UR12, UR32 ;  /* 0x00000020000c7c82 */ /* 0x000fcc0008000000 */
        /* <DEDUP_REMOVED lines=42> */
[----:B------:R-:W-:Y:S01]  /*1b4e0*/  UIADD3 UR14, UR57, 0x4, URZ ;  /* 0x00000004390e7890 */ /* 0x000fe2000fffe03f */
[----:B------:R-:W-:-:S04]  /*1b4f0*/  WARPGROUP.DEPBAR.LE gsb0, 0x0 ;  /* 0x00008000000079c5 */ /* 0x000fc80000010000 */
[----:B------:R-:W-:Y:S01]  /*1b500*/  WARPGROUP.ARRIVE ;  /* 0x00000000000079c5 */ /* 0x000fe20000000000 */
[----:B------:R-:W-:Y:S01]  /*1b510*/  UMOV UR17, 0x40000040 ;  /* 0x4000004000117882 */ /* 0x000fe20000000000 */
[----:B------:R-:W-:Y:S01]  /*1b520*/  UMOV UR18, UR14 ;  /* 0x0000000e00127c82 */ /* 0x000fe20008000000 */
[----:B------:R-:W-:-:S03]  /*1b530*/  UMOV UR19, 0x40000040 ;  /* 0x4000004000137882 */ /* 0x000fc60000000000 */
        /* <DEDUP_REMOVED lines=91> */
[----:B------:R-:W-:Y:S01]  /*1baf0*/  UIADD3 UR34, UR57, 0x504, URZ ;  /* 0x0000050439227890 */ /* 0x000fe2000fffe03f */
[----:B------:R-:W-:Y:S01]  /*1bb00*/  STL.64 [R1+0x280], R40 ;  /* 0x0002802801007387 */ /* 0x000fe20000100a00 */
[----:B------:R-:W-:Y:S01]  /*1bb10*/  UMOV UR32, UR16 ;  /* 0x0000001000207c82 */ /* 0x000fe20008000000 */
[----:B------:R-:W-:Y:S01]  /*1bb20*/  UMOV UR33, UR17 ;  /* 0x0000001100217c82 */ /* 0x000fe20008000000 */
[----:B------:R-:W-:Y:S01]  /*1bb30*/  UMOV UR35, 0x40000040 ;  /* 0x4000004000237882 */ /* 0x000fe20000000000 */
[----:B------:R-:W-:Y:S04]  /*1bb40*/  STL.64 [R1+0x288], R42 ;  /* 0x0002882a01007387 */ /* 0x000fe80000100a00 */
[----:B------:R-:W-:Y:S04]  /*1bb50*/  STL.64 [R1+0x290], R44 ;  /* 0x0002902c01007387 */ /* 0x000fe80000100a00 */
[----:B------:R-:W-:Y:S04]  /*1bb60*/  STL.64 [R1+0x298], R46 ;  /* 0x0002982e01007387 */ /* 0x000fe80000100a00 */
[----:B------:R-:W-:Y:S01]  /*1bb70*/  STL.64 [R1+0x2a0], R48 ;  /* 0x0002a03001007387 */ /* 0x000fe20000100a00 */
[----:B--2---:R-:W-:-:S06]  /*1bb80*/  WARPGROUP.ARRIVE ;  /* 0x00000000000079c5 */ /* 0x004fcc0000000000 */
[----:B------:R-:W-:Y:S01]  /*1bb90*/  QGMMA.64x32x32.F32.E4M3.E4M3 R200, gdesc[UR28], R200, gsb0 ;  /* 0x006000001cc879f3 */ /* 0x000fe200080008c8 */
[----:B------:R-:W-:Y:S04]  /*1bba0*/  STL.64 [R1+0x2a8], R50 ;  /* 0x0002a83201007387 */ /* 0x000fe80000100a00 */
[----:B------:R-:W-:Y:S04]  /*1bbb0*/  STL.64 [R1+0x2b0], R52 ;  /* 0x0002b03401007387 */ /* 0x000fe80000100a00 */
[----:B------:R-:W-:Y:S04]  /*1bbc0*/  STL.64 [R1+0x2b8], R54 ;  /* 0x0002b83601007387 */ /* 0x000fe80000100a00 */
[----:B------:R0:W-:Y:S04]  /*1bbd0*/  STL.64 [R1+0x180], R104 ;  /* 0x0001806801007387 */ /* 0x0001e80000100a00 */
[----:B------:R1:W-:Y:S04]  /*1bbe0*/  STL.64 [R1+0x188], R106 ;  /* 0x0001886a01007387 */ /* 0x0003e80000100a00 */
[----:B------:R2:W-:Y:S04]  /*1bbf0*/  STL.64 [R1+0x190], R108 ;  /* 0x0001906c01007387 */ /* 0x0005e80000100a00 */
[----:B------:R2:W-:Y:S01]  /*1bc00*/  STL.64 [R1+0x198], R110 ;  /* 0x0001986e01007387 */ /* 0x0005e20000100a00 */
[----:B------:R-:W-:-:S03]  /*1bc10*/  IMAD.MOV.U32 R17, RZ, RZ, R168 ;  /* 0x000000ffff117224 */ /* 0x000fc600078e00a8 */
[----:B------:R2:W-:Y:S01]  /*1bc20*/  STL.64 [R1+0x1a0], R112 ;  /* 0x0001a07001007387 */ /* 0x0005e20000100a00 */
[----:B------:R-:W-:-:S03]  /*1bc30*/  IMAD.MOV.U32 R16, RZ, RZ, R169 ;  /* 0x000000ffff107224 */ /* 0x000fc600078e00a9 */
[----:B------:R2:W-:Y:S01]  /*1bc40*/  STL.64 [R1+0x1a8], R114 ;  /* 0x0001a87201007387 */ /* 0x0005e20000100a00 */
[----:B------:R-:W-:-:S03]  /*1bc50*/  IMAD.MOV.U32 R15, RZ, RZ, R170 ;  /* 0x000000ffff0f7224 */ /* 0x000fc600078e00aa */
[----:B------:R2:W-:Y:S01]  /*1bc60*/  STL.64 [R1+0x1b0], R116 ;  /* 0x0001b07401007387 */ /* 0x0005e20000100a00 */
[----:B------:R-:W-:Y:S02]  /*1bc70*/  WARPGROUP.DEPBAR.LE gsb0, 0x0 ;  /* 0x00008000000079c5 */ /* 0x000fe40000010000 */
[----:B----4-:R-:W-:-:S06]  /*1bc80*/  WARPGROUP.ARRIVE ;  /* 0x00000000000079c5 */ /* 0x010fcc0000000000 */
[----:B------:R-:W-:Y:S01]  /*1bc90*/  QGMMA.64x32x32.F32.E4M3.E4M3 R136, gdesc[UR32], R136, gsb0 ;  /* 0x00600000208879f3 */ /* 0x000fe20008000888 */
[----:B------:R4:W-:Y:S01]  /*1bca0*/  STL.64 [R1+0x1b8], R118 ;  /* 0x0001b87601007387 */ /* 0x0009e20000100a00 */
        /* <DEDUP_REMOVED lines=34> */
[----:B------:R-:W-:Y:S01]  /*1bed0*/  UMOV UR39, 0x40000040 ;  /* 0x4000004000277882 */ /* 0x000fe20000000000 */
[----:B------:R-:W-:Y:S01]  /*1bee0*/  UIADD3 UR12, UR56, 0x404, URZ ;  /* 0x00000404380c7890 */ /* 0x000fe2000fffe03f */
[----:B0-----:R-:W3:Y:S01]  /*1bef0*/  LDL.LU.64 R104, [R1+0x140] ;  /* 0x0001400001687983 */ /* 0x001ee20000300a00 */
[----:B------:R-:W-:Y:S01]  /*1bf00*/  QGMMA.64x32x32.F32.E4M3.E4M3 R72, gdesc[UR36], R72, gsb0 ;  /* 0x00600000244879f3 */ /* 0x000fe20008000848 */
[----:B------:R-:W-:Y:S02]  /*1bf10*/  UMOV UR37, 0x40000040 ;  /* 0x4000004000257882 */ /* 0x000fe40000000000 */
[----:B-1----:R-:W3:Y:S02]  /*1bf20*/  LDL.LU.64 R106, [R1+0x148] ;  /* 0x00014800016a7983 */ /* 0x002ee40000300a00 */
[----:B------:R-:W-:Y:S01]  /*1bf30*/  UMOV UR36, UR12 ;  /* 0x0000000c00247c82 */ /* 0x000fe20008000000 */
[----:B------:R-:W-:-:S02]  /*1bf40*/  WARPGROUP.DEPBAR.LE gsb0, 0x0 ;  /* 0x00008000000079c5 */ /* 0x000fc40000010000 */
[----:B------:R-:W-:Y:S01]  /*1bf50*/  WARPGROUP.ARRIVE ;  /* 0x00000000000079c5 */ /* 0x000fe20000000000 */
[----:B------:R-:W-:Y:S01]  /*1bf60*/  UMOV UR33, UR37 ;  /* 0x0000002500217c82 */ /* 0x000fe20008000000 */
[----:B------:R-:W-:Y:S01]  /*1bf70*/  UMOV UR29, UR37 ;  /* 0x00000025001d7c82 */ /* 0x000fe20008000000 */
[----:B--2---:R-:W3:Y:S03]  /*1bf80*/  LDL.LU.64 R108, [R1+0x150] ;  /* 0x00015000016c7983 */ /* 0x004ee60000300a00 */
[----:B------:R-:W-:Y:S01]  /*1bf90*/  QGMMA.64x32x32.F32.E4M3.E4M3 R56, gdesc[UR36], R56, gsb0 ;  /* 0x00600000243879f3 */ /* 0x000fe20008000838 */
[----:B------:R-:W-:Y:S01]  /*1bfa0*/  UMOV UR32, UR36 ;  /* 0x0000002400207c82 */ /* 0x000fe20008000000 */
[----:B------:R-:W-:Y:S01]  /*1bfb0*/  UMOV UR28, UR36 ;  /* 0x00000024001c7c82 */ /* 0x000fe20008000000 */
[----:B------:R-:W3:Y:S04]  /*1bfc0*/  LDL.LU.64 R110, [R1+0x158] ;  /* 0x00015800016e7983 */ /* 0x000ee80000300a00 */
[----:B------:R-:W3:Y:S04]  /*1bfd0*/  LDL.LU.64 R112, [R1+0x160] ;  /* 0x0001600001707983 */ /* 0x000ee80000300a00 */
[----:B------:R-:W3:Y:S04]  /*1bfe0*/  LDL.LU.64 R114, [R1+0x168] ;  /* 0x0001680001727983 */ /* 0x000ee80000300a00 */
[----:B------:R-:W3:Y:S01]  /*1bff0*/  LDL.LU.64 R116, [R1+0x170] ;  /* 0x0001700001747983 */ /* 0x000ee20000300a00 */
[----:B------:R-:W-:-:S03]  /*1c000*/  UMOV UR12, UR36 ;  /* 0x00000024000c7c82 */ /* 0x000fc60008000000 */
[----:B----4-:R-:W3:Y:S01]  /*1c010*/  LDL.LU.64 R118, [R1+0x178] ;  /* 0x0001780001767983 */ /* 0x010ee20000300a00 */
[----:B------:R-:W-:Y:S02]  /*1c020*/  WARPGROUP.DEPBAR.LE gsb0, 0x0 ;  /* 0x00008000000079c5 */ /* 0x000fe40000010000 */
[----:B------:R-:W-:-:S06]  /*1c030*/  WARPGROUP.ARRIVE ;  /* 0x00000000000079c5 */ /* 0x000fcc0000000000 */
[----:B------:R-:W-:Y:S03]  /*1c040*/  QGMMA.64x32x32.F32.E4M3.E4M3 R120, gdesc[UR32], R120, gsb0 ;  /* 0x00600000207879f3 */ /* 0x000fe60008000878 */
[----:B------:R-:W-:Y:S02]  /*1c050*/  WARPGROUP.DEPBAR.LE gsb0, 0x0 ;  /* 0x00008000000079c5 */ /* 0x000fe40000010000 */
[----:B------:R-:W-:-:S06]  /*1c060*/  WARPGROUP.ARRIVE ;  /* 0x00000000000079c5 */ /* 0x000fcc0000000000 */
[----:B------:R-:W-:Y:S01]  /*1c070*/  QGMMA.64x32x32.F32.E4M3.E4M3 R184, gdesc[UR28], R184, gsb0 ;  /* 0x006000001cb879f3 */ /* 0x000fe200080008b8 */
[----:B------:R-:W-:Y:S01]  /*1c080*/  STL [R1+0xdac], R72 ;  /* 0x000dac4801007387 */ /* 0x000fe20000100800 */
[----:B------:R-:W-:-:S03]  /*1c090*/  UMOV UR13, UR37 ;  /* 0x00000025000d7c82 */ /* 0x000fc60008000000 */
        /* <DEDUP_REMOVED lines=15> */
[----:B------:R-:W-:-:S06]  /*1c190*/  WARPGROUP.ARRIVE ;  /* 0x00000000000079c5 */ /* 0x000fcc0000000000 */
        /* <DEDUP_REMOVED lines=70> */
[----:B------:R-:W-:Y:S01]  /*1c600*/  QGMMA.64x32x32.F32.E4M3.E4M3 R104, gdesc[UR20], R104, gsb0 ;  /* 0x00600000146879f3 */ /* 0x000fe20008000868 */
        /* <DEDUP_REMOVED lines=43> */
[----:B--2---:R-:W-:-:S06]  /*1c8c0*/  WARPGROUP.ARRIVE ;  /* 0x00000000000079c5 */ /* 0x004fcc0000000000 */
        /* <DEDUP_REMOVED lines=37> */
[----:B---3--:R-:W-:-:S03]  /*1cb20*/  WARPGROUP.ARRIVE ;  /* 0x00000000000079c5 */ /* 0x008fc60000000000 */
[----:B------:R-:W-:Y:S04]  /*1cb30*/  STL [R1+0xe80], R125 ;  /* 0x000e807d01007387 */ /* 0x000fe80000100800 */
[----:B------:R-:W-:Y:S04]  /*1cb40*/  STL [R1+0xe7c], R124 ;  /* 0x000e7c7c01007387 */ /* 0x000fe80000100800 */
[----:B------:R-:W-:Y:S04]  /*1cb50*/  STL [R1+0xe78], R123 ;  /* 0x000e787b01007387 */ /* 0x000fe80000100800 */
[----:B------:R-:W3:Y:S01]  /*1cb60*/  LDL.LU.64 R40, [R1+0x200] ;  /* 0x0002000001287983 */ /* 0x000ee20000300a00 */
[----:B------:R-:W-:-:S03]  /*1cb70*/  UMOV UR16, UR36 ;  /* 0x0000002400107c82 */ /* 0x000fc60008000000 */
[----:B------:R-:W3:Y:S01]  /*1cb80*/  LDL.LU.64 R42, [R1+0x208] ;  /* 0x00020800012a7983 */ /* 0x000ee20000300a00 */
[----:B------:R-:W-:Y:S02]  /*1cb90*/  UMOV UR17, UR37 ;  /* 0x0000002500117c82 */ /* 0x000fe40008000000 */
[----:B------:R-:W-:Y:S01]  /*1cba0*/  QGMMA.64x32x32.F32.E4M3.E4M3 R104, gdesc[UR16], R104, gsb0 ;  /* 0x00600000106879f3 */ /* 0x000fe20008000868 */
[----:B------:R-:W3:Y:S04]  /*1cbb0*/  LDL.LU.64 R44, [R1+0x210] ;  /* 0x00021000012c7983 */ /* 0x000ee80000300a00 */
[----:B------:R-:W3:Y:S04]  /*1cbc0*/  LDL.LU.64 R46, [R1+0x218] ;  /* 0x00021800012e7983 */ /* 0x000ee80000300a00 */
[----:B------:R-:W3:Y:S04]  /*1cbd0*/  LDL.LU.64 R48, [R1+0x220] ;  /* 0x0002200001307983 */ /* 0x000ee80000300a00 */
[----:B------:R-:W3:Y:S04]  /*1cbe0*/  LDL.LU.64 R50, [R1+0x228] ;  /* 0x0002280001327983 */ /* 0x000ee80000300a00 */
[----:B------:R-:W3:Y:S04]  /*1cbf0*/  LDL.LU.64 R52, [R1+0x230] ;  /* 0x0002300001347983 */ /* 0x000ee80000300a00 */
[----:B------:R-:W3:Y:S01]  /*1cc00*/  LDL.LU.64 R54, [R1+0x238] ;  /* 0x0002380001367983 */ /* 0x000ee20000300a00 */
[----:B------:R-:W-:Y:S01]  /*1cc10*/  UIADD3 UR12, UR56, 0x804, URZ ;  /* 0x00000804380c7890 */ /* 0x000fe2000fffe03f */
[----:B------:R-:W-:-:S06]  /*1cc20*/  UMOV UR17, 0x40000040 ;  /* 0x4000004000117882 */ /* 0x000fcc0000000000 */
[----:B------:R-:W-:Y:S01]  /*1cc30*/  UMOV UR16, UR12 ;  /* 0x0000000c00107c82 */ /* 0x000fe20008000000 */
[----:B------:R-:W-:Y:S02]  /*1cc40*/  WARPGROUP.DEPBAR.LE gsb0, 0x0 ;  /* 0x00008000000079c5 */ /* 0x000fe40000010000 */
[----:B------:R-:W-:Y:S02]  /*1cc50*/  IMAD.MOV.U32 R186, RZ, RZ, R104 ;  /* 0x000000ffffba7224 */ /* 0x000fe400078e0068 */
        /* <DEDUP_REMOVED lines=23> */
[----:B--2---:R-:W-:-:S06]  /*1cdd0*/  WARPGROUP.ARRIVE ;  /* 0x00000000000079c5 */ /* 0x004fcc0000000000 */
[----:B------:R-:W-:Y:S03]  /*1cde0*/  QGMMA.64x32x32.F32.E4M3.E4M3 R168, gdesc[UR16], R168, gsb0 ;  /* 0x0060000010a879f3 */ /* 0x000fe600080008a8 */
[----:B------:R-:W-:Y:S02]  /*1cdf0*/  WARPGROUP.DEPBAR.LE gsb0, 0x0 ;  /* 0x00008000000079c5 */ /* 0x000fe40000010000 */
[----:B0-----:R-:W-:Y:S02]  /*1ce00*/  IMAD.MOV.U32 R85, RZ, RZ, R168 ;  /* 0x000000ffff557224 */ /* 0x001fe400078e00a8 */
[----:B-1----:R-:W-:Y:S01]  /*1ce10*/  IMAD.MOV.U32 R84, RZ, RZ, R169 ;  /* 0x000000ffff547224 */ /* 0x002fe200078e00a9 */
[----:B------:R-:W2:Y:S01]  /*1ce20*/  LDL.LU R168, [R1] ;  /* 0x0000000001a87983 */ /* 0x000ea20000300800 */
[----:B----4-:R-:W-:Y:S02]  /*1ce30*/  IMAD.MOV.U32 R83, RZ, RZ, R170 ;  /* 0x000000ffff537224 */ /* 0x010fe400078e00aa */
[----:B------:R-:W-:Y:S01]  /*1ce40*/  IMAD.MOV.U32 R82, RZ, RZ, R171 ;  /* 0x000000ffff527224 */ /* 0x000fe200078e00ab */
[----:B------:R-:W2:Y:S01]  /*1ce50*/  LDL.LU R169, [R1+0x4] ;  /* 0x0000040001a97983 */ /* 0x000ea20000300800 */
[----:B------:R-:W-:-:S03]  /*1ce60*/  IMAD.MOV.U32 R81, RZ, RZ, R172 ;  /* 0x000000ffff517224 */ /* 0x000fc600078e00ac */
[----:B------:R-:W2:Y:S04]  /*1ce70*/  LDL.LU R170, [R1+0x8] ;  /* 0x0000080001aa7983 */ /* 0x000ea80000300800 */
[----:B------:R-:W2:Y:S04]  /*1ce80*/  LDL.LU R171, [R1+0xc] ;  /* 0x00000c0001ab7983 */ /* 0x000ea80000300800 */
[----:B------:R-:W2:Y:S01]  /*1ce90*/  LDL.LU R172, [R1+0x10] ;  /* 0x0000100001ac7983 */ /* 0x000ea20000300800 */
[----:B---3--:R-:W-:Y:S01]  /*1cea0*/  WARPGROUP.ARRIVE ;  /* 0x00000000000079c5 */ /* 0x008fe20000000000 */
        /* <DEDUP_REMOVED lines=32> */
[----:B------:R-:W-:Y:S02]  /*1d0b0*/  WARPGROUP.DEPBAR.LE gsb0, 0x0 ;  /* 0x00008000000079c5 */ /* 0x000fe40000010000 */
[----:B------:R0:W-:Y:S01]  /*1d0c0*/  STL [R1+0x238], R54 ;  /* 0x0002383601007387 */ /* 0x0001e20000100800 */
[----:B------:R-:W-:-:S02]  /*1d0d0*/  IMAD.MOV.U32 R9, RZ, RZ, R55 ;  /* 0x000000ffff097224 */ /* 0x000fc400078e0037 */
[----:B------:R-:W-:Y:S02]  /*1d0e0*/  IMAD.MOV.U32 R135, RZ, RZ, R52 ;  /* 0x000000ffff877224 */ /* 0x000fe400078e0034 */
[----:B------:R-:W-:Y:S02]  /*1d0f0*/  IMAD.MOV.U32 R199, RZ, RZ, R53 ;  /* 0x000000ffffc77224 */ /* 0x000fe400078e0035 */
[----:B------:R-:W-:Y:S02]  /*1d100*/  IMAD.MOV.U32 R71, RZ, RZ, R50 ;  /* 0x000000ffff477224 */ /* 0x000fe400078e0032 */
[----:B------:R-:W-:Y:S01]  /*1d110*/  IMAD.MOV.U32 R134, RZ, RZ, R51 ;  /* 0x000000ffff867224 */ /* 0x000fe200078e0033 */
[----:B0-----:R-:W3:Y:S01]  /*1d120*/  LDL.LU.64 R54, [R1+0xf68] ;  /* 0x000f680001367983 */ /* 0x001ee20000300a00 */
        /* <DEDUP_REMOVED lines=23> */
[----:B------:R-:W4:Y:S01]  /*1d2a0*/  LDL.LU.64 R118, [R1+0xf28] ;  /* 0x000f280001767983 */ /* 0x000f220000300a00 */
[----:B------:R-:W-:Y:S02]  /*1d2b0*/  IMAD.MOV.U32 R128, RZ, RZ, R112 ;  /* 0x000000ffff807224 */ /* 0x000fe400078e0070 */
[----:B------:R-:W-:Y:S01]  /*1d2c0*/  IMAD.MOV.U32 R127, RZ, RZ, R113 ;  /* 0x000000ffff7f7224 */ /* 0x000fe200078e0071 */
[----:B------:R-:W4:Y:S01]  /*1d2d0*/  LDL.LU.64 R116, [R1+0xf20] ;  /* 0x000f200001747983 */ /* 0x000f220000300a00 */
[----:B------:R-:W-:Y:S02]  /*1d2e0*/  IMAD.MOV.U32 R130, RZ, RZ, R110 ;  /* 0x000000ffff827224 */ /* 0x000fe400078e006e */
[----:B------:R-:W-:Y:S01]  /*1d2f0*/  IMAD.MOV.U32 R129, RZ, RZ, R111 ;  /* 0x000000ffff817224 */ /* 0x000fe200078e006f */
[----:B------:R-:W4:Y:S01]  /*1d300*/  LDL.LU.64 R114, [R1+0xf18] ;  /* 0x000f180001727983 */ /* 0x000f220000300a00 */
        /* <DEDUP_REMOVED lines=8> */
[----:B------:R-:W4:Y:S04]  /*1d390*/  LDL.LU.64 R108, [R1+0xf00] ;  /* 0x000f0000016c7983 */ /* 0x000f280000300a00 */
[----:B------:R-:W4:Y:S04]  /*1d3a0*/  LDL.LU.64 R106, [R1+0xef8] ;  /* 0x000ef800016a7983 */ /* 0x000f280000300a00 */
[----:B------:R-:W4:Y:S01]  /*1d3b0*/  LDL.LU.64 R104, [R1+0xef0] ;  /* 0x000ef00001687983 */ /* 0x000f220000300a00 */
[----:B--2---:R-:W-:-:S06]  /*1d3c0*/  WARPGROUP.ARRIVE ;  /* 0x00000000000079c5 */ /* 0x004fcc0000000000 */
[----:B------:R-:W-:Y:S03]  /*1d3d0*/  QGMMA.64x32x32.F32.E4M3.E4M3 R168, gdesc[UR12], R168, gsb0 ;  /* 0x006000000ca879f3 */ /* 0x000fe600080008a8 */
[----:B------:R-:W-:Y:S02]  /*1d3e0*/  WARPGROUP.DEPBAR.LE gsb0, 0x0 ;  /* 0x00008000000079c5 */ /* 0x000fe40000010000 */
        /* <DEDUP_REMOVED lines=16> */
[----:B------:R-:W-:Y:S01]  /*1d4f0*/  UMOV UR28, UR16 ;  /* 0x00000010001c7c82 */ /* 0x000fe20008000000 */
[----:B------:R-:W-:Y:S01]  /*1d500*/  UMOV UR29, UR17 ;  /* 0x00000011001d7c82 */ /* 0x000fe20008000000 */
[----:B------:R-:W-:Y:S01]  /*1d510*/  UMOV UR32, UR16 ;  /* 0x0000001000207c82 */ /* 0x000fe20008000000 */
[----:B------:R-:W-:Y:S01]  /*1d520*/  UMOV UR33, UR17 ;  /* 0x0000001100217c82 */ /* 0x000fe20008000000 */
[----:B------:R-:W-:Y:S01]  /*1d530*/  UMOV UR36, UR16 ;  /* 0x0000001000247c82 */ /* 0x000fe20008000000 */
[----:B------:R-:W-:Y:S01]  /*1d540*/  UMOV UR37, UR17 ;  /* 0x0000001100257c82 */ /* 0x000fe20008000000 */
[----:B------:R-:W-:Y:S01]  /*1d550*/  UIADD3 UR12, UR56, 0xc04, URZ ;  /* 0x00000c04380c7890 */ /* 0x000fe2000fffe03f */
[----:B--2---:R-:W-:-:S06]  /*1d560*/  WARPGROUP.ARRIVE ;  /* 0x00000000000079c5 */ /* 0x004fcc0000000000 */
[----:B------:R-:W-:Y:S03]  /*1d570*/  QGMMA.64x32x32.F32.E4M3.E4M3 R168, gdesc[UR28], R168, gsb0 ;  /* 0x006000001ca879f3 */ /* 0x000fe600080008a8 */
[----:B------:R-:W-:Y:S02]  /*1d580*/  WARPGROUP.DEPBAR.LE gsb0, 0x0 ;  /* 0x00008000000079c5 */ /* 0x000fe40000010000 */
[----:B----4-:R-:W-:-:S06]  /*1d590*/  WARPGROUP.ARRIVE ;  /* 0x00000000000079c5 */ /* 0x010fcc0000000000 */
[----:B------:R-:W-:Y:S01]  /*1d5a0*/  QGMMA.64x32x32.F32.E4M3.E4M3 R104, gdesc[UR32], R104, gsb0 ;  /* 0x00600000206879f3 */ /* 0x000fe20008000868 */
[----:B------:R-:W-:Y:S04]  /*1d5b0*/  STL [R1+0xbf4], R168 ;  /* 0x000bf4a801007387 */ /* 0x000fe80000100800 */
[----:B------:R0:W-:Y:S04]  /*1d5c0*/  STL [R1+0xbf0], R169 ;  /* 0x000bf0a901007387 */ /* 0x0001e80000100800 */
[----:B------:R-:W-:Y:S04]  /*1d5d0*/  STL [R1+0xbec], R170 ;  /* 0x000becaa01007387 */ /* 0x000fe80000100800 */
[----:B------:R1:W-:Y:S04]  /*1d5e0*/  STL [R1+0xbe8], R171 ;  /* 0x000be8ab01007387 */ /* 0x0003e80000100800 */
[----:B------:R-:W-:Y:S04]  /*1d5f0*/  STL [R1+0xbe4], R172 ;  /* 0x000be4ac01007387 */ /* 0x000fe80000100800 */
[----:B------:R2:W-:Y:S04]  /*1d600*/  STL [R1+0xbe0], R173 ;  /* 0x000be0ad01007387 */ /* 0x0005e80000100800 */
[----:B------:R-:W-:Y:S04]  /*1d610*/  STL [R1+0xbdc], R174 ;  /* 0x000bdcae01007387 */ /* 0x000fe80000100800 */
[----:B------:R4:W-:Y:S04]  /*1d620*/  STL [R1+0xbd8], R175 ;  /* 0x000bd8af01007387 */ /* 0x0009e80000100800 */
[----:B------:R-:W-:Y:S04]  /*1d630*/  STL [R1+0xbd4], R176 ;  /* 0x000bd4b001007387 */ /* 0x000fe80000100800 */
[----:B------:R4:W-:Y:S01]  /*1d640*/  STL [R1+0xbd0], R177 ;  /* 0x000bd0b101007387 */ /* 0x0009e20000100800 */
[----:B------:R-:W-:-:S02]  /*1d650*/  WARPGROUP.DEPBAR.LE gsb0, 0x0 ;  /* 0x00008000000079c5 */ /* 0x000fc40000010000 */
[----:B---3--:R-:W-:-:S06]  /*1d660*/  WARPGROUP.ARRIVE ;  /* 0x00000000000079c5 */ /* 0x008fcc0000000000 */
[----:B------:R-:W-:Y:S01]  /*1d670*/  QGMMA.64x32x32.F32.E4M3.E4M3 R40, gdesc[UR36], R40, gsb0 ;  /* 0x00600000242879f3 */ /* 0x000fe20008000828 */
[----:B------:R-:W-:Y:S04]  /*1d680*/  STL [R1+0xbcc], R178 ;  /* 0x000bccb201007387 */ /* 0x000fe80000100800 */
[----:B------:R3:W-:Y:S04]  /*1d690*/  STL [R1+0xbc8], R179 ;  /* 0x000bc8b301007387 */ /* 0x0007e80000100800 */
[----:B------:R-:W-:Y:S04]  /*1d6a0*/  STL [R1+0xbc4], R180 ;  /* 0x000bc4b401007387 */ /* 0x000fe80000100800 */
[----:B------:R3:W-:Y:S04]  /*1d6b0*/  STL [R1+0xbc0], R181 ;  /* 0x000bc0b501007387 */ /* 0x0007e80000100800 */
[----:B------:R-:W-:Y:S04]  /*1d6c0*/  STL [R1+0xbbc], R182 ;  /* 0x000bbcb601007387 */ /* 0x000fe80000100800 */
[----:B------:R3:W-:Y:S04]  /*1d6d0*/  STL [R1+0xbb8], R183 ;  /* 0x000bb8b701007387 */ /* 0x0007e80000100800 */
[----:B0-----:R-:W3:Y:S04]  /*1d6e0*/  LDL.LU.64 R168, [R1+0xc0] ;  /* 0x0000c00001a87983 */ /* 0x001ee80000300a00 */
[----:B-1----:R-:W3:Y:S04]  /*1d6f0*/  LDL.LU.64 R170, [R1+0xc8] ;  /* 0x0000c80001aa7983 */ /* 0x002ee80000300a00 */
[----:B--2---:R-:W2:Y:S04]  /*1d700*/  LDL.LU.64 R172, [R1+0xd0] ;  /* 0x0000d00001ac7983 */ /* 0x004ea80000300a00 */
[----:B----4-:R-:W2:Y:S04]  /*1d710*/  LDL.LU.64 R174, [R1+0xd8] ;  /* 0x0000d80001ae7983 */ /* 0x010ea80000300a00 */
[----:B------:R-:W2:Y:S04]  /*1d720*/  LDL.LU.64 R176, [R1+0xe0] ;  /* 0x0000e00001b07983 */ /* 0x000ea80000300a00 */
[----:B---3--:R-:W2:Y:S04]  /*1d730*/  LDL.LU.64 R178, [R1+0xe8] ;  /* 0x0000e80001b27983 */ /* 0x008ea80000300a00 */
[----:B------:R-:W2:Y:S04]  /*1d740*/  LDL.LU.64 R180, [R1+0xf0] ;  /* 0x0000f00001b47983 */ /* 0x000ea80000300a00 */
[----:B------:R-:W2:Y:S01]  /*1d750*/  LDL.LU.64 R182, [R1+0xf8] ;  /* 0x0000f80001b67983 */ /* 0x000ea20000300a00 */
[----:B------:R-:W-:Y:S01]  /*1d760*/  UMOV UR36, UR12 ;  /* 0x0000000c00247c82 */ /* 0x000fe20008000000 */
[----:B------:R-:W-:Y:S01]  /*1d770*/  UMOV UR37, 0x40000040 ;  /* 0x4000004000257882 */ /* 0x000fe20000000000 */
[----:B------:R-:W-:-:S02]  /*1d780*/  WARPGROUP.DEPBAR.LE gsb0, 0x0 ;  /* 0x00008000000079c5 */ /* 0x000fc40000010000 */
        /* <DEDUP_REMOVED lines=33> */
[----:B------:R-:W3:Y:S01]  /*1d9a0*/  LDL.LU.64 R112, [R1+0x1e0] ;  /* 0x0001e00001707983 */ /* 0x000ee20000300a00 */
[----:B------:R-:W-:-:S03]  /*1d9b0*/  WARPGROUP.DEPBAR.LE gsb0, 0x0 ;  /* 0x00008000000079c5 */ /* 0x000fc60000010000 */
[----:B------:R-:W3:Y:S04]  /*1d9c0*/  LDL.LU.64 R114, [R1+0x1e8] ;  /* 0x0001e80001727983 */ /* 0x000ee80000300a00 */
[----:B------:R-:W3:Y:S04]  /*1d9d0*/  LDL.LU.64 R116, [R1+0x1f0] ;  /* 0x0001f00001747983 */ /* 0x000ee80000300a00 */
[----:B------:R-:W3:Y:S01]  /*1d9e0*/  LDL.LU.64 R118, [R1+0x1f8] ;  /* 0x0001f80001767983 */ /* 0x000ee20000300a00 */
        /* <DEDUP_REMOVED lines=35> */
[----:B------:R4:W-:Y:S04]  /*1dc20*/  STL.64 [R1+0xc0], R168 ;  /* 0x0000c0a801007387 */ /* 0x0009e80000100a00 */
[----:B------:R4:W-:Y:S04]  /*1dc30*/  STL.64 [R1+0xc8], R170 ;  /* 0x0000c8aa01007387 */ /* 0x0009e80000100a00 */
[----:B------:R4:W-:Y:S04]  /*1dc40*/  STL.64 [R1+0xd0], R172 ;  /* 0x0000d0ac01007387 */ /* 0x0009e80000100a00 */
[----:B0-----:R-:W4:Y:S04]  /*1dc50*/  LDL.LU R40, [R1+0x180] ;  /* 0x0001800001287983 */ /* 0x001f280000300800 */
        /* <DEDUP_REMOVED lines=62> */
[----:B------:R-:W-:Y:S01]  /*1e040*/  UIADD3 UR14, UR57, 0x6, URZ ;  /* 0x00000006390e7890 */ /* 0x000fe2000fffe03f */
[----:B------:R-:W-:Y:S01]  /*1e050*/  UMOV UR17, 0x40000040 ;  /* 0x4000004000117882 */ /* 0x000fe20000000000 */
[----:B------:R-:W-:-:S05]  /*1e060*/  UMOV UR19, 0x40000040 ;  /* 0x4000004000137882 */ /* 0x000fca0000000000 */
[----:B------:R-:W-:Y:S01]  /*1e070*/  UMOV UR18, UR14 ;  /* 0x0000000e00127c82 */ /* 0x000fe20008000000 */
[----:B------:R-:W-:Y:S01]  /*1e080*/  UIADD3 UR22, UR57, 0x106, URZ ;  /* 0x0000010639167890 */ /* 0x000fe2000fffe03f */
[----:B------:R-:W-:Y:S01]  /*1e090*/  UMOV UR12, UR16 ;  /* 0x00000010000c7c82 */ /* 0x000fe20008000000 */
[----:B------:R-:W-:Y:S01]  /*1e0a0*/  UMOV UR13, UR17 ;  /* 0x00000011000d7c82 */ /* 0x000fe20008000000 */
[----:B------:R-:W-:-:S04]  /*1e0b0*/  UMOV UR15, 0x40000040 ;  /* 0x40000040000f7882 */ /* 0x000fc80000000000 */
[----:B------:R-:W-:Y:S01]  /*1e0c0*/  UMOV UR14, UR22 ;  /* 0x00000016000e7c82 */ /* 0x000fe20008000000 */
        /* <DEDUP_REMOVED lines=56> */
[----:B------:R-:W-:Y:S01]  /*1e450*/  IMAD.MOV.U32 R119, RZ, RZ, R0 ;  /* 0x000000ffff777224 */ /* 0x000fe200078e0000 */
[----:B------:R-:W-:Y:S01]  /*1e460*/  UIADD3 UR26, UR57, 0x306, URZ ;  /* 0x00000306391a7890 */ /* 0x000fe2000fffe03f */
[----:B------:R-:W-:-:S04]  /*1e470*/  WARPGROUP.DEPBAR.LE gsb0, 0x0 ;  /* 0x00008000000079c5 */ /* 0x000fc80000010000 */
[----:B------:R-:W-:Y:S01]  /*1e480*/  WARPGROUP.ARRIVE ;  /* 0x00000000000079c5 */ /* 0x000fe20000000000 */
[----:B------:R-:W-:Y:S01]  /*1e490*/  UMOV UR20, UR16 ;  /* 0x0000001000147c82 */ /* 0x000fe20008000000 */
[----:B------:R-:W-:Y:S01]  /*1e4a0*/  UMOV UR21, UR17 ;  /* 0x0000001100157c82 */ /* 0x000fe20008000000 */
[----:B------:R-:W-:Y:S01]  /*1e4b0*/  UMOV UR22, UR26 ;  /* 0x0000001a00167c82 */ /* 0x000fe20008000000 */
[----:B------:R-:W-:Y:S02]  /*1e4c0*/  UMOV UR23, 0x40000040 ;  /* 0x4000004000177882 */ /* 0x000fe40000000000 */
[----:B------:R-:W-:Y:S01]  /*1e4d0*/  QGMMA.64x32x32.F32.E4M3.E4M3 R104, gdesc[UR20], R104, gsb0 ;  /* 0x00600000146879f3 */ /* 0x000fe20008000868 */
[----:B------:R-:W-:Y:S01]  /*1e4e0*/  UIADD3 UR12, UR57, 0x406, URZ ;  /* 0x00000406390c7890 */ /* 0x000fe2000fffe03f */
[----:B------:R-:W-:Y:S01]  /*1e4f0*/  UMOV UR24, UR16 ;  /* 0x0000001000187c82 */ /* 0x000fe20008000000 */
[----:B------:R-:W-:Y:S01]  /*1e500*/  UMOV UR25, UR17 ;  /* 0x0000001100197c82 */ /* 0x000fe20008000000 */
[----:B------:R-:W-:-:S04]  /*1e510*/  UMOV UR27, 0x40000040 ;  /* 0x40000040001b7882 */ /* 0x000fc80000000000 */
[----:B------:R-:W-:Y:S01]  /*1e520*/  UMOV UR26, UR12 ;  /* 0x0000000c001a7c82 */ /* 0x000fe20008000000 */
        /* <DEDUP_REMOVED lines=51> */
[----:B0-----:R-:W2:Y:S04]  /*1e860*/  LDL.LU.64 R200, [R1] ;  /* 0x0000000001c87983 */ /* 0x001ea80000300a00 */
        /* <DEDUP_REMOVED lines=74> */
[----:B------:R-:W2:Y:S01]  /*1ed10*/  LDL.LU R72, [R1+0xe38] ;  /* 0x000e380001487983 */ /* 0x000ea20000300800 */
[----:B------:R-:W-:-:S02]  /*1ed20*/  IMAD.MOV.U32 R118, RZ, RZ, R184 ;  /* 0x000000ffff767224 */ /* 0x000fc400078e00b8 */
        /* <DEDUP_REMOVED lines=34> */
[----:B------:R-:W2:Y:S01]  /*1ef50*/  LDL.LU R122, [R1+0xdf0] ;  /* 0x000df000017a7983 */ /* 0x000ea20000300800 */
[----:B------:R-:W-:Y:S02]  /*1ef60*/  IMAD.MOV.U32 R38, RZ, RZ, R59 ;  /* 0x000000ffff267224 */ /* 0x000fe400078e003b */
[----:B------:R-:W-:-:S02]  /*1ef70*/  IMAD.MOV.U32 R39, RZ, RZ, R60 ;  /* 0x000000ffff277224 */ /* 0x000fc400078e003c */
[----:B---3--:R-:W-:Y:S02]  /*1ef80*/  IMAD.MOV.U32 R37, RZ, RZ, R58 ;  /* 0x000000ffff257224 */ /* 0x008fe400078e003a */
[----:B----4-:R-:W-:Y:S02]  /*1ef90*/  IMAD.MOV.U32 R36, RZ, RZ, R57 ;  /* 0x000000ffff247224 */ /* 0x010fe400078e0039 */
[----:B--2---:R-:W-:Y:S02]  /*1efa0*/  IMAD.MOV.U32 R35, RZ, RZ, R56 ;  /* 0x000000ffff237224 */ /* 0x004fe400078e0038 */
        /* <DEDUP_REMOVED lines=60> */
[----:B------:R-:W-:Y:S01]  /*1f370*/  UMOV UR36, UR16 ;  /* 0x0000001000247c82 */ /* 0x000fe20008000000 */
[----:B------:R-:W-:Y:S01]  /*1f380*/  UMOV UR37, UR17 ;  /* 0x0000001100257c82 */ /* 0x000fe20008000000 */
[----:B------:R-:W-:Y:S01]  /*1f390*/  UMOV UR39, 0x40000040 ;  /* 0x4000004000277882 */ /* 0x000fe20000000000 */
        /* <DEDUP_REMOVED lines=45> */
[----:B----4-:R-:W-:Y:S02]  /*1f670*/  IMAD.MOV.U32 R74, RZ, RZ, R63 ;  /* 0x000000ffff4a7224 */ /* 0x010fe400078e003f */
[----:B---3--:R-:W-:Y:S02]  /*1f680*/  IMAD.MOV.U32 R72, RZ, RZ, R61 ;  /* 0x000000ffff487224 */ /* 0x008fe400078e003d */
        /* <DEDUP_REMOVED lines=18> */
[----:B------:R-:W-:-:S02]  /*1f7b0*/  IMAD.MOV.U32 R83, RZ, RZ, R134 ;  /* 0x000000ffff537224 */ /* 0x000fc400078e0086 */
[----:B------:R-:W-:Y:S01]  /*1f7c0*/  IMAD.MOV.U32 R84, RZ, RZ, R135 ;  /* 0x000000ffff547224 */ /* 0x000fe200078e0087 */
[----:B------:R-:W2:Y:S04]  /*1f7d0*/  LDL.LU R134, [R1+0xd40] ;  /* 0x000d400001867983 */ /* 0x000ea80000300800 */
[----:B------:R-:W2:Y:S01]  /*1f7e0*/  LDL.LU R135, [R1+0xd3c] ;  /* 0x000d3c0001877983 */ /* 0x000ea20000300800 */
[----:B------:R-:W-:-:S03]  /*1f7f0*/  IMAD.MOV.U32 R85, RZ, RZ, R199 ;  /* 0x000000ffff557224 */ /* 0x000fc600078e00c7 */
[----:B------:R-:W4:Y:S01]  /*1f800*/  LDL.LU R199, [R1+0xd38] ;  /* 0x000d380001c77983 */ /* 0x000f220000300800 */
[----:B------:R-:W-:Y:S01]  /*1f810*/  UIADD3 UR12, UR56, 0x406, URZ ;  /* 0x00000406380c7890 */ /* 0x000fe2000fffe03f */
[----:B------:R-:W-:Y:S02]  /*1f820*/  UMOV UR37, 0x40000040 ;  /* 0x4000004000257882 */ /* 0x000fe40000000000 */
[----:B------:R-:W4:Y:S04]  /*1f830*/  LDL.LU R86, [R1+0x238] ;  /* 0x0002380001567983 */ /* 0x000f280000300800 */
        /* <DEDUP_REMOVED lines=43> */
[----:B------:R-:W-:-:S06]  /*1faf0*/  WARPGROUP.ARRIVE ;  /* 0x00000000000079c5 */ /* 0x000fcc0000000000 */
[----:B------:R-:W-:Y:S01]  /*1fb00*/  QGMMA.64x32x32.F32.E4M3.E4M3 R72, gdesc[UR12], R72, gsb0 ;  /* 0x006000000c4879f3 */ /* 0x000fe20008000848 */
[----:B------:R-:W-:Y:S01]  /*1fb10*/  UMOV UR28, UR16 ;  /* 0x00000010001c7c82 */ /* 0x000fe20008000000 */
[----:B------:R-:W-:Y:S01]  /*1fb20*/  UMOV UR29, UR17 ;  /* 0x00000011001d7c82 */ /* 0x000fe20008000000 */
        /* <DEDUP_REMOVED lines=29> */
[----:B0-----:R-:W3:Y:S04]  /*1fd00*/  LDL.LU.64 R102, [R1+0xcf0] ;  /* 0x000cf00001667983 */ /* 0x001ee80000300a00 */
[----:B------:R-:W3:Y:S04]  /*1fd10*/  LDL.LU.64 R100, [R1+0xce8] ;  /* 0x000ce80001647983 */ /* 0x000ee80000300a00 */
[----:B------:R-:W3:Y:S04]  /*1fd20*/  LDL.LU.64 R98, [R1+0xce0] ;  /* 0x000ce00001627983 */ /* 0x000ee80000300a00 */
[----:B------:R-:W3:Y:S04]  /*1fd30*/  LDL.LU.64 R96, [R1+0xcd8] ;  /* 0x000cd80001607983 */ /* 0x000ee80000300a00 */
[----:B------:R-:W3:Y:S04]  /*1fd40*/  LDL.LU.64 R94, [R1+0xcd0] ;  /* 0x000cd000015e7983 */ /* 0x000ee80000300a00 */
[----:B------:R-:W3:Y:S04]  /*1fd50*/  LDL.LU.64 R92, [R1+0xcc8] ;  /* 0x000cc800015c7983 */ /* 0x000ee80000300a00 */
[----:B------:R-:W3:Y:S01]  /*1fd60*/  LDL.LU.64 R90, [R1+0xcc0] ;  /* 0x000cc000015a7983 */ /* 0x000ee20000300a00 */
[----:B------:R-:W-:-:S03]  /*1fd70*/  UMOV UR20, UR16 ;  /* 0x0000001000147c82 */ /* 0x000fc60008000000 */
[----:B------:R-:W3:Y:S01]  /*1fd80*/  LDL.LU.64 R88, [R1+0xcb8] ;  /* 0x000cb80001587983 */ /* 0x000ee20000300a00 */
[----:B------:R-:W-:Y:S02]  /*1fd90*/  UMOV UR21, UR17 ;  /* 0x0000001100157c82 */ /* 0x000fe40008000000 */
        /* <DEDUP_REMOVED lines=65> */
[----:B------:R1:W-:Y:S04]  /*201b0*/  STL.64 [R1+0x138], R150 ;  /* 0x0001389601007387 */ /* 0x0003e80000100a00 */
[----:B------:R4:W-:Y:S04]  /*201c0*/  STL.64 [R1], R200 ;  /* 0x000000c801007387 */ /* 0x0009e80000100a00 */
        /* <DEDUP_REMOVED lines=39> */
[----:B------:R-:W-:Y:S01]  /*20440*/  UMOV UR24, UR16 ;  /* 0x0000001000187c82 */ /* 0x000fe20008000000 */
[----:B------:R-:W-:Y:S01]  /*20450*/  UMOV UR25, UR17 ;  /* 0x0000001100197c82 */ /* 0x000fe20008000000 */
[----:B------:R-:W-:Y:S01]  /*20460*/  UMOV UR32, UR16 ;  /* 0x0000001000207c82 */ /* 0x000fe20008000000 */
[----:B------:R-:W-:Y:S01]  /*20470*/  UMOV UR33, UR17 ;  /* 0x0000001100217c82 */ /* 0x000fe20008000000 */
[----:B------:R-:W-:Y:S01]  /*20480*/  UMOV UR36, UR16 ;  /* 0x0000001000247c82 */ /* 0x000fe20008000000 */
[----:B------:R-:W-:Y:S01]  /*20490*/  UMOV UR37, UR17 ;  /* 0x0000001100257c82 */ /* 0x000fe20008000000 */
[----:B------:R-:W2:Y:S04]  /*204a0*/  LDL.LU R72, [R1+0xc0] ;  /* 0x0000c00001487983 */ /* 0x000ea80000300800 */
[----:B------:R-:W2:Y:S04]  /*204b0*/  LDL.LU R73, [R1+0xc4] ;  /* 0x0000c40001497983 */ /* 0x000ea80000300800 */
[----:B------:R-:W2:Y:S04]  /*204c0*/  LDL.LU R74, [R1+0xc8] ;  /* 0x0000c800014a7983 */ /* 0x000ea80000300800 */
[----:B------:R-:W2:Y:S04]  /*204d0*/  LDL.LU R75, [R1+0xcc] ;  /* 0x0000cc00014b7983 */ /* 0x000ea80000300800 */
[----:B------:R-:W2:Y:S04]  /*204e0*/  LDL.LU R76, [R1+0xd0] ;  /* 0x0000d000014c7983 */ /* 0x000ea80000300800 */
[----:B------:R-:W2:Y:S01]  /*204f0*/  LDL.LU R77, [R1+0xd4] ;  /* 0x0000d400014d7983 */ /* 0x000ea20000300800 */
[----:B------:R-:W-:Y:S01]  /*20500*/  UIADD3 UR56, UR56, 0xc06, URZ ;  /* 0x00000c0638387890 */ /* 0x000fe2000fffe03f */
        /* <DEDUP_REMOVED lines=51> */
[----:B0-----:R-:W-:Y:S02]  /*20840*/  IMAD.MOV.U32 R208, RZ, RZ, R8 ;  /* 0x000000ffffd07224 */ /* 0x001fe400078e0008 */
[----:B------:R-:W-:Y:S02]  /*20850*/  IMAD.MOV.U32 R209, RZ, RZ, R7 ;  /* 0x000000ffffd17224 */ /* 0x000fe400078e0007 */
[----:B------:R-:W-:Y:S02]  /*20860*/  IMAD.MOV.U32 R210, RZ, RZ, R6 ;  /* 0x000000ffffd27224 */ /* 0x000fe400078e0006 */
[----:B------:R-:W-:-:S02]  /*20870*/  IMAD.MOV.U32 R211, RZ, RZ, R5 ;  /* 0x000000ffffd37224 */ /* 0x000fc400078e0005 */
[----:B-1----:R-:W-:Y:S02]  /*20880*/  IMAD.MOV.U32 R212, RZ, RZ, R4 ;  /* 0x000000ffffd47224 */ /* 0x002fe400078e0004 */
[----:B------:R-:W-:Y:S02]  /*20890*/  IMAD.MOV.U32 R213, RZ, RZ, R3 ;  /* 0x000000ffffd57224 */ /* 0x000fe400078e0003 */
[----:B------:R-:W-:Y:S01]  /*208a0*/  IMAD.MOV.U32 R214, RZ, RZ, R2 ;  /* 0x000000ffffd67224 */ /* 0x000fe200078e0002 */
        /* <DEDUP_REMOVED lines=23> */
[----:B------:R-:W-:Y:S01]  /*20a20*/  WARPGROUP.ARRIVE ;  /* 0x00000000000079c5 */ /* 0x000fe20000000000 */
[----:B------:R0:W5:Y:S04]  /*20a30*/  LDL.LU R11, [R1+0xb74] ;  /* 0x000b7400010b7983 */ /* 0x0001680000300800 */
[----:B------:R0:W5:Y:S01]  /*20a40*/  LDL.LU R10, [R1+0xb70] ;  /* 0x000b7000010a7983 */ /* 0x0001620000300800 */
[----:B------:R-:W-:Y:S03]  /*20a50*/  QGMMA.64x32x32.F32.E4M3.E4M3 R136, gdesc[UR12], R136, gsb0 ;  /* 0x006000000c8879f3 */ /* 0x000fe60008000888 */
        /* <DEDUP_REMOVED lines=59> */
[----:B------:R0:W5:Y:S01]  /*20e10*/  LDL.LU.64 R200, [R1+0xa90] ;  /* 0x000a900001c87983 */ /* 0x0001620000300a00 */
[----:B------:R-:W-:-:S04]  /*20e20*/  UIADD3 UR41, UR41, 0x4, URZ ;  /* 0x0000000429297890 */ /* 0x000fc8000fffe03f */
[----:B------:R-:W-:-:S04]  /*20e30*/  UISETP.NE.AND UP0, UPT, UR41, UR49, UPT ;  /* 0x000000312900728c */ /* 0x000fc8000bf05270 */
[----:B------:R-:W-:-:S06]  /*20e40*/  USEL UR12, URZ, 0x1, UP0 ;  /* 0x000000013f0c7887 */ /* 0x000fcc0008000000 */
[----:B------:R-:W-:-:S13]  /*20e50*/  ISETP.NE.AND P0, PT, RZ, UR12, PT ;  /* 0x0000000cff007c0c */ /* 0x000fda000bf05270 */
[----:B0-----:R-:W-:Y:S05]  /*20e60*/  @!P0 BRA `(.L_x_28) ;  /* 0x0000006800108947 */ /* 0x001fea0003800000 */
[----:B-----5:R0:W-:Y:S04]  /*20e70*/  STL [R1+0xb84], R82 ;  /* 0x000b845201007387 */ /* 0x0201e80000100800 */
[----:B0-----:R-:W2:Y:S04]  /*20e80*/  LDL.LU R82, [R1+0x410] ;  /* 0x0004100001527983 */ /* 0x001ea80000300800 */
[----:B------:R0:W-:Y:S04]  /*20e90*/  STL [R1+0xb80], R83 ;  /* 0x000b805301007387 */ /* 0x0001e80000100800 */
[----:B0-----:R-:W2:Y:S04]  /*20ea0*/  LDL R83, [R1+0x320] ;  /* 0x0003200001537983 */ /* 0x001ea80000100800 */
[----:B------:R0:W-:Y:S04]  /*20eb0*/  STL [R1+0xb7c], R84 ;  /* 0x000b7c5401007387 */ /* 0x0001e80000100800 */
[----:B0-----:R-:W3:Y:S04]  /*20ec0*/  LDL.LU R84, [R1+0x40c] ;  /* 0x00040c0001547983 */ /* 0x001ee80000300800 */
[----:B------:R0:W-:Y:S04]  /*20ed0*/  STL [R1+0xb78], R85 ;  /* 0x000b785501007387 */ /* 0x0001e80000100800 */
[----:B0-----:R-:W3:Y:S04]  /*20ee0*/  LDL R85, [R1+0x31c] ;  /* 0x00031c0001557983 */ /* 0x001ee80000100800 */
[----:B------:R0:W-:Y:S04]  /*20ef0*/  STL [R1+0xb74], R86 ;  /* 0x000b745601007387 */ /* 0x0001e80000100800 */
[----:B0-----:R-:W4:Y:S04]  /*20f00*/  LDL.LU R86, [R1+0x408] ;  /* 0x0004080001567983 */ /* 0x001f280000300800 */
[----:B------:R0:W-:Y:S04]  /*20f10*/  STL [R1+0xb70], R87 ;  /* 0x000b705701007387 */ /* 0x0001e80000100800 */
[----:B0-----:R-:W4:Y:S04]  /*20f20*/  LDL R87, [R1+0x318] ;  /* 0x0003180001577983 */ /* 0x001f280000100800 */
[----:B------:R0:W-:Y:S04]  /*20f30*/  STL [R1+0xb6c], R56 ;  /* 0x000b6c3801007387 */ /* 0x0001e80000100800 */
        /* <DEDUP_REMOVED lines=110> */
[----:B0-----:R-:W4:Y:S01]  /*21620*/  LDL R0, [R1+0x380] ;  /* 0x0003800001007983 */ /* 0x001f220000100800 */
[----:B---3--:R-:W-:-:S01]  /*21630*/  FADD R24, R25, R24 ;  /* 0x0000001819187221 */ /* 0x008fc20000000000 */
[----:B--2---:R-:W-:Y:S01]  /*21640*/  FADD R54, R55, R54 ;  /* 0x0000003637367221 */ /* 0x004fe20000000000 */
[----:B----4-:R-:W-:-:S01]  /*21650*/  FADD R52, R53, R52 ;  /* 0x0000003435347221 */ /* 0x010fc20000000000 */
[----:B------:R-:W-:Y:S01]  /*21660*/  FADD R50, R51, R50 ;  /* 0x0000003233327221 */ /* 0x000fe20000000000 */
[----:B------:R-:W-:-:S01]  /*21670*/  FADD R48, R49, R48 ;  /* 0x0000003031307221 */ /* 0x000fc20000000000 */
        /* <DEDUP_REMOVED lines=15> */
[----:B------:R-:W-:-:S04]  /*21770*/  FADD R82, R83, R82 ;  /* 0x0000005253527221 */ /* 0x000fc80000000000 */
[----:B------:R-:W-:Y:S04]  /*21780*/  STL [R1+0x3c0], R26 ;  /* 0x0003c01a01007387 */ /* 0x000fe80000100800 */
[----:B------:R-:W-:Y:S04]  /*21790*/  STL [R1+0x3c4], R24 ;  /* 0x0003c41801007387 */ /* 0x000fe80000100800 */
[----:B------:R0:W-:Y:S01]  /*217a0*/  STL [R1+0x3c8], R54 ;  /* 0x0003c83601007387 */ /* 0x0001e20000100800 */
[----:B------:R-:W-:-:S03]  /*217b0*/  FADD R237, R28, R237 ;  /* 0x000000ed1ced7221 */ /* 0x000fc60000000000 */
[----:B------:R1:W-:Y:S04]  /*217c0*/  STL [R1+0x3cc], R52 ;  /* 0x0003cc3401007387 */ /* 0x0003e80000100800 */
[----:B------:R2:W-:Y:S04]  /*217d0*/  STL [R1+0x3d0], R50 ;  /* 0x0003d03201007387 */ /* 0x0005e80000100800 */
[----:B------:R3:W-:Y:S01]  /*217e0*/  STL [R1+0x3d4], R48 ;  /* 0x0003d43001007387 */ /* 0x0007e20000100800 */
[----:B------:R-:W-:-:S03]  /*217f0*/  FADD R236, R29, R236 ;  /* 0x000000ec1dec7221 */ /* 0x000fc60000000000 */
[----:B------:R4:W-:Y:S04]  /*21800*/  STL [R1+0x3d8], R46 ;  /* 0x0003d82e01007387 */ /* 0x0009e80000100800 */
[----:B------:R4:W-:Y:S04]  /*21810*/  STL [R1+0x3dc], R44 ;  /* 0x0003dc2c01007387 */ /* 0x0009e80000100800 */
[----:B------:R4:W-:Y:S04]  /*21820*/  STL [R1+0x3e0], R42 ;  /* 0x0003e02a01007387 */ /* 0x0009e80000100800 */
        /* <DEDUP_REMOVED lines=12> */
[----:B------:R-:W4:Y:S04]  /*218f0*/  LDL R55, [R1+0x324] ;  /* 0x0003240001377983 */ /* 0x000f280000100800 */
[----:B------:R4:W-:Y:S01]  /*21900*/  STL [R1+0x408], R86 ;  /* 0x0004085601007387 */ /* 0x0009e20000100800 */
[----:B------:R-:W-:-:S03]  /*21910*/  FADD R232, R33, R232 ;  /* 0x000000e821e87221 */ /* 0x000fc60000000000 */
[----:B0-----:R-:W4:Y:S04]  /*21920*/  LDL.LU R54, [R1+0x414] ;  /* 0x0004140001367983 */ /* 0x001f280000300800 */
[----:B------:R0:W-:Y:S04]  /*21930*/  STL [R1+0x40c], R84 ;  /* 0x00040c5401007387 */ /* 0x0001e80000100800 */
[----:B------:R-:W4:Y:S04]  /*21940*/  LDL R53, [R1+0x328] ;  /* 0x0003280001357983 */ /* 0x000f280000100800 */
[----:B------:R0:W-:Y:S01]  /*21950*/  STL [R1+0x410], R82 ;  /* 0x0004105201007387 */ /* 0x0001e20000100800 */
[----:B------:R-:W-:-:S03]  /*21960*/  FADD R23, R34, R23 ;  /* 0x0000001722177221 */ /* 0x000fc60000000000 */
[----:B-1----:R-:W4:Y:S04]  /*21970*/  LDL.LU R52, [R1+0x418] ;  /* 0x0004180001347983 */ /* 0x002f280000300800 */
[----:B------:R-:W4:Y:S04]  /*21980*/  LDL R51, [R1+0x32c] ;  /* 0x00032c0001337983 */ /* 0x000f280000100800 */
[----:B--2---:R-:W2:Y:S01]  /*21990*/  LDL.LU R50, [R1+0x41c] ;  /* 0x00041c0001327983 */ /* 0x004ea20000300800 */
[----:B------:R-:W-:-:S03]  /*219a0*/  FADD R22, R35, R22 ;  /* 0x0000001623167221 */ /* 0x000fc60000000000 */
[----:B------:R-:W2:Y:S04]  /*219b0*/  LDL R49, [R1+0x330] ;  /* 0x0003300001317983 */ /* 0x000ea80000100800 */
[----:B---3--:R-:W3:Y:S04]  /*219c0*/  LDL.LU R48, [R1+0x420] ;  /* 0x0004200001307983 */ /* 0x008ee80000300800 */
[----:B------:R-:W3:Y:S04]  /*219d0*/  LDL R47, [R1+0x334] ;  /* 0x00033400012f7983 */ /* 0x000ee80000100800 */
[----:B----4-:R-:W4:Y:S01]  /*219e0*/  LDL.LU R46, [R1+0x424] ;  /* 0x00042400012e7983 */ /* 0x010f220000300800 */
[----:B------:R-:W-:-:S03]  /*219f0*/  FADD R21, R36, R21 ;  /* 0x0000001524157221 */ /* 0x000fc60000000000 */
[----:B------:R-:W4:Y:S04]  /*21a00*/  LDL R45, [R1+0x338] ;  /* 0x00033800012d7983 */ /* 0x000f280000100800 */
[----:B------:R-:W4:Y:S04]  /*21a10*/  LDL.LU R44, [R1+0x428] ;  /* 0x00042800012c7983 */ /* 0x000f280000300800 */
[----:B------:R-:W4:Y:S01]  /*21a20*/  LDL R43, [R1+0x33c] ;  /* 0x00033c00012b7983 */ /* 0x000f220000100800 */
[----:B------:R-:W-:-:S03]  /*21a30*/  FADD R20, R37, R20 ;  /* 0x0000001425147221 */ /* 0x000fc60000000000 */
[----:B------:R-:W4:Y:S04]  /*21a40*/  LDL.LU R42, [R1+0x42c] ;  /* 0x00042c00012a7983 */ /* 0x000f280000300800 */
[----:B------:R-:W4:Y:S01]  /*21a50*/  LDL R41, [R1+0x2c0] ;  /* 0x0002c00001297983 */ /* 0x000f220000100800 */
[----:B------:R-:W-:-:S01]  /*21a60*/  FADD R19, R38, R19 ;  /* 0x0000001326137221 */ /* 0x000fc20000000000 */
[----:B------:R-:W-:Y:S02]  /*21a70*/  FADD R18, R39, R18 ;  /* 0x0000001227127221 */ /* 0x000fe40000000000 */
[----:B------:R-:W4:Y:S04]  /*21a80*/  LDL.LU R39, [R1+0x430] ;  /* 0x0004300001277983 */ /* 0x000f280000300800 */
[----:B------:R-:W4:Y:S04]  /*21a90*/  LDL R40, [R1+0x2c4] ;  /* 0x0002c40001287983 */ /* 0x000f280000100800 */
[----:B------:R-:W4:Y:S04]  /*21aa0*/  LDL.LU R38, [R1+0x434] ;  /* 0x0004340001267983 */ /* 0x000f280000300800 */
[----:B------:R-:W4:Y:S01]  /*21ab0*/  LDL R71, [R1+0x2c8] ;  /* 0x0002c80001477983 */ /* 0x000f220000100800 */
[----:B------:R-:W-:-:S03]  /*21ac0*/  FADD R17, R8, R17 ;  /* 0x0000001108117221 */ /* 0x000fc60000000000 */
[----:B------:R-:W4:Y:S04]  /*21ad0*/  LDL.LU R37, [R1+0x438] ;  /* 0x0004380001257983 */ /* 0x000f280000300800 */
[----:B------:R-:W4:Y:S04]  /*21ae0*/  LDL R70, [R1+0x2cc] ;  /* 0x0002cc0001467983 */ /* 0x000f280000100800 */
[----:B------:R-:W4:Y:S01]  /*21af0*/  LDL.LU R36, [R1+0x43c] ;  /* 0x00043c0001247983 */ /* 0x000f220000300800 */
[----:B------:R-:W-:-:S03]  /*21b00*/  FADD R16, R7, R16 ;  /* 0x0000001007107221 */ /* 0x000fc60000000000 */
[----:B------:R-:W4:Y:S04]  /*21b10*/  LDL R69, [R1+0x2d0] ;  /* 0x0002d00001457983 */ /* 0x000f280000100800 */
[----:B------:R-:W4:Y:S04]  /*21b20*/  LDL.LU R35, [R1+0x440] ;  /* 0x0004400001237983 */ /* 0x000f280000300800 */
[----:B------:R-:W4:Y:S04]  /*21b30*/  LDL R68, [R1+0x2d4] ;  /* 0x0002d40001447983 */ /* 0x000f280000100800 */
[----:B------:R-:W4:Y:S01]  /*21b40*/  LDL.LU R34, [R1+0x444] ;  /* 0x0004440001227983 */ /* 0x000f220000300800 */
[----:B------:R-:W-:-:S03]  /*21b50*/  FADD R15, R6, R15 ;  /* 0x0000000f060f7221 */ /* 0x000fc60000000000 */
[----:B------:R-:W4:Y:S04]  /*21b60*/  LDL R67, [R1+0x2d8] ;  /* 0x0002d80001437983 */ /* 0x000f280000100800 */
[----:B------:R-:W4:Y:S04]  /*21b70*/  LDL.LU R33, [R1+0x448] ;  /* 0x0004480001217983 */ /* 0x000f280000300800 */
[----:B------:R-:W4:Y:S01]  /*21b80*/  LDL R66, [R1+0x2dc] ;  /* 0x0002dc0001427983 */ /* 0x000f220000100800 */
[----:B------:R-:W-:-:S03]  /*21b90*/  FADD R14, R5, R14 ;  /* 0x0000000e050e7221 */ /* 0x000fc60000000000 */
        /* <DEDUP_REMOVED lines=31> */
[----:B0-----:R-:W4:Y:S04]  /*21d90*/  LDL R84, [R1+0x294] ;  /* 0x0002940001547983 */ /* 0x001f280000100800 */
[----:B------:R-:W4:Y:S04]  /*21da0*/  LDL.LU R3, [R1+0x484] ;  /* 0x0004840001037983 */ /* 0x000f280000300800 */
[----:B------:R-:W4:Y:S04]  /*21db0*/  LDL R83, [R1+0x298] ;  /* 0x0002980001537983 */ /* 0x000f280000100800 */
[----:B------:R-:W4:Y:S04]  /*21dc0*/  LDL.LU R2, [R1+0x488] ;  /* 0x0004880001027983 */ /* 0x000f280000300800 */
[----:B------:R-:W4:Y:S04]  /*21dd0*/  LDL R82, [R1+0x29c] ;  /* 0x00029c0001527983 */ /* 0x000f280000100800 */
[----:B------:R-:W4:Y:S01]  /*21de0*/  LDL.LU R0, [R1+0x48c] ;  /* 0x00048c0001007983 */ /* 0x000f220000300800 */
[----:B------:R-:W-:-:S05]  /*21df0*/  FADD R54, R55, R54 ;  /* 0x0000003637367221 */ /* 0x000fca0000000000 */
[----:B------:R0:W-:Y:S01]  /*21e00*/  STL [R1+0x414], R54 ;  /* 0x0004143601007387 */ /* 0x0001e20000100800 */
[----:B------:R-:W-:-:S01]  /*21e10*/  FADD R52, R53, R52 ;  /* 0x0000003435347221 */ /* 0x000fc20000000000 */
[----:B--2---:R-:W-:-:S04]  /*21e20*/  FADD R50, R51, R50 ;  /* 0x0000003233327221 */ /* 0x004fc80000000000 */
[----:B------:R1:W-:Y:S01]  /*21e30*/  STL [R1+0x418], R52 ;  /* 0x0004183401007387 */ /* 0x0003e20000100800 */
[----:B---3--:R-:W-:-:S03]  /*21e40*/  FADD R48, R49, R48 ;  /* 0x0000003031307221 */ /* 0x008fc60000000000 */
[----:B------:R2:W-:Y:S01]  /*21e50*/  STL [R1+0x41c], R50 ;  /* 0x00041c3201007387 */ /* 0x0005e20000100800 */
[----:B----4-:R-:W-:-:S03]  /*21e60*/  FADD R46, R47, R46 ;  /* 0x0000002e2f2e7221 */ /* 0x010fc60000000000 */
[----:B------:R3:W-:Y:S01]  /*21e70*/  STL [R1+0x420], R48 ;  /* 0x0004203001007387 */ /* 0x0007e20000100800 */
[----:B------:R-:W-:-:S03]  /*21e80*/  FADD R44, R45, R44 ;  /* 0x0000002c2d2c7221 */ /* 0x000fc60000000000 */
[----:B------:R4:W-:Y:S01]  /*21e90*/  STL [R1+0x424], R46 ;  /* 0x0004242e01007387 */ /* 0x0009e20000100800 */
[----:B------:R-:W-:-:S03]  /*21ea0*/  FADD R42, R43, R42 ;  /* 0x0000002a2b2a7221 */ /* 0x000fc60000000000 */
[----:B------:R4:W-:Y:S04]  /*21eb0*/  STL [R1+0x428], R44 ;  /* 0x0004282c01007387 */ /* 0x0009e80000100800 */
[----:B------:R4:W-:Y:S01]  /*21ec0*/  STL [R1+0x42c], R42 ;  /* 0x00042c2a01007387 */ /* 0x0009e20000100800 */
[----:B------:R-:W-:-:S01]  /*21ed0*/  FADD R39, R41, R39 ;  /* 0x0000002729277221 */ /* 0x000fc20000000000 */
[----:B------:R-:W-:-:S04]  /*21ee0*/  FADD R38, R40, R38 ;  /* 0x0000002628267221 */ /* 0x000fc80000000000 */
[----:B------:R4:W-:Y:S01]  /*21ef0*/  STL [R1+0x430], R39 ;  /* 0x0004302701007387 */ /* 0x0009e20000100800 */
[----:B------:R-:W-:-:S03]  /*21f00*/  FADD R37, R71, R37 ;  /* 0x0000002547257221 */ /* 0x000fc60000000000 */
        /* <DEDUP_REMOVED lines=36> */
[----:B------:R4:W-:Y:S04]  /*22150*/  STL [R1+0x47c], R5 ;  /* 0x00047c0501007387 */ /* 0x0009e80000100800 */
[----:B------:R4:W-:Y:S01]  /*22160*/  STL [R1+0x480], R4 ;  /* 0x0004800401007387 */ /* 0x0009e20000100800 */
[----:B------:R-:W-:-:S03]  /*22170*/  FADD R3, R84, R3 ;  /* 0x0000000354037221 */ /* 0x000fc60000000000 */
[----:B------:R-:W4:Y:S04]  /*22180*/  LDL R55, [R1+0x2a0] ;  /* 0x0002a00001377983 */ /* 0x000f280000100800 */
[----:B------:R4:W-:Y:S01]  /*22190*/  STL [R1+0x484], R3 ;  /* 0x0004840301007387 */ /* 0x0009e20000100800 */
[----:B------:R-:W-:-:S03]  /*221a0*/  FADD R2, R83, R2 ;  /* 0x0000000253027221 */ /* 0x000fc60000000000 */
[----:B0-----:R-:W4:Y:S04]  /*221b0*/  LDL.LU R54, [R1+0x490] ;  /* 0x0004900001367983 */ /* 0x001f280000300800 */
[----:B------:R0:W-:Y:S01]  /*221c0*/  STL [R1+0x488], R2 ;  /* 0x0004880201007387 */ /* 0x0001e20000100800 */
[----:B------:R-:W-:-:S03]  /*221d0*/  FADD R0, R82, R0 ;  /* 0x0000000052007221 */ /* 0x000fc60000000000 */
[----:B------:R-:W4:Y:S04]  /*221e0*/  LDL R53, [R1+0x2a4] ;  /* 0x0002a40001357983 */ /* 0x000f280000100800 */
[----:B------:R0:W-:Y:S04]  /*221f0*/  STL [R1+0x48c], R0 ;  /* 0x00048c0001007387 */ /* 0x0001e80000100800 */
[----:B-1----:R-:W4:Y:S04]  /*22200*/  LDL.LU R52, [R1+0x494] ;  /* 0x0004940001347983 */ /* 0x002f280000300800 */
[----:B------:R-:W4:Y:S04]  /*22210*/  LDL R51, [R1+0x2a8] ;  /* 0x0002a80001337983 */ /* 0x000f280000100800 */
[----:B--2---:R-:W2:Y:S04]  /*22220*/  LDL.LU R50, [R1+0x498] ;  /* 0x0004980001327983 */ /* 0x004ea80000300800 */
[----:B------:R-:W2:Y:S04]  /*22230*/  LDL R49, [R1+0x2ac] ;  /* 0x0002ac0001317983 */ /* 0x000ea80000100800 */
[----:B---3--:R-:W3:Y:S04]  /*22240*/  LDL.LU R48, [R1+0x49c] ;  /* 0x00049c0001307983 */ /* 0x008ee80000300800 */
[----:B------:R-:W3:Y:S04]  /*22250*/  LDL R47, [R1+0x2b0] ;  /* 0x0002b000012f7983 */ /* 0x000ee80000100800 */
[----:B----4-:R-:W4:Y:S04]  /*22260*/  LDL.LU R46, [R1+0x4a0] ;  /* 0x0004a000012e7983 */ /* 0x010f280000300800 */
        /* <DEDUP_REMOVED lines=49> */
[----:B0-----:R-:W4:Y:S04]  /*22580*/  LDL.LU R2, [R1+0x504] ;  /* 0x0005040001027983 */ /* 0x001f280000300800 */
        /* <DEDUP_REMOVED lines=12> */
[----:B------:R-:W-:Y:S01]  /*22650*/  STL [R1+0x4a0], R46 ;  /* 0x0004a02e01007387 */ /* 0x000fe20000100800 */
[----:B------:R-:W-:-:S03]  /*22660*/  FADD R42, R43, R42 ;  /* 0x0000002a2b2a7221 */ /* 0x000fc60000000000 */
[----:B------:R-:W-:Y:S01]  /*22670*/  STL [R1+0x4a4], R44 ;  /* 0x0004a42c01007387 */ /* 0x000fe20000100800 */
[----:B------:R-:W-:-:S03]  /*22680*/  FADD R39, R41, R39 ;  /* 0x0000002729277221 */ /* 0x000fc60000000000 */
[----:B------:R-:W-:Y:S01]  /*22690*/  STL [R1+0x4a8], R42 ;  /* 0x0004a82a01007387 */ /* 0x000fe20000100800 */
        /* <DEDUP_REMOVED lines=41> */
[----:B------:R-:W-:-:S01]  /*22930*/  FADD R3, R84, R3 ;  /* 0x0000000354037221 */ /* 0x000fc20000000000 */
[----:B------:R-:W-:Y:S01]  /*22940*/  FADD R2, R83, R2 ;  /* 0x0000000253027221 */ /* 0x000fe20000000000 */
[----:B------:R-:W-:-:S02]  /*22950*/  FADD R0, R82, R0 ;  /* 0x0000000052007221 */ /* 0x000fc40000000000 */
[----:B------:R-:W4:Y:S04]  /*22960*/  LDL R82, [R1+0x21c] ;  /* 0x00021c0001527983 */ /* 0x000f280000100800 */
[----:B------:R4:W-:Y:S04]  /*22970*/  STL [R1+0x500], R3 ;  /* 0x0005000301007387 */ /* 0x0009e80000100800 */
[----:B------:R-:W4:Y:S04]  /*22980*/  LDL.LU R83, [R1+0x50c] ;  /* 0x00050c0001537983 */ /* 0x000f280000300800 */
[----:B------:R4:W-:Y:S04]  /*22990*/  STL [R1+0x504], R2 ;  /* 0x0005040201007387 */ /* 0x0009e80000100800 */
[----:B------:R-:W4:Y:S04]  /*229a0*/  LDL R84, [R1+0x220] ;  /* 0x0002200001547983 */ /* 0x000f280000100800 */
[----:B------:R4:W-:Y:S04]  /*229b0*/  STL [R1+0x508], R0 ;  /* 0x0005080001007387 */ /* 0x0009e80000100800 */
[----:B------:R-:W4:Y:S04]  /*229c0*/  LDL.LU R85, [R1+0x510] ;  /* 0x0005100001557983 */ /* 0x000f280000300800 */
[----:B------:R-:W4:Y:S04]  /*229d0*/  LDL R86, [R1+0x224] ;  /* 0x0002240001567983 */ /* 0x000f280000100800 */
[----:B------:R-:W4:Y:S04]  /*229e0*/  LDL.LU R87, [R1+0x514] ;  /* 0x0005140001577983 */ /* 0x000f280000300800 */
[----:B------:R-:W4:Y:S04]  /*229f0*/  LDL R56, [R1+0x228] ;  /* 0x0002280001387983 */ /* 0x000f280000100800 */
[----:B------:R-:W4:Y:S04]  /*22a00*/  LDL.LU R55, [R1+0x518] ;  /* 0x0005180001377983 */ /* 0x000f280000300800 */
[----:B0-----:R-:W4:Y:S04]  /*22a10*/  LDL R54, [R1+0x22c] ;  /* 0x00022c0001367983 */ /* 0x001f280000100800 */
[----:B------:R-:W4:Y:S04]  /*22a20*/  LDL.LU R53, [R1+0x51c] ;  /* 0x00051c0001357983 */ /* 0x000f280000300800 */
[----:B-1----:R-:W4:Y:S04]  /*22a30*/  LDL R52, [R1+0x230] ;  /* 0x0002300001347983 */ /* 0x002f280000100800 */
[----:B------:R-:W4:Y:S04]  /*22a40*/  LDL.LU R51, [R1+0x520] ;  /* 0x0005200001337983 */ /* 0x000f280000300800 */
[----:B--2---:R-:W2:Y:S04]  /*22a50*/  LDL R50, [R1+0x234] ;  /* 0x0002340001327983 */ /* 0x004ea80000100800 */
[----:B------:R-:W2:Y:S04]  /*22a60*/  LDL.LU R49, [R1+0x524] ;  /* 0x0005240001317983 */ /* 0x000ea80000300800 */
[----:B---3--:R-:W3:Y:S04]  /*22a70*/  LDL R48, [R1+0x238] ;  /* 0x0002380001307983 */ /* 0x008ee80000100800 */
[----:B----4-:R-:W3:Y:S04]  /*22a80*/  LDL.LU R39, [R1+0x528] ;  /* 0x0005280001277983 */ /* 0x010ee80000300800 */
        /* <DEDUP_REMOVED lines=45> */
[----:B------:R-:W4:Y:S01]  /*22d60*/  LDL.LU R0, [R1+0x584] ;  /* 0x0005840001007983 */ /* 0x000f220000300800 */
[----:B------:R-:W-:-:S03]  /*22d70*/  FADD R83, R82, R83 ;  /* 0x0000005352537221 */ /* 0x000fc60000000000 */
[----:B------:R-:W4:Y:S04]  /*22d80*/  LDL.LU R82, [R1+0xb84] ;  /* 0x000b840001527983 */ /* 0x000f280000300800 */
[----:B------:R0:W-:Y:S01]  /*22d90*/  STL [R1+0x50c], R83 ;  /* 0x00050c5301007387 */ /* 0x0001e20000100800 */
[----:B------:R-:W-:-:S03]  /*22da0*/  FADD R85, R84, R85 ;  /* 0x0000005554557221 */ /* 0x000fc60000000000 */
[----:B0-----:R-:W4:Y:S04]  /*22db0*/  LDL.LU R83, [R1+0xb80] ;  /* 0x000b800001537983 */ /* 0x001f280000300800 */
[----:B------:R-:W4:Y:S01]  /*22dc0*/  LDL.LU R84, [R1+0xb7c] ;  /* 0x000b7c0001547983 */ /* 0x000f220000300800 */
[----:B------:R-:W-:-:S03]  /*22dd0*/  FADD R87, R86, R87 ;  /* 0x0000005756577221 */ /* 0x000fc60000000000 */
[----:B------:R0:W-:Y:S01]  /*22de0*/  STL [R1+0x510], R85 ;  /* 0x0005105501007387 */ /* 0x0001e20000100800 */
[----:B------:R-:W-:-:S03]  /*22df0*/  FADD R55, R56, R55 ;  /* 0x0000003738377221 */ /* 0x000fc60000000000 */
[----:B0-----:R-:W4:Y:S04]  /*22e00*/  LDL.LU R85, [R1+0xb78] ;  /* 0x000b780001557983 */ /* 0x001f280000300800 */
[----:B------:R-:W4:Y:S01]  /*22e10*/  LDL.LU R86, [R1+0xb74] ;  /* 0x000b740001567983 */ /* 0x000f220000300800 */
[----:B------:R-:W-:-:S03]  /*22e20*/  FADD R53, R54, R53 ;  /* 0x0000003536357221 */ /* 0x000fc60000000000 */
[----:B------:R0:W-:Y:S01]  /*22e30*/  STL [R1+0x514], R87 ;  /* 0x0005145701007387 */ /* 0x0001e20000100800 */
[----:B------:R-:W-:-:S03]  /*22e40*/  FADD R51, R52, R51 ;  /* 0x0000003334337221 */ /* 0x000fc60000000000 */
[----:B0-----:R-:W4:Y:S01]  /*22e50*/  LDL.LU R87, [R1+0xb70] ;  /* 0x000b700001577983 */ /* 0x001f220000300800 */
[----:B--2---:R-:W-:-:S03]  /*22e60*/  FADD R49, R50, R49 ;  /* 0x0000003132317221 */ /* 0x004fc60000000000 */
[----:B------:R-:W2:Y:S04]  /*22e70*/  LDL.LU R56, [R1+0xb6c] ;  /* 0x000b6c0001387983 */ /* 0x000ea80000300800 */
[----:B------:R-:W-:Y:S01]  /*22e80*/  STL [R1+0x518], R55 ;  /* 0x0005183701007387 */ /* 0x000fe20000100800 */
[----:B---3--:R-:W-:-:S03]  /*22e90*/  FADD R39, R48, R39 ;  /* 0x0000002730277221 */ /* 0x008fc60000000000 */
[----:B------:R-:W-:Y:S04]  /*22ea0*/  STL [R1+0x51c], R53 ;  /* 0x00051c3501007387 */ /* 0x000fe80000100800 */
[----:B------:R-:W-:Y:S01]  /*22eb0*/  STL [R1+0x520], R51 ;  /* 0x0005203301007387 */ /* 0x000fe20000100800 */
[----:B----4-:R-:W-:-:S03]  /*22ec0*/  FADD R38, R47, R38 ;  /* 0x000000262f267221 */ /* 0x010fc60000000000 */
[----:B------:R-:W-:Y:S04]  /*22ed0*/  STL [R1+0x524], R49 ;  /* 0x0005243101007387 */ /* 0x000fe80000100800 */
[----:B------:R-:W-:Y:S01]  /*22ee0*/  STL [R1+0x528], R39 ;  /* 0x0005282701007387 */ /* 0x000fe20000100800 */
[----:B------:R-:W-:-:S03]  /*22ef0*/  FADD R37, R46, R37 ;  /* 0x000000252e257221 */ /* 0x000fc60000000000 */
        /* <DEDUP_REMOVED lines=36> */
[----:B------:R-:W-:Y:S04]  /*23140*/  STL [R1+0x574], R5 ;  /* 0x0005740501007387 */ /* 0x000fe80000100800 */
[----:B------:R-:W-:Y:S01]  /*23150*/  STL [R1+0x578], R4 ;  /* 0x0005780401007387 */ /* 0x000fe20000100800 */
[----:B------:R-:W-:-:S03]  /*23160*/  FADD R3, R59, R3 ;  /* 0x000000033b037221 */ /* 0x000fc60000000000 */
[----:B0-----:R-:W3:Y:S04]  /*23170*/  LDL R32, [R1+0x198] ;  /* 0x0001980001207983 */ /* 0x001ee80000100800 */
[----:B------:R0:W-:Y:S01]  /*23180*/  STL [R1+0x57c], R3 ;  /* 0x00057c0301007387 */ /* 0x0001e20000100800 */
[----:B------:R-:W-:-:S03]  /*23190*/  FADD R2, R58, R2 ;  /* 0x000000023a027221 */ /* 0x000fc60000000000 */
[----:B-1----:R-:W3:Y:S04]  /*231a0*/  LDL.LU R31, [R1+0x588] ;  /* 0x00058800011f7983 */ /* 0x002ee80000300800 */
[----:B------:R1:W-:Y:S01]  /*231b0*/  STL [R1+0x580], R2 ;  /* 0x0005800201007387 */ /* 0x0003e20000100800 */
[----:B------:R-:W-:-:S03]  /*231c0*/  FADD R0, R57, R0 ;  /* 0x0000000039007221 */ /* 0x000fc60000000000 */
[----:B------:R-:W4:Y:S04]  /*231d0*/  LDL R57, [R1+0x19c] ;  /* 0x00019c0001397983 */ /* 0x000f280000100800 */
[----:B------:R1:W-:Y:S04]  /*231e0*/  STL [R1+0x584], R0 ;  /* 0x0005840001007387 */ /* 0x0003e80000100800 */
[----:B------:R-:W4:Y:S04]  /*231f0*/  LDL.LU R58, [R1+0x58c] ;  /* 0x00058c00013a7983 */ /* 0x000f280000300800 */
[----:B------:R-:W2:Y:S04]  /*23200*/  LDL R59, [R1+0x1a0] ;  /* 0x0001a000013b7983 */ /* 0x000ea80000100800 */
[----:B------:R-:W2:Y:S04]  /*23210*/  LDL.LU R60, [R1+0x590] ;  /* 0x00059000013c7983 */ /* 0x000ea80000300800 */
        /* <DEDUP_REMOVED lines=9> */
[----:B0-----:R-:W2:Y:S04]  /*232b0*/  LDL.LU R3, [R1+0x5a4] ;  /* 0x0005a40001037983 */ /* 0x001ea80000300800 */
[----:B------:R-:W2:Y:S04]  /*232c0*/  LDL R55, [R1+0x1b8] ;  /* 0x0001b80001377983 */ /* 0x000ea80000100800 */
[----:B-1----:R-:W2:Y:S04]  /*232d0*/  LDL.LU R2, [R1+0x5a8] ;  /* 0x0005a80001027983 */ /* 0x002ea80000300800 */
[----:B------:R-:W2:Y:S04]  /*232e0*/  LDL R54, [R1+0x1bc] ;  /* 0x0001bc0001367983 */ /* 0x000ea80000100800 */
[----:B------:R-:W2:Y:S04]  /*232f0*/  LDL.LU R0, [R1+0x5ac] ;  /* 0x0005ac0001007983 */ /* 0x000ea80000300800 */
[----:B------:R-:W2:Y:S04]  /*23300*/  LDL R53, [R1+0x140] ;  /* 0x0001400001357983 */ /* 0x000ea80000100800 */
[----:B------:R-:W2:Y:S04]  /*23310*/  LDL R52, [R1+0x144] ;  /* 0x0001440001347983 */ /* 0x000ea80000100800 */
[----:B------:R-:W2:Y:S04]  /*23320*/  LDL R51, [R1+0x148] ;  /* 0x0001480001337983 */ /* 0x000ea80000100800 */
[----:B------:R-:W2:Y:S04]  /*23330*/  LDL R50, [R1+0x14c] ;  /* 0x00014c0001327983 */ /* 0x000ea80000100800 */
[----:B------:R-:W2:Y:S04]  /*23340*/  LDL R49, [R1+0x150] ;  /* 0x0001500001317983 */ /* 0x000ea80000100800 */
        /* <DEDUP_REMOVED lines=25> */
[----:B------:R-:W2:Y:S04]  /*234e0*/  LDL R67, [R1+0x108] ;  /* 0x0001080001437983 */ /* 0x000ea80000100800 */
[----:B------:R-:W2:Y:S04]  /*234f0*/  LDL R66, [R1+0x10c] ;  /* 0x00010c0001427983 */ /* 0x000ea80000100800 */
[----:B------:R-:W2:Y:S04]  /*23500*/  LDL.LU R35, [R1+0x5b0] ;  /* 0x0005b00001237983 */ /* 0x000ea80000300800 */
[----:B------:R-:W2:Y:S04]  /*23510*/  LDL.LU R34, [R1+0x5b4] ;  /* 0x0005b40001227983 */ /* 0x000ea80000300800 */
[----:B------:R-:W2:Y:S01]  /*23520*/  LDL.LU R33, [R1+0x5b8] ;  /* 0x0005b80001217983 */ /* 0x000ea20000300800 */
[----:B---3--:R-:W-:-:S05]  /*23530*/  FADD R31, R32, R31 ;  /* 0x0000001f201f7221 */ /* 0x008fca0000000000 */
[----:B------:R0:W-:Y:S04]  /*23540*/  STL [R1+0x588], R31 ;  /* 0x0005881f01007387 */ /* 0x0001e80000100800 */
[----:B------:R-:W3:Y:S04]  /*23550*/  LDL.LU R32, [R1+0x5bc] ;  /* 0x0005bc0001207983 */ /* 0x000ee80000300800 */
[----:B0-----:R-:W3:Y:S01]  /*23560*/  LDL.LU R31, [R1+0x5c0] ;  /* 0x0005c000011f7983 */ /* 0x001ee20000300800 */
[----:B----4-:R-:W-:-:S03]  /*23570*/  FADD R58, R57, R58 ;  /* 0x0000003a393a7221 */ /* 0x010fc60000000000 */
[----:B------:R-:W4:Y:S04]  /*23580*/  LDL.LU R57, [R1+0xb68] ;  /* 0x000b680001397983 */ /* 0x000f280000300800 */
[----:B------:R0:W-:Y:S01]  /*23590*/  STL [R1+0x58c], R58 ;  /* 0x00058c3a01007387 */ /* 0x0001e20000100800 */
[----:B--2---:R-:W-:-:S03]  /*235a0*/  FADD R60, R59, R60 ;  /* 0x0000003c3b3c7221 */ /* 0x004fc60000000000 */
[----:B0-----:R-:W2:Y:S01]  /*235b0*/  LDL.LU R58, [R1+0xb64] ;  /* 0x000b6400013a7983 */ /* 0x001ea20000300800 */
[----:B------:R-:W-:-:S03]  /*235c0*/  FADD R62, R61, R62 ;  /* 0x0000003e3d3e7221 */ /* 0x000fc60000000000 */
[----:B------:R-:W2:Y:S04]  /*235d0*/  LDL.LU R59, [R1+0xb60] ;  /* 0x000b6000013b7983 */ /* 0x000ea80000300800 */
[----:B------:R0:W-:Y:S01]  /*235e0*/  STL [R1+0x590], R60 ;  /* 0x0005903c01007387 */ /* 0x0001e20000100800 */
[----:B------:R-:W-:-:S03]  /*235f0*/  FADD R64, R63, R64 ;  /* 0x000000403f407221 */ /* 0x000fc60000000000 */
[----:B0-----:R-:W2:Y:S01]  /*23600*/  LDL.LU R60, [R1+0xb5c] ;  /* 0x000b5c00013c7983 */ /* 0x001ea20000300800 */
[----:B------:R-:W-:-:S03]  /*23610*/  FADD R39, R65, R39 ;  /* 0x0000002741277221 */ /* 0x000fc60000000000 */
[----:B------:R-:W2:Y:S01]  /*23620*/  LDL.LU R61, [R1+0xb58] ;  /* 0x000b5800013d7983 */ /* 0x000ea20000300800 */
[----:B------:R-:W-:-:S03]  /*23630*/  FADD R37, R38, R37 ;  /* 0x0000002526257221 */ /* 0x000fc60000000000 */
[----:B------:R0:W-:Y:S01]  /*23640*/  STL [R1+0x594], R62 ;  /* 0x0005943e01007387 */ /* 0x0001e20000100800 */
[----:B------:R-:W-:-:S03]  /*23650*/  FADD R3, R36, R3 ;  /* 0x0000000324037221 */ /* 0x000fc60000000000 */
[----:B0-----:R-:W2:Y:S04]  /*23660*/  LDL.LU R62, [R1+0xb54] ;  /* 0x000b5400013e7983 */ /* 0x001ea80000300800 */
[----:B------:R-:W2:Y:S01]  /*23670*/  LDL.LU R63, [R1+0xb50] ;  /* 0x000b5000013f7983 */ /* 0x000ea20000300800 */
[----:B------:R-:W-:-:S03]  /*23680*/  FADD R2, R55, R2 ;  /* 0x0000000237027221 */ /* 0x000fc60000000000 */
[----:B------:R0:W-:Y:S01]  /*23690*/  STL [R1+0x598], R64 ;  /* 0x0005984001007387 */ /* 0x0001e20000100800 */
[----:B------:R-:W-:-:S03]  /*236a0*/  FADD R0, R54, R0 ;  /* 0x0000000036007221 */ /* 0x000fc60000000000 */
[----:B0-----:R-:W2:Y:S04]  /*236b0*/  LDL.LU R64, [R1+0xb4c] ;  /* 0x000b4c0001407983 */ /* 0x001ea80000300800 */
[----:B------:R-:W2:Y:S04]  /*236c0*/  LDL.LU R65, [R1+0xb48] ;  /* 0x000b480001417983 */ /* 0x000ea80000300800 */
[----:B------:R-:W-:Y:S04]  /*236d0*/  STL [R1+0x59c], R39 ;  /* 0x00059c2701007387 */ /* 0x000fe80000100800 */
[----:B------:R-:W-:Y:S04]  /*236e0*/  STL [R1+0x5a0], R37 ;  /* 0x0005a02501007387 */ /* 0x000fe80000100800 */
[----:B------:R0:W-:Y:S04]  /*236f0*/  STL [R1+0x5a4], R3 ;  /* 0x0005a40301007387 */ /* 0x0001e80000100800 */
[----:B0-----:R-:W4:Y:S04]  /*23700*/  LDL.LU R3, [R1+0x5f4] ;  /* 0x0005f40001037983 */ /* 0x001f280000300800 */
[----:B------:R0:W-:Y:S04]  /*23710*/  STL [R1+0x5a8], R2 ;  /* 0x0005a80201007387 */ /* 0x0001e80000100800 */
[----:B0-----:R-:W2:Y:S04]  /*23720*/  LDL.LU R2, [R1+0x5f8] ;  /* 0x0005f80001027983 */ /* 0x001ea80000300800 */
[----:B------:R0:W-:Y:S04]  /*23730*/  STL [R1+0x5ac], R0 ;  /* 0x0005ac0001007387 */ /* 0x0001e80000100800 */
[----:B0-----:R-:W2:Y:S01]  /*23740*/  LDL.LU R0, [R1+0x5fc] ;  /* 0x0005fc0001007983 */ /* 0x001ea20000300800 */
        /* <DEDUP_REMOVED lines=13> */
[----:B------:R-:W-:-:S04]  /*23820*/  FADD R34, R52, R34 ;  /* 0x0000002234227221 */ /* 0x000fc80000000000 */
[----:B------:R-:W-:Y:S01]  /*23830*/  STL [R1+0x5b0], R35 ;  /* 0x0005b02301007387 */ /* 0x000fe20000100800 */
[----:B------:R-:W-:-:S03]  /*23840*/  FADD R33, R51, R33 ;  /* 0x0000002133217221 */ /* 0x000fc60000000000 */
[----:B------:R-:W-:Y:S04]  /*23850*/  STL [R1+0x5b4], R34 ;  /* 0x0005b42201007387 */ /* 0x000fe80000100800 */
[----:B------:R-:W-:Y:S01]  /*23860*/  STL [R1+0x5b8], R33 ;  /* 0x0005b82101007387 */ /* 0x000fe20000100800 */
[----:B---3--:R-:W-:-:S01]  /*23870*/  FADD R32, R50, R32 ;  /* 0x0000002032207221 */ /* 0x008fc20000000000 */
[----:B------:R-:W-:-:S04]  /*23880*/  FADD R31, R49, R31 ;  /* 0x0000001f311f7221 */ /* 0x000fc80000000000 */
[----:B------:R-:W-:Y:S04]  /*23890*/  STL [R1+0x5bc], R32 ;  /* 0x0005bc2001007387 */ /* 0x000fe80000100800 */
[----:B------:R-:W-:Y:S04]  /*238a0*/  STL [R1+0x5c0], R31 ;  /* 0x0005c01f01007387 */ /* 0x000fe80000100800 */
[----:B------:R-:W-:Y:S04]  /*238b0*/  STL [R1+0x5c4], R30 ;  /* 0x0005c41e01007387 */ /* 0x000fe80000100800 */
[----:B------:R-:W-:Y:S04]  /*238c0*/  STL [R1+0x5c8], R29 ;  /* 0x0005c81d01007387 */ /* 0x000fe80000100800 */
[----:B------:R0:W-:Y:S04]  /*238d0*/  STL [R1+0x5cc], R28 ;  /* 0x0005cc1c01007387 */ /* 0x0001e80000100800 */
[----:B------:R-:W-:Y:S04]  /*238e0*/  STL [R1+0x5d0], R27 ;  /* 0x0005d01b01007387 */ /* 0x000fe80000100800 */
[----:B------:R1:W-:Y:S04]  /*238f0*/  STL [R1+0x5d4], R26 ;  /* 0x0005d41a01007387 */ /* 0x0003e80000100800 */
[----:B------:R3:W-:Y:S04]  /*23900*/  STL [R1+0x5d8], R25 ;  /* 0x0005d81901007387 */ /* 0x0007e80000100800 */
[----:B------:R3:W-:Y:S04]  /*23910*/  STL [R1+0x5dc], R24 ;  /* 0x0005dc1801007387 */ /* 0x0007e80000100800 */
[----:B------:R-:W-:Y:S04]  /*23920*/  STL [R1+0x5e0], R8 ;  /* 0x0005e00801007387 */ /* 0x000fe80000100800 */
[----:B------:R-:W-:Y:S04]  /*23930*/  STL [R1+0x5e4], R7 ;  /* 0x0005e40701007387 */ /* 0x000fe80000100800 */
[----:B------:R-:W-:Y:S04]  /*23940*/  STL [R1+0x5e8], R6 ;  /* 0x0005e80601007387 */ /* 0x000fe80000100800 */
[----:B------:R-:W-:Y:S04]  /*23950*/  STL [R1+0x5ec], R5 ;  /* 0x0005ec0501007387 */ /* 0x000fe80000100800 */
[----:B------:R-:W-:Y:S01]  /*23960*/  STL [R1+0x5f0], R4 ;  /* 0x0005f00401007387 */ /* 0x000fe20000100800 */
[----:B----4-:R-:W-:-:S01]  /*23970*/  FADD R3, R68, R3 ;  /* 0x0000000344037221 */ /* 0x010fc20000000000 */
[----:B--2---:R-:W-:Y:S01]  /*23980*/  FADD R2, R67, R2 ;  /* 0x0000000243027221 */ /* 0x004fe20000000000 */
[----:B------:R-:W-:-:S02]  /*23990*/  FADD R0, R66, R0 ;  /* 0x0000000042007221 */ /* 0x000fc40000000000 */
[----:B------:R-:W2:Y:S04]  /*239a0*/  LDL R66, [R1+0x110] ;  /* 0x0001100001427983 */ /* 0x000ea80000100800 */
[----:B------:R4:W-:Y:S04]  /*239b0*/  STL [R1+0x5f4], R3 ;  /* 0x0005f40301007387 */ /* 0x0009e80000100800 */
[----:B0-----:R-:W2:Y:S04]  /*239c0*/  LDL.LU R28, [R1+0x600] ;  /* 0x00060000011c7983 */ /* 0x001ea80000300800 */
[----:B------:R0:W-:Y:S04]  /*239d0*/  STL [R1+0x5f8], R2 ;  /* 0x0005f80201007387 */ /* 0x0001e80000100800 */
[----:B------:R-:W2:Y:S04]  /*239e0*/  LDL R67, [R1+0x114] ;  /* 0x0001140001437983 */ /* 0x000ea80000100800 */
[----:B------:R0:W-:Y:S04]  /*239f0*/  STL [R1+0x5fc], R0 ;  /* 0x0005fc0001007387 */ /* 0x0001e80000100800 */
        /* <DEDUP_REMOVED lines=17> */
[----:B-1----:R-:W2:Y:S04]  /*23b10*/  LDL R26, [R1+0x138] ;  /* 0x00013800011a7983 */ /* 0x002ea80000100800 */
[----:B---3--:R-:W3:Y:S04]  /*23b20*/  LDL.LU R25, [R1+0x628] ;  /* 0x0006280001197983 */ /* 0x008ee80000300800 */
[----:B------:R-:W3:Y:S04]  /*23b30*/  LDL R55, [R1+0x13c] ;  /* 0x00013c0001377983 */ /* 0x000ee80000100800 */
[----:B------:R-:W3:Y:S04]  /*23b40*/  LDL.LU R24, [R1+0x62c] ;  /* 0x00062c0001187983 */ /* 0x000ee80000300800 */
[----:B------:R-:W3:Y:S04]  /*23b50*/  LDL R54, [R1+0xc0] ;  /* 0x0000c00001367983 */ /* 0x000ee80000100800 */
[----:B----4-:R-:W4:Y:S04]  /*23b60*/  LDL.LU R3, [R1+0x630] ;  /* 0x0006300001037983 */ /* 0x010f280000300800 */
[----:B------:R-:W4:Y:S04]  /*23b70*/  LDL R53, [R1+0xc4] ;  /* 0x0000c40001357983 */ /* 0x000f280000100800 */
[----:B0-----:R-:W4:Y:S04]  /*23b80*/  LDL.LU R2, [R1+0x634] ;  /* 0x0006340001027983 */ /* 0x001f280000300800 */
[----:B------:R-:W4:Y:S04]  /*23b90*/  LDL R52, [R1+0xc8] ;  /* 0x0000c80001347983 */ /* 0x000f280000100800 */
[----:B------:R-:W4:Y:S04]  /*23ba0*/  LDL.LU R0, [R1+0x638] ;  /* 0x0006380001007983 */ /* 0x000f280000300800 */
[----:B------:R-:W4:Y:S04]  /*23bb0*/  LDL R51, [R1+0xcc] ;  /* 0x0000cc0001337983 */ /* 0x000f280000100800 */
[----:B------:R-:W4:Y:S04]  /*23bc0*/  LDL R50, [R1+0xd0] ;  /* 0x0000d00001327983 */ /* 0x000f280000100800 */
[----:B------:R-:W4:Y:S04]  /*23bd0*/  LDL R49, [R1+0xd4] ;  /* 0x0000d40001317983 */ /* 0x000f280000100800 */
[----:B------:R-:W4:Y:S04]  /*23be0*/  LDL R48, [R1+0xd8] ;  /* 0x0000d80001307983 */ /* 0x000f280000100800 */
        /* <DEDUP_REMOVED lines=12> */
[----:B--2---:R-:W-:-:S03]  /*23cb0*/  FADD R28, R66, R28 ;  /* 0x0000001c421c7221 */ /* 0x004fc60000000000 */
[----:B------:R-:W2:Y:S04]  /*23cc0*/  LDL.LU R66, [R1+0xb44] ;  /* 0x000b440001427983 */ /* 0x000ea80000300800 */
        /* <DEDUP_REMOVED lines=17> */
[----:B0-----:R-:W2:Y:S01]  /*23de0*/  LDL.LU R31, [R1+0x63c] ;  /* 0x00063c00011f7983 */ /* 0x001ea20000300800 */
[----:B------:R-:W-:-:S03]  /*23df0*/  FADD R34, R35, R34 ;  /* 0x0000002223227221 */ /* 0x000fc60000000000 */
[----:B------:R-:W2:Y:S04]  /*23e00*/  LDL.LU R70, [R1+0xb34] ;  /* 0x000b340001467983 */ /* 0x000ea80000300800 */
[----:B------:R0:W-:Y:S01]  /*23e10*/  STL [R1+0x610], R71 ;  /* 0x0006104701007387 */ /* 0x0001e20000100800 */
[----:B------:R-:W-:-:S03]  /*23e20*/  FADD R32, R33, R32 ;  /* 0x0000002021207221 */ /* 0x000fc60000000000 */
[----:B0-----:R-:W2:Y:S01]  /*23e30*/  LDL.LU R71, [R1+0xb30] ;  /* 0x000b300001477983 */ /* 0x001ea20000300800 */
[----:B---3--:R-:W-:-:S03]  /*23e40*/  FADD R25, R26, R25 ;  /* 0x000000191a197221 */ /* 0x008fc60000000000 */
[----:B------:R-:W3:Y:S04]  /*23e50*/  LDL.LU R40, [R1+0xb2c] ;  /* 0x000b2c0001287983 */ /* 0x000ee80000300800 */
[----:B------:R0:W-:Y:S01]  /*23e60*/  STL [R1+0x614], R41 ;  /* 0x0006142901007387 */ /* 0x0001e20000100800 */
[----:B------:R-:W-:-:S01]  /*23e70*/  FADD R24, R55, R24 ;  /* 0x0000001837187221 */ /* 0x000fc20000000000 */
[----:B----4-:R-:W-:Y:S02]  /*23e80*/  FADD R3, R54, R3 ;  /* 0x0000000336037221 */ /* 0x010fe40000000000 */
[----:B0-----:R-:W4:Y:S04]  /*23e90*/  LDL.LU R41, [R1+0xb28] ;  /* 0x000b280001297983 */ /* 0x001f280000300800 */
[----:B------:R-:W-:Y:S01]  /*23ea0*/  STL [R1+0x618], R38 ;  /* 0x0006182601007387 */ /* 0x000fe20000100800 */
[----:B------:R-:W-:-:S03]  /*23eb0*/  FADD R2, R53, R2 ;  /* 0x0000000235027221 */ /* 0x000fc60000000000 */
[----:B------:R-:W-:Y:S04]  /*23ec0*/  STL [R1+0x61c], R36 ;  /* 0x00061c2401007387 */ /* 0x000fe80000100800 */
[----:B------:R-:W-:Y:S01]  /*23ed0*/  STL [R1+0x620], R34 ;  /* 0x0006202201007387 */ /* 0x000fe20000100800 */
[----:B------:R-:W-:-:S03]  /*23ee0*/  FADD R0, R52, R0 ;  /* 0x0000000034007221 */ /* 0x000fc60000000000 */
[----:B------:R-:W-:Y:S04]  /*23ef0*/  STL [R1+0x624], R32 ;  /* 0x0006242001007387 */ /* 0x000fe80000100800 */
[----:B------:R-:W-:Y:S04]  /*23f00*/  STL [R1+0x628], R25 ;  /* 0x0006281901007387 */ /* 0x000fe80000100800 */
[----:B------:R-:W-:Y:S04]  /*23f10*/  STL [R1+0x62c], R24 ;  /* 0x00062c1801007387 */ /* 0x000fe80000100800 */
[----:B------:R-:W3:Y:S04]  /*23f20*/  LDL R26, [R1+0xf4] ;  /* 0x0000f400011a7983 */ /* 0x000ee80000100800 */
[----:B------:R0:W-:Y:S04]  /*23f30*/  STL [R1+0x630], R3 ;  /* 0x0006300301007387 */ /* 0x0001e80000100800 */
[----:B0-----:R-:W3:Y:S04]  /*23f40*/  LDL.LU R3, [R1+0x664] ;  /* 0x0006640001037983 */ /* 0x001ee80000300800 */
[----:B------:R0:W-:Y:S04]  /*23f50*/  STL [R1+0x634], R2 ;  /* 0x0006340201007387 */ /* 0x0001e80000100800 */
[----:B------:R-:W4:Y:S04]  /*23f60*/  LDL R25, [R1+0xf8] ;  /* 0x0000f80001197983 */ /* 0x000f280000100800 */
[----:B------:R1:W-:Y:S04]  /*23f70*/  STL [R1+0x638], R0 ;  /* 0x0006380001007387 */ /* 0x0003e80000100800 */
[----:B0-----:R-:W4:Y:S04]  /*23f80*/  LDL.LU R2, [R1+0x668] ;  /* 0x0006680001027983 */ /* 0x001f280000300800 */
[----:B------:R-:W4:Y:S04]  /*23f90*/  LDL R24, [R1+0xfc] ;  /* 0x0000fc0001187983 */ /* 0x000f280000100800 */
[----:B-1----:R-:W4:Y:S01]  /*23fa0*/  LDL.LU R0, [R1+0x66c] ;  /* 0x00066c0001007983 */ /* 0x002f220000300800 */
[----:B------:R-:W-:-:S01]  /*23fb0*/  FADD R27, R47, R27 ;  /* 0x0000001b2f1b7221 */ /* 0x000fc20000000000 */
[----:B------:R-:W-:Y:S01]  /*23fc0*/  FADD R8, R46, R8 ;  /* 0x000000082e087221 */ /* 0x000fe20000000000 */
[----:B------:R-:W-:-:S01]  /*23fd0*/  FADD R7, R45, R7 ;  /* 0x000000072d077221 */ /* 0x000fc20000000000 */
[----:B------:R-:W-:Y:S01]  /*23fe0*/  FADD R6, R44, R6 ;  /* 0x000000062c067221 */ /* 0x000fe20000000000 */
[----:B------:R-:W-:-:S01]  /*23ff0*/  FADD R5, R43, R5 ;  /* 0x000000052b057221 */ /* 0x000fc20000000000 */
[----:B------:R-:W-:Y:S01]  /*24000*/  FADD R4, R42, R4 ;  /* 0x000000042a047221 */ /* 0x000fe20000000000 */
[----:B--2---:R-:W-:-:S01]  /*24010*/  FADD R28, R48, R28 ;  /* 0x0000001c301c7221 */ /* 0x004fc20000000000 */
[----:B------:R-:W-:Y:S01]  /*24020*/  FADD R29, R49, R29 ;  /* 0x0000001d311d7221 */ /* 0x000fe20000000000 */
[----:B------:R-:W-:-:S01]  /*24030*/  FADD R30, R50, R30 ;  /* 0x0000001e321e7221 */ /* 0x000fc20000000000 */
[----:B------:R-:W-:-:S05]  /*24040*/  FADD R31, R51, R31 ;  /* 0x0000001f331f7221 */ /* 0x000fca0000000000 */
[----:B------:R0:W-:Y:S04]  /*24050*/  STL [R1+0x63c], R31 ;  /* 0x00063c1f01007387 */ /* 0x0001e80000100800 */
[----:B------:R-:W-:Y:S04]  /*24060*/  STL [R1+0x640], R30 ;  /* 0x0006401e01007387 */ /* 0x000fe80000100800 */
[----:B------:R-:W-:Y:S04]  /*24070*/  STL [R1+0x644], R29 ;  /* 0x0006441d01007387 */ /* 0x000fe80000100800 */
[----:B------:R-:W-:Y:S04]  /*24080*/  STL [R1+0x648], R28 ;  /* 0x0006481c01007387 */ /* 0x000fe80000100800 */
[----:B------:R-:W-:Y:S04]  /*24090*/  STL [R1+0x64c], R27 ;  /* 0x00064c1b01007387 */ /* 0x000fe80000100800 */
[----:B------:R-:W-:Y:S04]  /*240a0*/  STL [R1+0x650], R8 ;  /* 0x0006500801007387 */ /* 0x000fe80000100800 */
[----:B------:R-:W-:Y:S04]  /*240b0*/  STL [R1+0x654], R7 ;  /* 0x0006540701007387 */ /* 0x000fe80000100800 */
[----:B------:R-:W2:Y:S04]  /*240c0*/  LDL R35, [R1+0x80] ;  /* 0x0000800001237983 */ /* 0x000ea80000100800 */
[----:B------:R-:W-:Y:S04]  /*240d0*/  STL [R1+0x658], R6 ;  /* 0x0006580601007387 */ /* 0x000fe80000100800 */
[----:B------:R-:W2:Y:S04]  /*240e0*/  LDL.LU R34, [R1+0x670] ;  /* 0x0006700001227983 */ /* 0x000ea80000300800 */
[----:B------:R1:W-:Y:S04]  /*240f0*/  STL [R1+0x65c], R5 ;  /* 0x00065c0501007387 */ /* 0x0003e80000100800 */
[----:B------:R-:W2:Y:S04]  /*24100*/  LDL R33, [R1+0x84] ;  /* 0x0000840001217983 */ /* 0x000ea80000100800 */
[----:B------:R-:W-:Y:S04]  /*24110*/  STL [R1+0x660], R4 ;  /* 0x0006600401007387 */ /* 0x000fe80000100800 */
[----:B------:R-:W2:Y:S04]  /*24120*/  LDL R51, [R1+0x88] ;  /* 0x0000880001337983 */ /* 0x000ea80000100800 */
[----:B------:R-:W2:Y:S04]  /*24130*/  LDL R49, [R1+0x8c] ;  /* 0x00008c0001317983 */ /* 0x000ea80000100800 */
[----:B------:R-:W2:Y:S04]  /*24140*/  LDL R47, [R1+0x90] ;  /* 0x00009000012f7983 */ /* 0x000ea80000100800 */
[----:B------:R-:W2:Y:S04]  /*24150*/  LDL R45, [R1+0x94] ;  /* 0x00009400012d7983 */ /* 0x000ea80000100800 */
[----:B------:R-:W2:Y:S04]  /*24160*/  LDL R43, [R1+0x98] ;  /* 0x00009800012b7983 */ /* 0x000ea80000100800 */
[----:B0-----:R-:W2:Y:S01]  /*24170*/  LDL R31, [R1+0x9c] ;  /* 0x00009c00011f7983 */ /* 0x001ea20000100800 */
[----:B---3--:R-:W-:-:S03]  /*24180*/  FADD R3, R26, R3 ;  /* 0x000000031a037221 */ /* 0x008fc60000000000 */
[----:B------:R-:W3:Y:S04]  /*24190*/  LDL R55, [R1+0xa0] ;  /* 0x0000a00001377983 */ /* 0x000ee80000100800 */
[----:B------:R-:W3:Y:S04]  /*241a0*/  LDL R54, [R1+0xa4] ;  /* 0x0000a40001367983 */ /* 0x000ee80000100800 */
[----:B------:R-:W3:Y:S04]  /*241b0*/  LDL R53, [R1+0xa8] ;  /* 0x0000a80001357983 */ /* 0x000ee80000100800 */
[----:B------:R-:W3:Y:S01]  /*241c0*/  LDL R52, [R1+0xac] ;  /* 0x0000ac0001347983 */ /* 0x000ee20000100800 */
[----:B----4-:R-:W-:-:S03]  /*241d0*/  FADD R2, R25, R2 ;  /* 0x0000000219027221 */ /* 0x010fc60000000000 */
[----:B------:R-:W4:Y:S04]  /*241e0*/  LDL R50, [R1+0xb0] ;  /* 0x0000b00001327983 */ /* 0x000f280000100800 */
[----:B------:R-:W4:Y:S01]  /*241f0*/  LDL R48, [R1+0xb4] ;  /* 0x0000b40001307983 */ /* 0x000f220000100800 */
[----:B------:R-:W-:-:S03]  /*24200*/  FADD R0, R24, R0 ;  /* 0x0000000018007221 */ /* 0x000fc60000000000 */
[----:B------:R-:W4:Y:S04]  /*24210*/  LDL R46, [R1+0xb8] ;  /* 0x0000b800012e7983 */ /* 0x000f280000100800 */
[----:B------:R-:W4:Y:S04]  /*24220*/  LDL R44, [R1+0xbc] ;  /* 0x0000bc00012c7983 */ /* 0x000f280000100800 */
[----:B------:R-:W4:Y:S04]  /*24230*/  LDL R42, [R1+0x40] ;  /* 0x00004000012a7983 */ /* 0x000f280000100800 */
[----:B------:R-:W3:Y:S04]  /*24240*/  LDL.LU R32, [R1+0x674] ;  /* 0x0006740001207983 */ /* 0x000ee80000300800 */
[----:B------:R0:W-:Y:S04]  /*24250*/  STL [R1+0x664], R3 ;  /* 0x0006640301007387 */ /* 0x0001e80000100800 */
[----:B-1----:R-:W4:Y:S04]  /*24260*/  LDL.LU R5, [R1+0x678] ;  /* 0x0006780001057983 */ /* 0x002f280000300800 */
[----:B------:R1:W-:Y:S04]  /*24270*/  STL [R1+0x668], R2 ;  /* 0x0006680201007387 */ /* 0x0003e80000100800 */
[----:B0-----:R-:W4:Y:S04]  /*24280*/  LDL.LU R3, [R1+0x67c] ;  /* 0x00067c0001037983 */ /* 0x001f280000300800 */
[----:B------:R0:W-:Y:S04]  /*24290*/  STL [R1+0x66c], R0 ;  /* 0x00066c0001007387 */ /* 0x0001e80000100800 */
[----:B-1----:R-:W4:Y:S04]  /*242a0*/  LDL.LU R2, [R1+0x680] ;  /* 0x0006800001027983 */ /* 0x002f280000300800 */
        /* <DEDUP_REMOVED lines=12> */
[----:B--2---:R-:W-:-:S05]  /*24370*/  FADD R34, R35, R34 ;  /* 0x0000002223227221 */ /* 0x004fca0000000000 */
[----:B------:R-:W-:Y:S01]  /*24380*/  STL [R1+0x670], R34 ;  /* 0x0006702201007387 */ /* 0x000fe20000100800 */
[----:B---3--:R-:W-:-:S01]  /*24390*/  FADD R32, R33, R32 ;  /* 0x0000002021207221 */ /* 0x008fc20000000000 */
[----:B----4-:R-:W-:-:S04]  /*243a0*/  FADD R5, R51, R5 ;  /* 0x0000000533057221 */ /* 0x010fc80000000000 */
[----:B------:R-:W-:Y:S04]  /*243b0*/  STL [R1+0x674], R32 ;  /* 0x0006742001007387 */ /* 0x000fe80000100800 */
[----:B------:R0:W-:Y:S01]  /*243c0*/  STL [R1+0x678], R5 ;  /* 0x0006780501007387 */ /* 0x0001e20000100800 */
[----:B------:R-:W-:-:S03]  /*243d0*/  FADD R3, R49, R3 ;  /* 0x0000000331037221 */ /* 0x000fc60000000000 */
[----:B------:R-:W2:Y:S04]  /*243e0*/  LDL R51, [R1+0x44] ;  /* 0x0000440001337983 */ /* 0x000ea80000100800 */
[----:B------:R1:W-:Y:S01]  /*243f0*/  STL [R1+0x67c], R3 ;  /* 0x00067c0301007387 */ /* 0x0003e20000100800 */
[----:B------:R-:W-:-:S03]  /*24400*/  FADD R2, R47, R2 ;  /* 0x000000022f027221 */ /* 0x000fc60000000000 */
[----:B0-----:R-:W2:Y:S01]  /*24410*/  LDL.LU R5, [R1+0x6b4] ;  /* 0x0006b40001057983 */ /* 0x001ea20000300800 */
[----:B------:R-:W-:-:S03]  /*24420*/  FADD R0, R45, R0 ;  /* 0x000000002d007221 */ /* 0x000fc60000000000 */
[----:B------:R-:W-:Y:S04]  /*24430*/  STL [R1+0x680], R2 ;  /* 0x0006800201007387 */ /* 0x000fe80000100800 */
[----:B------:R-:W3:Y:S04]  /*24440*/  LDL R49, [R1+0x48] ;  /* 0x0000480001317983 */ /* 0x000ee80000100800 */
[----:B------:R0:W-:Y:S04]  /*24450*/  STL [R1+0x684], R0 ;  /* 0x0006840001007387 */ /* 0x0001e80000100800 */
[----:B-1----:R-:W3:Y:S04]  /*24460*/  LDL.LU R3, [R1+0x6b8] ;  /* 0x0006b80001037983 */ /* 0x002ee80000300800 */
[----:B------:R-:W4:Y:S04]  /*24470*/  LDL R47, [R1+0x4c] ;  /* 0x00004c00012f7983 */ /* 0x000f280000100800 */
[----:B0-----:R-:W4:Y:S01]  /*24480*/  LDL.LU R0, [R1+0x6bc] ;  /* 0x0006bc0001007983 */ /* 0x001f220000300800 */
[----:B------:R-:W-:-:S03]  /*24490*/  FADD R4, R43, R4 ;  /* 0x000000042b047221 */ /* 0x000fc60000000000 */
[----:B------:R-:W4:Y:S04]  /*244a0*/  LDL R45, [R1+0x50] ;  /* 0x00005000012d7983 */ /* 0x000f280000100800 */
[----:B------:R-:W4:Y:S04]  /*244b0*/  LDL.LU R2, [R1+0x6c0] ;  /* 0x0006c00001027983 */ /* 0x000f280000300800 */
[----:B------:R-:W4:Y:S04]  /*244c0*/  LDL R43, [R1+0x54] ;  /* 0x00005400012b7983 */ /* 0x000f280000100800 */
[----:B------:R0:W-:Y:S04]  /*244d0*/  STL [R1+0x688], R4 ;  /* 0x0006880401007387 */ /* 0x0001e80000100800 */
[----:B0-----:R-:W4:Y:S01]  /*244e0*/  LDL.LU R4, [R1+0x6c4] ;  /* 0x0006c40001047983 */ /* 0x001f220000300800 */
[----:B------:R-:W-:-:S01]  /*244f0*/  FADD R30, R31, R30 ;  /* 0x0000001e1f1e7221 */ /* 0x000fc20000000000 */
[----:B------:R-:W-:Y:S01]  /*24500*/  FADD R29, R55, R29 ;  /* 0x0000001d371d7221 */ /* 0x000fe20000000000 */
[----:B------:R-:W-:-:S01]  /*24510*/  FADD R28, R54, R28 ;  /* 0x0000001c361c7221 */ /* 0x000fc20000000000 */
[----:B------:R-:W-:Y:S01]  /*24520*/  FADD R27, R53, R27 ;  /* 0x0000001b351b7221 */ /* 0x000fe20000000000 */
[----:B------:R-:W-:-:S01]  /*24530*/  FADD R26, R52, R26 ;  /* 0x0000001a341a7221 */ /* 0x000fc20000000000 */
[----:B------:R0:W-:Y:S01]  /*24540*/  STL [R1+0x68c], R30 ;  /* 0x00068c1e01007387 */ /* 0x0001e20000100800 */
[----:B------:R-:W-:-:S01]  /*24550*/  FADD R25, R50, R25 ;  /* 0x0000001932197221 */ /* 0x000fc20000000000 */
[----:B------:R-:W-:-:S02]  /*24560*/  FADD R24, R48, R24 ;  /* 0x0000001830187221 */ /* 0x000fc40000000000 */
[----:B------:R-:W-:Y:S01]  /*24570*/  STL [R1+0x690], R29 ;  /* 0x0006901d01007387 */ /* 0x000fe20000100800 */
[----:B------:R-:W-:-:S03]  /*24580*/  FADD R8, R46, R8 ;  /* 0x000000082e087221 */ /* 0x000fc60000000000 */
[----:B------:R1:W-:Y:S01]  /*24590*/  STL [R1+0x694], R28 ;  /* 0x0006941c01007387 */ /* 0x0003e20000100800 */
[----:B------:R-:W-:-:S03]  /*245a0*/  FADD R7, R44, R7 ;  /* 0x000000072c077221 */ /* 0x000fc60000000000 */
[----:B------:R-:W-:Y:S01]  /*245b0*/  STL [R1+0x698], R27 ;  /* 0x0006981b01007387 */ /* 0x000fe20000100800 */
[----:B------:R-:W-:-:S03]  /*245c0*/  FADD R6, R42, R6 ;  /* 0x000000062a067221 */ /* 0x000fc60000000000 */
[----:B------:R1:W-:Y:S04]  /*245d0*/  STL [R1+0x69c], R26 ;  /* 0x00069c1a01007387 */ /* 0x0003e80000100800 */
[----:B------:R-:W-:Y:S04]  /*245e0*/  STL [R1+0x6a0], R25 ;  /* 0x0006a01901007387 */ /* 0x000fe80000100800 */
[----:B------:R1:W-:Y:S04]  /*245f0*/  STL [R1+0x6a4], R24 ;  /* 0x0006a41801007387 */ /* 0x0003e80000100800 */
[----:B------:R-:W4:Y:S04]  /*24600*/  LDL R42, [R1+0x58] ;  /* 0x00005800012a7983 */ /* 0x000f280000100800 */
[----:B------:R-:W-:Y:S04]  /*24610*/  STL [R1+0x6a8], R8 ;  /* 0x0006a80801007387 */ /* 0x000fe80000100800 */
[----:B------:R-:W4:Y:S04]  /*24620*/  LDL R44, [R1+0x5c] ;  /* 0x00005c00012c7983 */ /* 0x000f280000100800 */
[----:B------:R-:W-:Y:S04]  /*24630*/  STL [R1+0x6ac], R7 ;  /* 0x0006ac0701007387 */ /* 0x000fe80000100800 */
[----:B------:R-:W4:Y:S04]  /*24640*/  LDL R46, [R1+0x60] ;  /* 0x00006000012e7983 */ /* 0x000f280000100800 */
[----:B------:R-:W-:Y:S04]  /*24650*/  STL [R1+0x6b0], R6 ;  /* 0x0006b00601007387 */ /* 0x000fe80000100800 */
[----:B------:R-:W4:Y:S04]  /*24660*/  LDL R48, [R1+0x64] ;  /* 0x0000640001307983 */ /* 0x000f280000100800 */
[----:B------:R-:W4:Y:S04]  /*24670*/  LDL R50, [R1+0x68] ;  /* 0x0000680001327983 */ /* 0x000f280000100800 */
[----:B------:R-:W4:Y:S04]  /*24680*/  LDL R37, [R1+0x6c] ;  /* 0x00006c0001257983 */ /* 0x000f280000100800 */
[----:B------:R-:W4:Y:S04]  /*24690*/  LDL R35, [R1+0x70] ;  /* 0x0000700001237983 */ /* 0x000f280000100800 */
[----:B0-----:R-:W4:Y:S04]  /*246a0*/  LDL R30, [R1+0x74] ;  /* 0x00007400011e7983 */ /* 0x001f280000100800 */
[----:B-1----:R-:W4:Y:S04]  /*246b0*/  LDL R28, [R1+0x78] ;  /* 0x00007800011c7983 */ /* 0x002f280000100800 */
[----:B------:R-:W4:Y:S04]  /*246c0*/  LDL R26, [R1+0x7c] ;  /* 0x00007c00011a7983 */ /* 0x000f280000100800 */
[----:B------:R-:W4:Y:S04]  /*246d0*/  LDL R24, [R1] ;  /* 0x0000000001187983 */ /* 0x000f280000100800 */
[----:B------:R-:W4:Y:S04]  /*246e0*/  LDL R54, [R1+0x4] ;  /* 0x0000040001367983 */ /* 0x000f280000100800 */
[----:B------:R-:W4:Y:S01]  /*246f0*/  LDL R52, [R1+0x8] ;  /* 0x0000080001347983 */ /* 0x000f220000100800 */
[----:B--2---:R-:W-:-:S01]  /*24700*/  FADD R5, R51, R5 ;  /* 0x0000000533057221 */ /* 0x004fc20000000000 */
[----:B---3--:R-:W-:Y:S01]  /*24710*/  FADD R3, R49, R3 ;  /* 0x0000000331037221 */ /* 0x008fe20000000000 */
[----:B----4-:R-:W-:-:S05]  /*24720*/  FADD R0, R47, R0 ;  /* 0x000000002f007221 */ /* 0x010fca0000000000 */
[----:B------:R0:W-:Y:S01]  /*24730*/  STL [R1+0x6bc], R0 ;  /* 0x0006bc0001007387 */ /* 0x0001e20000100800 */
[----:B------:R-:W-:-:S03]  /*24740*/  FADD R2, R45, R2 ;  /* 0x000000022d027221 */ /* 0x000fc60000000000 */
[----:B------:R-:W-:Y:S04]  /*24750*/  STL [R1+0x6b4], R5 ;  /* 0x0006b40501007387 */ /* 0x000fe80000100800 */
[----:B0-----:R-:W2:Y:S04]  /*24760*/  LDL.LU R0, [R1+0x6f8] ;  /* 0x0006f80001007983 */ /* 0x001ea80000300800 */
[----:B------:R0:W-:Y:S01]  /*24770*/  STL [R1+0x6b8], R3 ;  /* 0x0006b80301007387 */ /* 0x0001e20000100800 */
[----:B------:R-:W-:-:S03]  /*24780*/  FADD R4, R43, R4 ;  /* 0x000000042b047221 */ /* 0x000fc60000000000 */
[----:B0-----:R-:W3:Y:S04]  /*24790*/  LDL.LU R3, [R1+0x6f0] ;  /* 0x0006f00001037983 */ /* 0x001ee80000300800 */
[----:B------:R0:W-:Y:S04]  /*247a0*/  STL [R1+0x6c0], R2 ;  /* 0x0006c00201007387 */ /* 0x0001e80000100800 */
[----:B0-----:R-:W4:Y:S04]  /*247b0*/  LDL.LU R2, [R1+0x6f4] ;  /* 0x0006f40001027983 */ /* 0x001f280000300800 */
[----:B------:R-:W3:Y:S04]  /*247c0*/  LDL.LU R43, [R1+0x6c8] ;  /* 0x0006c800012b7983 */ /* 0x000ee80000300800 */
[----:B------:R-:W4:Y:S04]  /*247d0*/  LDL.LU R45, [R1+0x6cc] ;  /* 0x0006cc00012d7983 */ /* 0x000f280000300800 */
[----:B------:R-:W4:Y:S04]  /*247e0*/  LDL.LU R47, [R1+0x6d0] ;  /* 0x0006d000012f7983 */ /* 0x000f280000300800 */
[----:B------:R0:W-:Y:S04]  /*247f0*/  STL [R1+0x6c4], R4 ;  /* 0x0006c40401007387 */ /* 0x0001e80000100800 */
[----:B------:R-:W4:Y:S04]  /*24800*/  LDL.LU R49, [R1+0x6d4] ;  /* 0x0006d40001317983 */ /* 0x000f280000300800 */
[----:B------:R-:W4:Y:S04]  /*24810*/  LDL.LU R39, [R1+0x6d8] ;  /* 0x0006d80001277983 */ /* 0x000f280000300800 */
[----:B------:R-:W4:Y:S04]  /*24820*/  LDL.LU R8, [R1+0x6dc] ;  /* 0x0006dc0001087983 */ /* 0x000f280000300800 */
[----:B------:R-:W4:Y:S04]  /*24830*/  LDL.LU R7, [R1+0x6e0] ;  /* 0x0006e00001077983 */ /* 0x000f280000300800 */
[----:B------:R-:W4:Y:S04]  /*24840*/  LDL.LU R6, [R1+0x6e4] ;  /* 0x0006e40001067983 */ /* 0x000f280000300800 */
[----:B------:R-:W4:Y:S04]  /*24850*/  LDL.LU R5, [R1+0x6e8] ;  /* 0x0006e80001057983 */ /* 0x000f280000300800 */
[----:B0-----:R-:W4:Y:S04]  /*24860*/  LDL.LU R4, [R1+0x6ec] ;  /* 0x0006ec0001047983 */ /* 0x001f280000300800 */
        /* <DEDUP_REMOVED lines=12> */
[----:B--2---:R-:W-:-:S01]  /*24930*/  FADD R0, R52, R0 ;  /* 0x0000000034007221 */ /* 0x004fc20000000000 */
[----:B---3--:R-:W-:-:S02]  /*24940*/  FADD R43, R42, R43 ;  /* 0x0000002b2a2b7221 */ /* 0x008fc40000000000 */
[----:B------:R-:W2:Y:S01]  /*24950*/  LDL.LU R42, [R1+0xb24] ;  /* 0x000b2400012a7983 */ /* 0x000ea20000300800 */
[----:B----4-:R-:W-:-:S03]  /*24960*/  FADD R45, R44, R45 ;  /* 0x0000002d2c2d7221 */ /* 0x010fc60000000000 */
[----:B------:R0:W-:Y:S01]  /*24970*/  STL [R1+0x6c8], R43 ;  /* 0x0006c82b01007387 */ /* 0x0001e20000100800 */
[----:B------:R-:W-:-:S03]  /*24980*/  FADD R47, R46, R47 ;  /* 0x0000002f2e2f7221 */ /* 0x000fc60000000000 */
[----:B0-----:R-:W3:Y:S01]  /*24990*/  LDL.LU R43, [R1+0xb20] ;  /* 0x000b2000012b7983 */ /* 0x001ee20000300800 */
[----:B------:R-:W-:-:S03]  /*249a0*/  FADD R49, R48, R49 ;  /* 0x0000003130317221 */ /* 0x000fc60000000000 */
[----:B------:R-:W4:Y:S04]  /*249b0*/  LDL.LU R44, [R1+0xb1c] ;  /* 0x000b1c00012c7983 */ /* 0x000f280000300800 */
[----:B------:R0:W-:Y:S01]  /*249c0*/  STL [R1+0x6cc], R45 ;  /* 0x0006cc2d01007387 */ /* 0x0001e20000100800 */
[----:B------:R-:W-:-:S01]  /*249d0*/  FADD R39, R50, R39 ;  /* 0x0000002732277221 */ /* 0x000fc20000000000 */
[----:B------:R-:W-:Y:S01]  /*249e0*/  FADD R8, R37, R8 ;  /* 0x0000000825087221 */ /* 0x000fe20000000000 */
[----:B------:R-:W-:-:S01]  /*249f0*/  FADD R7, R35, R7 ;  /* 0x0000000723077221 */ /* 0x000fc20000000000 */
[----:B0-----:R-:W4:Y:S04]  /*24a00*/  LDL.LU R45, [R1+0xb18] ;  /* 0x000b1800012d7983 */ /* 0x001f280000300800 */
        /* <DEDUP_REMOVED lines=9> */
[----:B------:R-:W-:-:S02]  /*24aa0*/  FADD R2, R54, R2 ;  /* 0x0000000236027221 */ /* 0x000fc40000000000 */
[----:B0-----:R-:W4:Y:S04]  /*24ab0*/  LDL.LU R49, [R1+0xb08] ;  /* 0x000b080001317983 */ /* 0x001f280000300800 */
[----:B------:R-:W4:Y:S04]  /*24ac0*/  LDL.LU R50, [R1+0xb04] ;  /* 0x000b040001327983 */ /* 0x000f280000300800 */
[----:B------:R0:W-:Y:S04]  /*24ad0*/  STL [R1+0x6d8], R39 ;  /* 0x0006d82701007387 */ /* 0x0001e80000100800 */
[----:B------:R1:W-:Y:S04]  /*24ae0*/  STL [R1+0x6dc], R8 ;  /* 0x0006dc0801007387 */ /* 0x0003e80000100800 */
[----:B------:R1:W-:Y:S04]  /*24af0*/  STL [R1+0x6e0], R7 ;  /* 0x0006e00701007387 */ /* 0x0003e80000100800 */
[----:B------:R1:W-:Y:S04]  /*24b00*/  STL [R1+0x6e4], R6 ;  /* 0x0006e40601007387 */ /* 0x0003e80000100800 */
[----:B------:R1:W-:Y:S04]  /*24b10*/  STL [R1+0x6e8], R5 ;  /* 0x0006e80501007387 */ /* 0x0003e80000100800 */
[----:B------:R1:W-:Y:S04]  /*24b20*/  STL [R1+0x6ec], R4 ;  /* 0x0006ec0401007387 */ /* 0x0003e80000100800 */
[----:B------:R-:W2:Y:S04]  /*24b30*/  LDL.LU R52, [R1+0x6fc] ;  /* 0x0006fc0001347983 */ /* 0x000ea80000300800 */
[----:B------:R1:W-:Y:S04]  /*24b40*/  STL [R1+0x6f0], R3 ;  /* 0x0006f00301007387 */ /* 0x0003e80000100800 */
[----:B------:R-:W3:Y:S04]  /*24b50*/  LDL.LU R54, [R1+0x700] ;  /* 0x0007000001367983 */ /* 0x000ee80000300800 */
[----:B------:R1:W-:Y:S04]  /*24b60*/  STL [R1+0x6f4], R2 ;  /* 0x0006f40201007387 */ /* 0x0003e80000100800 */
[----:B------:R-:W4:Y:S04]  /*24b70*/  LDL.LU R24, [R1+0x704] ;  /* 0x0007040001187983 */ /* 0x000f280000300800 */
[----:B------:R1:W-:Y:S04]  /*24b80*/  STL [R1+0x6f8], R0 ;  /* 0x0006f80001007387 */ /* 0x0003e80000100800 */
[----:B------:R-:W4:Y:S04]  /*24b90*/  LDL.LU R26, [R1+0x708] ;  /* 0x00070800011a7983 */ /* 0x000f280000300800 */
[----:B------:R-:W4:Y:S04]  /*24ba0*/  LDL.LU R28, [R1+0x70c] ;  /* 0x00070c00011c7983 */ /* 0x000f280000300800 */
[----:B------:R-:W4:Y:S04]  /*24bb0*/  LDL.LU R30, [R1+0x710] ;  /* 0x00071000011e7983 */ /* 0x000f280000300800 */
[----:B0-----:R-:W4:Y:S04]  /*24bc0*/  LDL.LU R39, [R1+0x714] ;  /* 0x0007140001277983 */ /* 0x001f280000300800 */
        /* <DEDUP_REMOVED lines=9> */
[----:B------:R-:W4:Y:S01]  /*24c60*/  LDL.LU R0, [R1+0x73c] ;  /* 0x00073c0001007983 */ /* 0x000f220000300800 */
[----:B--2---:R-:W-:-:S03]  /*24c70*/  FADD R52, R51, R52 ;  /* 0x0000003433347221 */ /* 0x004fc60000000000 */
[----:B------:R-:W2:Y:S04]  /*24c80*/  LDL.LU R51, [R1+0xb00] ;  /* 0x000b000001337983 */ /* 0x000ea80000300800 */
[----:B------:R0:W-:Y:S01]  /*24c90*/  STL [R1+0x6fc], R52 ;  /* 0x0006fc3401007387 */ /* 0x0001e20000100800 */
[----:B---3--:R-:W-:-:S03]  /*24ca0*/  FADD R54, R53, R54 ;  /* 0x0000003635367221 */ /* 0x008fc60000000000 */
[----:B0-----:R-:W3:Y:S01]  /*24cb0*/  LDL.LU R52, [R1+0xafc] ;  /* 0x000afc0001347983 */ /* 0x001ee20000300800 */
[----:B----4-:R-:W-:-:S03]  /*24cc0*/  FADD R24, R55, R24 ;  /* 0x0000001837187221 */ /* 0x010fc60000000000 */
[----:B------:R-:W4:Y:S04]  /*24cd0*/  LDL.LU R53, [R1+0xaf8] ;  /* 0x000af80001357983 */ /* 0x000f280000300800 */
[----:B------:R0:W-:Y:S01]  /*24ce0*/  STL [R1+0x700], R54 ;  /* 0x0007003601007387 */ /* 0x0001e20000100800 */
[----:B------:R-:W-:-:S01]  /*24cf0*/  FADD R26, R25, R26 ;  /* 0x0000001a191a7221 */ /* 0x000fc20000000000 */
[----:B------:R-:W-:Y:S02]  /*24d00*/  FADD R28, R27, R28 ;  /* 0x0000001c1b1c7221 */ /* 0x000fe40000000000 */
        /* <DEDUP_REMOVED lines=29> */
[----:B------:R1:W-:Y:S01]  /*24ee0*/  STL [R1+0x724], R7 ;  /* 0x0007240701007387 */ /* 0x0003e20000100800 */
[----:B------:R-:W-:-:S03]  /*24ef0*/  FADD R0, R219, R0 ;  /* 0x00000000db007221 */ /* 0x000fc60000000000 */
[----:B------:R1:W-:Y:S04]  /*24f00*/  STL [R1+0x728], R6 ;  /* 0x0007280601007387 */ /* 0x0003e80000100800 */
[----:B------:R1:W-:Y:S04]  /*24f10*/  STL [R1+0x72c], R5 ;  /* 0x00072c0501007387 */ /* 0x0003e80000100800 */
[----:B------:R1:W-:Y:S04]  /*24f20*/  STL [R1+0x730], R4 ;  /* 0x0007300401007387 */ /* 0x0003e80000100800 */
[----:B0-----:R-:W2:Y:S04]  /*24f30*/  LDL.LU R39, [R1+0x740] ;  /* 0x0007400001277983 */ /* 0x001ea80000300800 */
[----:B------:R0:W-:Y:S04]  /*24f40*/  STL [R1+0x734], R3 ;  /* 0x0007340301007387 */ /* 0x0001e80000100800 */
[----:B------:R-:W3:Y:S04]  /*24f50*/  LDL.LU R38, [R1+0x744] ;  /* 0x0007440001267983 */ /* 0x000ee80000300800 */
[----:B------:R0:W-:Y:S04]  /*24f60*/  STL [R1+0x738], R2 ;  /* 0x0007380201007387 */ /* 0x0001e80000100800 */
[----:B-1----:R-:W4:Y:S04]  /*24f70*/  LDL.LU R37, [R1+0x748] ;  /* 0x0007480001257983 */ /* 0x002f280000300800 */
[----:B------:R1:W-:Y:S04]  /*24f80*/  STL [R1+0x73c], R0 ;  /* 0x00073c0001007387 */ /* 0x0003e80000100800 */
        /* <DEDUP_REMOVED lines=11> */
[----:B0-----:R-:W4:Y:S04]  /*25040*/  LDL.LU R3, [R1+0x778] ;  /* 0x0007780001037983 */ /* 0x001f280000300800 */
[----:B------:R-:W4:Y:S04]  /*25050*/  LDL.LU R2, [R1+0x77c] ;  /* 0x00077c0001027983 */ /* 0x000f280000300800 */
[----:B-1----:R-:W4:Y:S01]  /*25060*/  LDL.LU R0, [R1+0x780] ;  /* 0x0007800001007983 */ /* 0x002f220000300800 */
[----:B--2---:R-:W-:-:S01]  /*25070*/  FADD R39, R220, R39 ;  /* 0x00000027dc277221 */ /* 0x004fc20000000000 */
[----:B---3--:R-:W-:-:S04]  /*25080*/  FADD R38, R221, R38 ;  /* 0x00000026dd267221 */ /* 0x008fc80000000000 */
[----:B------:R0:W-:Y:S01]  /*25090*/  STL [R1+0x740], R39 ;  /* 0x0007402701007387 */ /* 0x0001e20000100800 */
[----:B----4-:R-:W-:-:S03]  /*250a0*/  FADD R37, R222, R37 ;  /* 0x00000025de257221 */ /* 0x010fc60000000000 */
        /* <DEDUP_REMOVED lines=26> */
[----:B0-----:R-:W4:Y:S01]  /*25250*/  LDL.LU R39, [R1+0x784] ;  /* 0x0007840001277983 */ /* 0x001f220000300800 */
[----:B------:R-:W-:-:S03]  /*25260*/  FADD R0, R204, R0 ;  /* 0x00000000cc007221 */ /* 0x000fc60000000000 */
[----:B------:R0:W-:Y:S04]  /*25270*/  STL [R1+0x778], R3 ;  /* 0x0007780301007387 */ /* 0x0001e80000100800 */
[----:B-1----:R-:W4:Y:S04]  /*25280*/  LDL.LU R38, [R1+0x788] ;  /* 0x0007880001267983 */ /* 0x002f280000300800 */
[----:B------:R1:W-:Y:S04]  /*25290*/  STL [R1+0x77c], R2 ;  /* 0x00077c0201007387 */ /* 0x0003e80000100800 */
[----:B--2---:R-:W2:Y:S04]  /*252a0*/  LDL.LU R37, [R1+0x78c] ;  /* 0x00078c0001257983 */ /* 0x004ea80000300800 */
[----:B------:R1:W-:Y:S04]  /*252b0*/  STL [R1+0x780], R0 ;  /* 0x0007800001007387 */ /* 0x0003e80000100800 */
[----:B---3--:R-:W3:Y:S04]  /*252c0*/  LDL.LU R36, [R1+0x790] ;  /* 0x0007900001247983 */ /* 0x008ee80000300800 */
[----:B----4-:R-:W4:Y:S04]  /*252d0*/  LDL.LU R35, [R1+0x794] ;  /* 0x0007940001237983 */ /* 0x010f280000300800 */
        /* <DEDUP_REMOVED lines=10> */
[----:B-1----:R-:W4:Y:S04]  /*25380*/  LDL.LU R2, [R1+0x7c0] ;  /* 0x0007c00001027983 */ /* 0x002f280000300800 */
[----:B------:R-:W4:Y:S01]  /*25390*/  LDL.LU R0, [R1+0x7c4] ;  /* 0x0007c40001007983 */ /* 0x000f220000300800 */
[----:B------:R-:W-:-:S01]  /*253a0*/  FADD R39, R205, R39 ;  /* 0x00000027cd277221 */ /* 0x000fc20000000000 */
[----:B------:R-:W-:-:S04]  /*253b0*/  FADD R38, R206, R38 ;  /* 0x00000026ce267221 */ /* 0x000fc80000000000 */
[----:B------:R0:W-:Y:S01]  /*253c0*/  STL [R1+0x784], R39 ;  /* 0x0007842701007387 */ /* 0x0001e20000100800 */
[----:B--2---:R-:W-:-:S03]  /*253d0*/  FADD R37, R207, R37 ;  /* 0x00000025cf257221 */ /* 0x004fc60000000000 */
        /* <DEDUP_REMOVED lines=457> */
[----:B------:R-:W-:Y:S01]  /*27070*/  STL [R1+0x9e8], R39 ;  /* 0x0009e82701007387 */ /* 0x000fe20000100800 */
[----:B--2---:R-:W-:-:S03]  /*27080*/  FADD R37, R40, R37 ;  /* 0x0000002528257221 */ /* 0x004fc60000000000 */
[----:B------:R-:W-:Y:S01]  /*27090*/  STL [R1+0x9ec], R38 ;  /* 0x0009ec2601007387 */ /* 0x000fe20000100800 */
[----:B---3--:R-:W-:-:S03]  /*270a0*/  FADD R36, R41, R36 ;  /* 0x0000002429247221 */ /* 0x008fc60000000000 */
[----:B------:R-:W-:Y:S01]  /*270b0*/  STL [R1+0x9f0], R37 ;  /* 0x0009f02501007387 */ /* 0x000fe20000100800 */
[----:B----4-:R-:W-:-:S03]  /*270c0*/  FADD R35, R42, R35 ;  /* 0x000000232a237221 */ /* 0x010fc60000000000 */
        /* <DEDUP_REMOVED lines=25> */
[----:B------:R-:W4:Y:S04]  /*27260*/  LDL.LU R33, [R1+0xa30] ;  /* 0x000a300001217983 */ /* 0x000f280000300800 */
[----:B------:R0:W-:Y:S04]  /*27270*/  STL [R1+0xa24], R2 ;  /* 0x000a240201007387 */ /* 0x0001e80000100800 */
[----:B------:R-:W4:Y:S04]  /*27280*/  LDL.LU R34, [R1+0xa34] ;  /* 0x000a340001227983 */ /* 0x000f280000300800 */
[----:B------:R0:W-:Y:S04]  /*27290*/  STL [R1+0xa28], R0 ;  /* 0x000a280001007387 */ /* 0x0001e80000100800 */
[----:B------:R-:W4:Y:S04]  /*272a0*/  LDL.LU R35, [R1+0xa38] ;  /* 0x000a380001237983 */ /* 0x000f280000300800 */
[----:B------:R-:W4:Y:S04]  /*272b0*/  LDL.LU R36, [R1+0xa3c] ;  /* 0x000a3c0001247983 */ /* 0x000f280000300800 */
[----:B------:R-:W4:Y:S04]  /*272c0*/  LDL.LU R37, [R1+0xa40] ;  /* 0x000a400001257983 */ /* 0x000f280000300800 */
[----:B------:R-:W4:Y:S04]  /*272d0*/  LDL.LU R38, [R1+0xa44] ;  /* 0x000a440001267983 */ /* 0x000f280000300800 */
[----:B------:R-:W4:Y:S04]  /*272e0*/  LDL.LU R39, [R1+0xa48] ;  /* 0x000a480001277983 */ /* 0x000f280000300800 */
[----:B-1----:R-:W4:Y:S04]  /*272f0*/  LDL.LU R8, [R1+0xa4c] ;  /* 0x000a4c0001087983 */ /* 0x002f280000300800 */
[----:B--2---:R-:W2:Y:S04]  /*27300*/  LDL.LU R7, [R1+0xa50] ;  /* 0x000a500001077983 */ /* 0x004ea80000300800 */
[----:B---3--:R-:W3:Y:S04]  /*27310*/  LDL.LU R6, [R1+0xa54] ;  /* 0x000a540001067983 */ /* 0x008ee80000300800 */
[----:B----4-:R-:W4:Y:S04]  /*27320*/  LDL.LU R5, [R1+0xa58] ;  /* 0x000a580001057983 */ /* 0x010f280000300800 */
[----:B------:R-:W4:Y:S04]  /*27330*/  LDL.LU R4, [R1+0xa5c] ;  /* 0x000a5c0001047983 */ /* 0x000f280000300800 */
[----:B0-----:R-:W4:Y:S04]  /*27340*/  LDL.LU R3, [R1+0xa60] ;  /* 0x000a600001037983 */ /* 0x001f280000300800 */
[----:B------:R-:W4:Y:S04]  /*27350*/  LDL.LU R2, [R1+0xa64] ;  /* 0x000a640001027983 */ /* 0x000f280000300800 */
[----:B------:R-:W4:Y:S04]  /*27360*/  LDL.LU R0, [R1+0xa68] ;  /* 0x000a680001007983 */ /* 0x000f280000300800 */
[----:B------:R-:W4:Y:S01]  /*27370*/  LDL.LU R9, [R1+0xa6c] ;  /* 0x000a6c0001097983 */ /* 0x000f220000300800 */
[----:B------:R-:W-:-:S05]  /*27380*/  FADD R32, R55, R32 ;  /* 0x0000002037207221 */ /* 0x000fca0000000000 */
[----:B------:R0:W-:Y:S01]  /*27390*/  STL [R1+0xa2c], R32 ;  /* 0x000a2c2001007387 */ /* 0x0001e20000100800 */
[----:B------:R-:W-:-:S03]  /*273a0*/  FADD R33, R24, R33 ;  /* 0x0000002118217221 */ /* 0x000fc60000000000 */
[----:B0-----:R-:W2:Y:S01]  /*273b0*/  LDL.LU R32, [R1+0xacc] ;  /* 0x000acc0001207983 */ /* 0x001ea20000300800 */
[----:B------:R-:W-:-:S03]  /*273c0*/  FADD R34, R25, R34 ;  /* 0x0000002219227221 */ /* 0x000fc60000000000 */
[----:B------:R0:W-:Y:S01]  /*273d0*/  STL [R1+0xa30], R33 ;  /* 0x000a302101007387 */ /* 0x0001e20000100800 */
[----:B------:R-:W-:-:S01]  /*273e0*/  FADD R35, R26, R35 ;  /* 0x000000231a237221 */ /* 0x000fc20000000000 */
[----:B------:R-:W-:Y:S02]  /*273f0*/  FADD R36, R27, R36 ;  /* 0x000000241b247221 */ /* 0x000fe40000000000 */
[----:B0-----:R-:W3:Y:S01]  /*27400*/  LDL.LU R33, [R1+0xac8] ;  /* 0x000ac80001217983 */ /* 0x001ee20000300800 */
[----:B------:R-:W-:-:S03]  /*27410*/  FADD R37, R28, R37 ;  /* 0x000000251c257221 */ /* 0x000fc60000000000 */
[----:B------:R0:W-:Y:S01]  /*27420*/  STL [R1+0xa34], R34 ;  /* 0x000a342201007387 */ /* 0x0001e20000100800 */
[----:B------:R-:W-:-:S03]  /*27430*/  FADD R38, R29, R38 ;  /* 0x000000261d267221 */ /* 0x000fc60000000000 */
[----:B0-----:R-:W4:Y:S01]  /*27440*/  LDL.LU R34, [R1+0xac4] ;  /* 0x000ac40001227983 */ /* 0x001f220000300800 */
[----:B------:R-:W-:-:S03]  /*27450*/  FADD R39, R30, R39 ;  /* 0x000000271e277221 */ /* 0x000fc60000000000 */
[----:B------:R0:W-:Y:S04]  /*27460*/  STL [R1+0xa38], R35 ;  /* 0x000a382301007387 */ /* 0x0001e80000100800 */
[----:B0-----:R-:W4:Y:S04]  /*27470*/  LDL.LU R35, [R1+0xac0] ;  /* 0x000ac00001237983 */ /* 0x001f280000300800 */
[----:B------:R0:W-:Y:S04]  /*27480*/  STL [R1+0xa3c], R36 ;  /* 0x000a3c2401007387 */ /* 0x0001e80000100800 */
[----:B0-----:R-:W4:Y:S04]  /*27490*/  LDL.LU R36, [R1+0xabc] ;  /* 0x000abc0001247983 */ /* 0x001f280000300800 */
[----:B------:R0:W-:Y:S04]  /*274a0*/  STL [R1+0xa40], R37 ;  /* 0x000a402501007387 */ /* 0x0001e80000100800 */
[----:B0-----:R-:W4:Y:S04]  /*274b0*/  LDL.LU R37, [R1+0xab8] ;  /* 0x000ab80001257983 */ /* 0x001f280000300800 */
[----:B------:R0:W-:Y:S04]  /*274c0*/  STL [R1+0xa44], R38 ;  /* 0x000a442601007387 */ /* 0x0001e80000100800 */
[----:B0-----:R-:W4:Y:S04]  /*274d0*/  LDL.LU R38, [R1+0xab4] ;  /* 0x000ab40001267983 */ /* 0x001f280000300800 */
[----:B------:R0:W-:Y:S04]  /*274e0*/  STL [R1+0xa48], R39 ;  /* 0x000a482701007387 */ /* 0x0001e80000100800 */
[----:B0-----:R-:W4:Y:S01]  /*274f0*/  LDL.LU R39, [R1+0xab0] ;  /* 0x000ab00001277983 */ /* 0x001f220000300800 */
[----:B------:R-:W-:-:S05]  /*27500*/  FADD R8, R31, R8 ;  /* 0x000000081f087221 */ /* 0x000fca0000000000 */
[----:B------:R0:W-:Y:S04]  /*27510*/  STL [R1+0xa4c], R8 ;  /* 0x000a4c0801007387 */ /* 0x0001e80000100800 */
[----:B0-----:R0:W5:Y:S01]  /*27520*/  LDL.LU R8, [R1+0xaac] ;  /* 0x000aac0001087983 */ /* 0x0011620000300800 */
[----:B------:R-:W-:Y:S01]  /*27530*/  UMOV UR41, URZ ;  /* 0x0000003f00297c82 */ /* 0x000fe20008000000 */
[----:B--2---:R-:W-:-:S05]  /*27540*/  FADD R7, R32, R7 ;  /* 0x0000000720077221 */ /* 0x004fca0000000000 */
[----:B------:R1:W-:Y:S01]  /*27550*/  STL [R1+0xa50], R7 ;  /* 0x000a500701007387 */ /* 0x0003e20000100800 */
[----:B---3--:R-:W-:-:S03]  /*27560*/  FADD R6, R33, R6 ;  /* 0x0000000621067221 */ /* 0x008fc60000000000 */
[----:B-1----:R0:W5:Y:S04]  /*27570*/  LDL.LU R7, [R1+0xaa8] ;  /* 0x000aa80001077983 */ /* 0x0021680000300800 */
[----:B------:R1:W-:Y:S01]  /*27580*/  STL [R1+0xa54], R6 ;  /* 0x000a540601007387 */ /* 0x0003e20000100800 */
[----:B----4-:R-:W-:-:S03]  /*27590*/  FADD R5, R34, R5 ;  /* 0x0000000522057221 */ /* 0x010fc60000000000 */
[----:B-1----:R0:W5:Y:S04]  /*275a0*/  LDL.LU R6, [R1+0xaa4] ;  /* 0x000aa40001067983 */ /* 0x0021680000300800 */
[----:B------:R1:W-:Y:S01]  /*275b0*/  STL [R1+0xa58], R5 ;  /* 0x000a580501007387 */ /* 0x0003e20000100800 */
[----:B------:R-:W-:-:S03]  /*275c0*/  FADD R4, R35, R4 ;  /* 0x0000000423047221 */ /* 0x000fc60000000000 */
        /* <DEDUP_REMOVED lines=13> */
[----:B------:R0:W-:Y:S02]  /*276a0*/  STL [R1+0xa6c], R9 ;  /* 0x000a6c0901007387 */ /* 0x0001e40000100800 */
.L_x_28:
[----:B------:R-:W-:Y:S05]  /*276b0*/  @!P1 BRA `(.L_x_29) ;  /* 0x0000000000049947 */ /* 0x000fea0003800000 */
[----:B------:R-:W-:Y:S01]  /*276c0*/  BPT.TRAP 0x1 ;  /* 0x000000040000795c */ /* 0x000fe20000300000 */
.L_x_29:
[----:B0-----:R-:W2:Y:S04]  /*276d0*/  LDL R9, [R1+0xa78] ;  /* 0x000a780001097983 */ /* 0x001ea80000100800 */
[----:B-----5:R0:W-:Y:S04]  /*276e0*/  STL [R1+0xa90], R0 ;  /* 0x000a900001007387 */ /* 0x0201e80000100800 */
[----:B0-----:R-:W3:Y:S01]  /*276f0*/  LDL R0, [R1+0xa7c] ;  /* 0x000a7c0001007983 */ /* 0x001ee20000100800 */
[----:B--2---:R-:W-:Y:S01]  /*27700*/  ISETP.NE.AND P0, PT, R9, RZ, PT ;  /* 0x000000ff0900720c */ /* 0x004fe20003f05270 */
[----:B------:R-:W-:-:S12]  /*27710*/  IMAD.U32 R9, RZ, RZ, UR50 ;  /* 0x00000032ff097e24 */ /* 0x000fd8000f8e00ff */
[----:B------:R-:W-:-:S05]  /*27720*/  @P0 LEA R9, R9, UR9, 0x3 ;  /* 0x0000000909090c11 */ /* 0x000fca000f8e18ff */
[----:B------:R-:W-:-:S05]  /*27730*/  @P0 VIADD R9, R9, 0x10 ;  /* 0x0000001009090836 */ /* 0x000fca0000000000 */
[----:B---3--:R-:W-:Y:S02]  /*27740*/  @P0 PRMT R9, R0, 0x654, R9 ;  /* 0x0000065400090816 */ /* 0x008fe40000000009 */
[----:B------:R0:W5:Y:S01]  /*27750*/  LDL.LU R0, [R1+0xa90] ;  /* 0x000a900001007983 */ /* 0x0001620000300800 */
[----:B------:R-:W-:Y:S01]  /*27760*/  UISETP.GT.U32.AND UP0, UPT, UR4, 0x1, UPT ;  /* 0x000000010400788c */ /* 0x000fe2000bf04070 */
[----:B------:R0:W-:Y:S05]  /*27770*/  @P0 SYNCS.ARRIVE.TRANS64.RED.A1T0 RZ, [R9+URZ], RZ ;  /* 0x000000ff09ff09a7 */ /* 0x0001ea000810043f */
[----:B------:R-:W-:-:S13]  /*27780*/  PLOP3.LUT P0, PT, PT, PT, UP0, 0x80, 0x0 ;  /* 0x000000000000781c */ /* 0x000fda0003f0f008 */
[----:B0-----:R-:W-:Y:S05]  /*27790*/  @P0 BRA `(.L_x_30) ;  /* 0x0000000000040947 */ /* 0x001fea0003800000 */
[----:B------:R-:W-:Y:S01]  /*277a0*/  BPT.TRAP 0x1 ;  /* 0x000000040000795c */ /* 0x000fe20000300000 */
.L_x_30:
[----:B------:R-:W-:Y:S02]  /*277b0*/  UISETP.GT.AND UP2, UPT, UR51, 0x1, UPT ;  /* 0x000000013300788c */ /* 0x000fe4000bf44270 */
[----:B------:R-:W-:Y:S02]  /*277c0*/  UIADD3 UR53, UR53, 0x1, URZ ;  /* 0x0000000135357890 */ /* 0x000fe4000fffe03f */
[----:B------:R-:W-:Y:S02]  /*277d0*/  UIADD3 UR50, UR50, 0x1, URZ ;  /* 0x0000000132327890 */ /* 0x000fe4000fffe03f */
[----:B------:R-:W-:Y:S01]  /*277e0*/  PLOP3.LUT P0, PT, PT, PT, UP2, 0x80, 0x0 ;  /* 0x000000000000781c */ /* 0x000fe20003f0f028 */
[----:B------:R-:W-:Y:S02]  /*277f0*/  UISETP.NE.AND UP0, UPT, UR53, 0x2, UPT ;  /* 0x000000023500788c */ /* 0x000fe4000bf05270 */
[----:B------:R-:W-:Y:S02]  /*27800*/  UIADD3 UR14, UR51, -0x1, URZ ;  /* 0xffffffff330e7890 */ /* 0x000fe4000fffe03f */
[----:B------:R-:W-:-:S02]  /*27810*/  USEL UR13, URZ, 0x1, UP0 ;  /* 0x000000013f0d7887 */ /* 0x000fc40008000000 */
[----:B------:R-:W-:Y:S02]  /*27820*/  UISETP.NE.AND UP1, UPT, UR50, 0x2, UPT ;  /* 0x000000023200788c */ /* 0x000fe4000bf25270 */
[----:B------:R-:W-:Y:S02]  /*27830*/  ULOP3.LUT UR52, UR52, UR13, URZ, 0x3c, !UPT ;  /* 0x0000000d34347292 */ /* 0x000fe4000f8e3c3f */
[----:B------:R-:W-:Y:S02]  /*27840*/  USEL UR53, UR53, URZ, UP0 ;  /* 0x0000003f35357287 */ /* 0x000fe40008000000 */
[----:B------:R-:W-:Y:S01]  /*27850*/  USEL UR50, UR50, URZ, UP1 ;  /* 0x0000003f32327287 */ /* 0x000fe20008800000 */
[----:B------:R-:W-:Y:S01]  /*27860*/  UMOV UR13, 0x1 ;  /* 0x00000001000d7882 */ /* 0x000fe20000000000 */
[----:B------:R-:W-:Y:S01]  /*27870*/  UMOV UR51, UR14 ;  /* 0x0000000e00337c82 */ /* 0x000fe20008000000 */
[----:B------:R-:W-:Y:S09]  /*27880*/  @P0 BRA `(.L_x_31) ;  /* 0xfffffed800e80947 */ /* 0x000ff2000383ffff */
.L_x_23:
[----:B------:R-:W-:-:S04]  /*27890*/  UISETP.NE.AND UP0, UPT, UR41, URZ, UPT ;  /* 0x0000003f2900728c */ /* 0x000fc8000bf05270 */
[----:B------:R-:W-:-:S06]  /*278a0*/  USEL UR12, URZ, 0x1, !UP0 ;  /* 0x000000013f0c7887 */ /* 0x000fcc000c000000 */
[----:B------:R-:W-:-:S13]  /*278b0*/  ISETP.NE.AND P0, PT, RZ, UR12, PT ;  /* 0x0000000cff007c0c */ /* 0x000fda000bf05270 */
[----:B------:R-:W-:Y:S05]  /*278c0*/  @!P0 BRA `(.L_x_32) ;  /* 0x0000006800088947 */ /* 0x000fea0003800000 */
[----:B------:R-:W2:Y:S04]  /*278d0*/  LDL.LU R9, [R1+0x400] ;  /* 0x0004000001097983 */ /* 0x000ea80000300800 */
[----:B-----5:R0:W-:Y:S04]  /*278e0*/  STL [R1+0xb80], R83 ;  /* 0x000b805301007387 */ /* 0x0201e80000100800 */
[----:B0-----:R-:W2:Y:S04]  /*278f0*/  LDL.LU R83, [R1+0x310] ;  /* 0x0003100001537983 */ /* 0x001ea80000300800 */
[----:B------:R0:W-:Y:S04]  /*27900*/  STL [R1+0xb7c], R84 ;  /* 0x000b7c5401007387 */ /* 0x0001e80000100800 */
[----:B0-----:R-:W4:Y:S04]  /*27910*/  LDL.LU R84, [R1+0x3fc] ;  /* 0x0003fc0001547983 */ /* 0x001f280000300800 */
[----:B------:R0:W-:Y:S04]  /*27920*/  STL [R1+0xb78], R85 ;  /* 0x000b785501007387 */ /* 0x0001e80000100800 */
[----:B0-----:R-:W4:Y:S04]  /*27930*/  LDL.LU R85, [R1+0x30c] ;  /* 0x00030c0001557983 */ /* 0x001f280000300800 */
[----:B------:R0:W-:Y:S04]  /*27940*/  STL [R1+0xb74], R86 ;  /* 0x000b745601007387 */ /* 0x0001e80000100800 */
[----:B0-----:R-:W3:Y:S04]  /*27950*/  LDL.LU R86, [R1+0x3f8] ;  /* 0x0003f80001567983 */ /* 0x001ee80000300800 */
[----:B------:R0:W-:Y:S04]  /*27960*/  STL [R1+0xb70], R87 ;  /* 0x000b705701007387 */ /* 0x0001e80000100800 */
[----:B0-----:R-:W3:Y:S04]  /*27970*/  LDL.LU R87, [R1+0x308] ;  /* 0x0003080001577983 */ /* 0x001ee80000300800 */
[----:B------:R0:W-:Y:S04]  /*27980*/  STL [R1+0xb6c], R56 ;  /* 0x000b6c3801007387 */ /* 0x0001e80000100800 */
[----:B0-----:R-:W2:Y:S04]  /*27990*/  LDL.LU R56, [R1+0x3f4] ;  /* 0x0003f40001387983 */ /* 0x001ea80000300800 */
[----:B------:R0:W-:Y:S04]  /*279a0*/  STL [R1+0xb68], R57 ;  /* 0x000b683901007387 */ /* 0x0001e80000100800 */
        /* <DEDUP_REMOVED lines=93> */
[----:B--2---:R-:W-:Y:S01]  /*27f80*/  FADD R48, R49, R48 ;  /* 0x0000003031307221 */ /* 0x004fe20000000000 */
[----:B---3--:R-:W-:Y:S01]  /*27f90*/  FADD R46, R47, R46 ;  /* 0x0000002e2f2e7221 */ /* 0x008fe20000000000 */
[----:B----4-:R-:W-:Y:S01]  /*27fa0*/  FADD R44, R45, R44 ;  /* 0x0000002c2d2c7221 */ /* 0x010fe20000000000 */
[----:B------:R-:W-:Y:S01]  /*27fb0*/  STL [R1+0xaac], R8 ;  /* 0x000aac0801007387 */ /* 0x000fe20000100800 */
[----:B------:R-:W-:Y:S01]  /*27fc0*/  FADD R42, R43, R42 ;  /* 0x0000002a2b2a7221 */ /* 0x000fe20000000000 */
[----:B------:R-:W-:Y:S01]  /*27fd0*/  FADD R40, R41, R40 ;  /* 0x0000002829287221 */ /* 0x000fe20000000000 */
[----:B------:R-:W-:Y:S01]  /*27fe0*/  FADD R70, R71, R70 ;  /* 0x0000004647467221 */ /* 0x000fe20000000000 */
        /* <DEDUP_REMOVED lines=12> */
[----:B------:R-:W-:Y:S01]  /*280b0*/  FADD R50, R51, R50 ;  /* 0x0000003233327221 */ /* 0x000fe20000000000 */
[----:B------:R-:W-:Y:S01]  /*280c0*/  STL [R1+0xa9c], R4 ;  /* 0x000a9c0401007387 */ /* 0x000fe20000100800 */
[----:B------:R-:W-:-:S03]  /*280d0*/  FADD R9, R83, R9 ;  /* 0x0000000953097221 */ /* 0x000fc60000000000 */
        /* <DEDUP_REMOVED lines=22> */
[----:B-1----:R-:W4:Y:S04]  /*28240*/  LDL.LU R0, [R1+0x314] ;  /* 0x0003140001007983 */ /* 0x002f280000300800 */
[----:B------:R1:W-:Y:S04]  /*28250*/  STL [R1+0x3f8], R86 ;  /* 0x0003f85601007387 */ /* 0x0003e80000100800 */
[----:B------:R-:W4:Y:S01]  /*28260*/  LDL.LU R2, [R1+0x404] ;  /* 0x0004040001027983 */ /* 0x000f220000300800 */
[----:B------:R-:W-:-:S03]  /*28270*/  FADD R232, R25, R232 ;  /* 0x000000e819e87221 */ /* 0x000fc60000000000 */
[----:B------:R1:W-:Y:S04]  /*28280*/  STL [R1+0x3fc], R84 ;  /* 0x0003fc5401007387 */ /* 0x0003e80000100800 */
[----:B------:R-:W4:Y:S04]  /*28290*/  LDL.LU R3, [R1+0x318] ;  /* 0x0003180001037983 */ /* 0x000f280000300800 */
[----:B------:R1:W-:Y:S04]  /*282a0*/  STL [R1+0x400], R9 ;  /* 0x0004000901007387 */ /* 0x0003e80000100800 */
[----:B------:R-:W4:Y:S01]  /*282b0*/  LDL.LU R4, [R1+0x408] ;  /* 0x0004080001047983 */ /* 0x000f220000300800 */
[----:B------:R-:W-:-:S03]  /*282c0*/  FADD R23, R26, R23 ;  /* 0x000000171a177221 */ /* 0x000fc60000000000 */
[----:B------:R-:W4:Y:S04]  /*282d0*/  LDL.LU R5, [R1+0x31c] ;  /* 0x00031c0001057983 */ /* 0x000f280000300800 */
[----:B------:R-:W4:Y:S04]  /*282e0*/  LDL.LU R6, [R1+0x40c] ;  /* 0x00040c0001067983 */ /* 0x000f280000300800 */
[----:B------:R-:W4:Y:S01]  /*282f0*/  LDL.LU R7, [R1+0x320] ;  /* 0x0003200001077983 */ /* 0x000f220000300800 */
[----:B------:R-:W-:-:S03]  /*28300*/  FADD R22, R27, R22 ;  /* 0x000000161b167221 */ /* 0x000fc60000000000 */
[----:B------:R-:W4:Y:S01]  /*28310*/  LDL.LU R8, [R1+0x410] ;  /* 0x0004100001087983 */ /* 0x000f220000300800 */
[----:B------:R-:W-:Y:S01]  /*28320*/  FADD R21, R28, R21 ;  /* 0x000000151c157221 */ /* 0x000fe20000000000 */
        /* <DEDUP_REMOVED lines=10> */
[----:B------:R-:W-:-:S02]  /*283d0*/  FADD R10, R39, R10 ;  /* 0x0000000a270a7221 */ /* 0x000fc40000000000 */
        /* <DEDUP_REMOVED lines=23> */
[----:B--2---:R-:W2:Y:S04]  /*28550*/  LDL.LU R48, [R1+0x440] ;  /* 0x0004400001307983 */ /* 0x004ea80000300800 */
[----:B------:R-:W2:Y:S04]  /*28560*/  LDL.LU R47, [R1+0x2d4] ;  /* 0x0002d400012f7983 */ /* 0x000ea80000300800 */
[----:B---3--:R-:W3:Y:S04]  /*28570*/  LDL.LU R46, [R1+0x444] ;  /* 0x00044400012e7983 */ /* 0x008ee80000300800 */
[----:B------:R-:W3:Y:S04]  /*28580*/  LDL.LU R45, [R1+0x2d8] ;  /* 0x0002d800012d7983 */ /* 0x000ee80000300800 */
        /* <DEDUP_REMOVED lines=26> */
[----:B------:R-:W4:Y:S01]  /*28730*/  LDL.LU R9, [R1+0x47c] ;  /* 0x00047c0001097983 */ /* 0x000f220000300800 */
[----:B------:R-:W-:Y:S01]  /*28740*/  FADD R2, R0, R2 ;  /* 0x0000000200027221 */ /* 0x000fe20000000000 */
[----:B------:R-:W-:Y:S01]  /*28750*/  FADD R4, R3, R4 ;  /* 0x0000000403047221 */ /* 0x000fe20000000000 */
[----:B------:R-:W-:Y:S01]  /*28760*/  FADD R6, R5, R6 ;  /* 0x0000000605067221 */ /* 0x000fe20000000000 */
[----:B------:R-:W-:-:S02]  /*28770*/  FADD R8, R7, R8 ;  /* 0x0000000807087221 */ /* 0x000fc40000000000 */
[----:B------:R0:W-:Y:S04]  /*28780*/  STL [R1+0x404], R2 ;  /* 0x0004040201007387 */ /* 0x0001e80000100800 */
[----:B------:R1:W-:Y:S04]  /*28790*/  STL [R1+0x408], R4 ;  /* 0x0004080401007387 */ /* 0x0003e80000100800 */
[----:B------:R1:W-:Y:S04]  /*287a0*/  STL [R1+0x40c], R6 ;  /* 0x00040c0601007387 */ /* 0x0003e80000100800 */
[----:B------:R1:W-:Y:S01]  /*287b0*/  STL [R1+0x410], R8 ;  /* 0x0004100801007387 */ /* 0x0003e20000100800 */
[----:B------:R-:W-:Y:S01]  /*287c0*/  FADD R38, R39, R38 ;  /* 0x0000002627267221 */ /* 0x000fe20000000000 */
        /* <DEDUP_REMOVED lines=48> */
[----:B------:R-:W4:Y:S04]  /*28ad0*/  LDL.LU R0, [R1+0x290] ;  /* 0x0002900001007983 */ /* 0x000f280000300800 */
[----:B------:R4:W-:Y:S01]  /*28ae0*/  STL [R1+0x474], R86 ;  /* 0x0004745601007387 */ /* 0x0009e20000100800 */
[----:B------:R-:W-:-:S03]  /*28af0*/  FADD R84, R85, R84 ;  /* 0x0000005455547221 */ /* 0x000fc60000000000 */
[----:B0-----:R-:W4:Y:S04]  /*28b00*/  LDL.LU R2, [R1+0x480] ;  /* 0x0004800001027983 */ /* 0x001f280000300800 */
[----:B------:R0:W-:Y:S01]  /*28b10*/  STL [R1+0x478], R84 ;  /* 0x0004785401007387 */ /* 0x0001e20000100800 */
[----:B------:R-:W-:-:S03]  /*28b20*/  FADD R9, R83, R9 ;  /* 0x0000000953097221 */ /* 0x000fc60000000000 */
[----:B------:R-:W4:Y:S04]  /*28b30*/  LDL.LU R3, [R1+0x294] ;  /* 0x0002940001037983 */ /* 0x000f280000300800 */
[----:B------:R0:W-:Y:S04]  /*28b40*/  STL [R1+0x47c], R9 ;  /* 0x00047c0901007387 */ /* 0x0001e80000100800 */
        /* <DEDUP_REMOVED lines=58> */
[----:B------:R-:W4:Y:S01]  /*28ef0*/  LDL.LU R9, [R1+0x4f8] ;  /* 0x0004f80001097983 */ /* 0x000f220000300800 */
[----:B------:R-:W-:-:S05]  /*28f00*/  FADD R2, R0, R2 ;  /* 0x0000000200027221 */ /* 0x000fca0000000000 */
        /* <DEDUP_REMOVED lines=372> */
[----:B------:R-:W-:Y:S01]  /*2a650*/  STL [R1+0x5f4], R2 ;  /* 0x0005f40201007387 */ /* 0x000fe20000100800 */
[----:B------:R-:W-:Y:S01]  /*2a660*/  FADD R4, R3, R4 ;  /* 0x0000000403047221 */ /* 0x000fe20000000000 */
[----:B------:R-:W-:-:S04]  /*2a670*/  FADD R6, R5, R6 ;  /* 0x0000000605067221 */ /* 0x000fc80000000000 */
        /* <DEDUP_REMOVED lines=52> */
[----:B------:R-:W-:Y:S01]  /*2a9c0*/  FADD R86, R87, R86 ;  /* 0x0000005657567221 */ /* 0x000fe20000000000 */
[----:B------:R-:W-:Y:S01]  /*2a9d0*/  FADD R84, R85, R84 ;  /* 0x0000005455547221 */ /* 0x000fe20000000000 */
[----:B------:R-:W-:Y:S02]  /*2a9e0*/  FADD R9, R83, R9 ;  /* 0x0000000953097221 */ /* 0x000fe40000000000 */
[----:B------:R-:W2:Y:S04]  /*2a9f0*/  LDL.LU R83, [R1+0x80] ;  /* 0x0000800001537983 */ /* 0x000ea80000300800 */
[----:B------:R-:W-:Y:S04]  /*2aa00*/  STL [R1+0x664], R86 ;  /* 0x0006645601007387 */ /* 0x000fe80000100800 */
[----:B------:R0:W-:Y:S04]  /*2aa10*/  STL [R1+0x668], R84 ;  /* 0x0006685401007387 */ /* 0x0001e80000100800 */
[----:B0-----:R-:W2:Y:S04]  /*2aa20*/  LDL.LU R84, [R1+0x670] ;  /* 0x0006700001547983 */ /* 0x001ea80000300800 */
[----:B------:R-:W3:Y:S04]  /*2aa30*/  LDL.LU R85, [R1+0x84] ;  /* 0x0000840001557983 */ /* 0x000ee80000300800 */
[----:B------:R0:W-:Y:S04]  /*2aa40*/  STL [R1+0x66c], R9 ;  /* 0x00066c0901007387 */ /* 0x0001e80000100800 */
        /* <DEDUP_REMOVED lines=58> */
[----:B0-----:R-:W4:Y:S01]  /*2adf0*/  LDL.LU R9, [R1+0x6e8] ;  /* 0x0006e80001097983 */ /* 0x001f220000300800 */
        /* <DEDUP_REMOVED lines=8> */
[----:B------:R-:W-:-:S03]  /*2ae80*/  FADD R58, R57, R58 ;  /* 0x0000003a393a7221 */ /* 0x000fc60000000000 */
[----:B0-----:R-:W4:Y:S01]  /*2ae90*/  LDL.LU R86, [R1+0xb74] ;  /* 0x000b740001567983 */ /* 0x001f220000300800 */
[----:B------:R-:W-:-:S03]  /*2aea0*/  FADD R60, R59, R60 ;  /* 0x0000003c3b3c7221 */ /* 0x000fc60000000000 */
[----:B------:R-:W4:Y:S04]  /*2aeb0*/  LDL.LU R87, [R1+0xb70] ;  /* 0x000b700001577983 */ /* 0x000f280000300800 */
[----:B------:R0:W-:Y:S01]  /*2aec0*/  STL [R1+0x678], R56 ;  /* 0x0006783801007387 */ /* 0x0001e20000100800 */
[----:B------:R-:W-:-:S03]  /*2aed0*/  FADD R62, R61, R62 ;  /* 0x0000003e3d3e7221 */ /* 0x000fc60000000000 */
[----:B0-----:R-:W4:Y:S04]  /*2aee0*/  LDL.LU R56, [R1+0xb6c] ;  /* 0x000b6c0001387983 */ /* 0x001f280000300800 */
[----:B------:R-:W4:Y:S04]  /*2aef0*/  LDL.LU R57, [R1+0xb68] ;  /* 0x000b680001397983 */ /* 0x000f280000300800 */
[----:B------:R0:W-:Y:S01]  /*2af00*/  STL [R1+0x67c], R58 ;  /* 0x00067c3a01007387 */ /* 0x0001e20000100800 */
[----:B------:R-:W-:Y:S01]  /*2af10*/  FADD R64, R63, R64 ;  /* 0x000000403f407221 */ /* 0x000fe20000000000 */
[----:B------:R-:W-:-:S02]  /*2af20*/  FADD R66, R65, R66 ;  /* 0x0000004241427221 */ /* 0x000fc40000000000 */
[----:B0-----:R-:W4:Y:S04]  /*2af30*/  LDL.LU R58, [R1+0xb64] ;  /* 0x000b6400013a7983 */ /* 0x001f280000300800 */
[----:B------:R-:W4:Y:S04]  /*2af40*/  LDL.LU R59, [R1+0xb60] ;  /* 0x000b6000013b7983 */ /* 0x000f280000300800 */
[----:B------:R0:W-:Y:S01]  /*2af50*/  STL [R1+0x680], R60 ;  /* 0x0006803c01007387 */ /* 0x0001e20000100800 */
[----:B------:R-:W-:-:S03]  /*2af60*/  FADD R68, R67, R68 ;  /* 0x0000004443447221 */ /* 0x000fc60000000000 */
        /* <DEDUP_REMOVED lines=24> */
[----:B------:R-:W-:Y:S01]  /*2b0f0*/  FADD R5, R4, R5 ;  /* 0x0000000504057221 */ /* 0x000fe20000000000 */
[----:B------:R-:W-:Y:S01]  /*2b100*/  FADD R7, R6, R7 ;  /* 0x0000000706077221 */ /* 0x000fe20000000000 */
[----:B------:R-:W-:Y:S01]  /*2b110*/  FADD R39, R8, R39 ;  /* 0x0000002708277221 */ /* 0x000fe20000000000 */
        /* <DEDUP_REMOVED lines=14> */
[----:B------:R-:W-:Y:S04]  /*2b200*/  STL [R1+0x6a4], R0 ;  /* 0x0006a40001007387 */ /* 0x000fe80000100800 */
        /* <DEDUP_REMOVED lines=12> */
[----:B------:R-:W-:Y:S04]  /*2b2d0*/  STL [R1+0x6c4], R31 ;  /* 0x0006c41f01007387 */ /* 0x000fe80000100800 */
[----:B------:R-:W-:Y:S01]  /*2b2e0*/  STL [R1+0x6c8], R29 ;  /* 0x0006c81d01007387 */ /* 0x000fe20000100800 */
[----:B------:R-:W-:-:S03]  /*2b2f0*/  FADD R47, R48, R47 ;  /* 0x0000002f302f7221 */ /* 0x000fc60000000000 */
[----:B------:R-:W-:Y:S01]  /*2b300*/  STL [R1+0x6cc], R27 ;  /* 0x0006cc1b01007387 */ /* 0x000fe20000100800 */
[----:B------:R-:W-:-:S03]  /*2b310*/  FADD R9, R46, R9 ;  /* 0x000000092e097221 */ /* 0x000fc60000000000 */
[----:B------:R-:W-:Y:S04]  /*2b320*/  STL [R1+0x6d0], R25 ;  /* 0x0006d01901007387 */ /* 0x000fe80000100800 */
[----:B------:R-:W-:Y:S04]  /*2b330*/  STL [R1+0x6d4], R55 ;  /* 0x0006d43701007387 */ /* 0x000fe80000100800 */
[----:B------:R-:W-:Y:S04]  /*2b340*/  STL [R1+0x6d8], R53 ;  /* 0x0006d83501007387 */ /* 0x000fe80000100800 */
[----:B------:R-:W-:Y:S04]  /*2b350*/  STL [R1+0x6dc], R51 ;  /* 0x0006dc3301007387 */ /* 0x000fe80000100800 */
[----:B------:R-:W2:Y:S04]  /*2b360*/  LDL.LU R46, [R1+0x7c] ;  /* 0x00007c00012e7983 */ /* 0x000ea80000300800 */
[----:B------:R-:W-:Y:S04]  /*2b370*/  STL [R1+0x6e0], R49 ;  /* 0x0006e03101007387 */ /* 0x000fe80000100800 */
[----:B------:R-:W2:Y:S04]  /*2b380*/  LDL.LU R36, [R1+0x6ec] ;  /* 0x0006ec0001247983 */ /* 0x000ea80000300800 */
[----:B------:R0:W-:Y:S04]  /*2b390*/  STL [R1+0x6e4], R47 ;  /* 0x0006e42f01007387 */ /* 0x0001e80000100800 */
[----:B0-----:R-:W3:Y:S04]  /*2b3a0*/  LDL.LU R47, [R1] ;  /* 0x00000000012f7983 */ /* 0x001ee80000300800 */
        /* <DEDUP_REMOVED lines=35> */
[----:B------:R0:W-:Y:S04]  /*2b5e0*/  STL [R1+0x6ec], R36 ;  /* 0x0006ec2401007387 */ /* 0x0001e80000100800 */
[----:B0-----:R-:W2:Y:S01]  /*2b5f0*/  LDL.LU R36, [R1+0x734] ;  /* 0x0007340001247983 */ /* 0x001ea20000300800 */
[----:B---3--:R-:W-:-:S03]  /*2b600*/  FADD R37, R47, R37 ;  /* 0x000000252f257221 */ /* 0x008fc60000000000 */
[----:B------:R-:W3:Y:S04]  /*2b610*/  LDL.LU R47, [R1+0xb10] ;  /* 0x000b1000012f7983 */ /* 0x000ee80000300800 */
[----:B------:R0:W-:Y:S01]  /*2b620*/  STL [R1+0x6f0], R37 ;  /* 0x0006f02501007387 */ /* 0x0001e20000100800 */
[----:B----4-:R-:W-:-:S03]  /*2b630*/  FADD R38, R48, R38 ;  /* 0x0000002630267221 */ /* 0x010fc60000000000 */
[----:B0-----:R-:W4:Y:S01]  /*2b640*/  LDL.LU R37, [R1+0x738] ;  /* 0x0007380001257983 */ /* 0x001f220000300800 */
[----:B------:R-:W-:-:S03]  /*2b650*/  FADD R39, R49, R39 ;  /* 0x0000002731277221 */ /* 0x000fc60000000000 */
[----:B------:R-:W3:Y:S04]  /*2b660*/  LDL.LU R48, [R1+0xb0c] ;  /* 0x000b0c0001307983 */ /* 0x000ee80000300800 */
[----:B------:R0:W-:Y:S01]  /*2b670*/  STL [R1+0x6f4], R38 ;  /* 0x0006f42601007387 */ /* 0x0001e20000100800 */
[----:B------:R-:W-:-:S03]  /*2b680*/  FADD R8, R50, R8 ;  /* 0x0000000832087221 */ /* 0x000fc60000000000 */
[----:B0-----:R-:W3:Y:S01]  /*2b690*/  LDL.LU R38, [R1+0x73c] ;  /* 0x00073c0001267983 */ /* 0x001ee20000300800 */
[----:B------:R-:W-:-:S03]  /*2b6a0*/  FADD R7, R51, R7 ;  /* 0x0000000733077221 */ /* 0x000fc60000000000 */
[----:B------:R-:W3:Y:S04]  /*2b6b0*/  LDL.LU R49, [R1+0xb08] ;  /* 0x000b080001317983 */ /* 0x000ee80000300800 */
[----:B------:R0:W-:Y:S01]  /*2b6c0*/  STL [R1+0x6f8], R39 ;  /* 0x0006f82701007387 */ /* 0x0001e20000100800 */
[----:B------:R-:W-:-:S03]  /*2b6d0*/  FADD R6, R52, R6 ;  /* 0x0000000634067221 */ /* 0x000fc60000000000 */
[----:B0-----:R-:W3:Y:S04]  /*2b6e0*/  LDL.LU R39, [R1+0x740] ;  /* 0x0007400001277983 */ /* 0x001ee80000300800 */
[----:B------:R-:W3:Y:S04]  /*2b6f0*/  LDL.LU R50, [R1+0xb04] ;  /* 0x000b040001327983 */ /* 0x000ee80000300800 */
[----:B------:R0:W-:Y:S04]  /*2b700*/  STL [R1+0x6fc], R8 ;  /* 0x0006fc0801007387 */ /* 0x0001e80000100800 */
[----:B0-----:R-:W3:Y:S04]  /*2b710*/  LDL.LU R8, [R1+0x744] ;  /* 0x0007440001087983 */ /* 0x001ee80000300800 */
[----:B------:R-:W3:Y:S04]  /*2b720*/  LDL.LU R51, [R1+0xb00] ;  /* 0x000b000001337983 */ /* 0x000ee80000300800 */
[----:B------:R0:W-:Y:S04]  /*2b730*/  STL [R1+0x700], R7 ;  /* 0x0007000701007387 */ /* 0x0001e80000100800 */
[----:B0-----:R-:W3:Y:S04]  /*2b740*/  LDL.LU R7, [R1+0x748] ;  /* 0x0007480001077983 */ /* 0x001ee80000300800 */
[----:B------:R-:W3:Y:S04]  /*2b750*/  LDL.LU R52, [R1+0xafc] ;  /* 0x000afc0001347983 */ /* 0x000ee80000300800 */
[----:B------:R0:W-:Y:S04]  /*2b760*/  STL [R1+0x704], R6 ;  /* 0x0007040601007387 */ /* 0x0001e80000100800 */
[----:B0-----:R-:W3:Y:S01]  /*2b770*/  LDL.LU R6, [R1+0x74c] ;  /* 0x00074c0001067983 */ /* 0x001ee20000300800 */
[----:B------:R-:W-:Y:S01]  /*2b780*/  FADD R5, R4, R5 ;  /* 0x0000000504057221 */ /* 0x000fe20000000000 */
[----:B------:R-:W-:Y:S01]  /*2b790*/  FADD R3, R53, R3 ;  /* 0x0000000335037221 */ /* 0x000fe20000000000 */
[----:B------:R-:W-:-:S03]  /*2b7a0*/  FADD R2, R54, R2 ;  /* 0x0000000236027221 */ /* 0x000fc60000000000 */
[----:B------:R0:W-:Y:S01]  /*2b7b0*/  STL [R1+0x708], R5 ;  /* 0x0007080501007387 */ /* 0x0001e20000100800 */
[----:B------:R-:W-:Y:S01]  /*2b7c0*/  FADD R0, R55, R0 ;  /* 0x0000000037007221 */ /* 0x000fe20000000000 */
[----:B------:R-:W-:Y:S02]  /*2b7d0*/  FADD R9, R24, R9 ;  /* 0x0000000918097221 */ /* 0x000fe40000000000 */
[----:B0-----:R-:W3:Y:S04]  /*2b7e0*/  LDL.LU R5, [R1+0x750] ;  /* 0x0007500001057983 */ /* 0x001ee80000300800 */
[----:B------:R-:W3:Y:S04]  /*2b7f0*/  LDL.LU R4, [R1+0x774] ;  /* 0x0007740001047983 */ /* 0x000ee80000300800 */
[----:B------:R-:W3:Y:S04]  /*2b800*/  LDL.LU R53, [R1+0xaf8] ;  /* 0x000af80001357983 */ /* 0x000ee80000300800 */
[----:B------:R0:W-:Y:S01]  /*2b810*/  STL [R1+0x70c], R3 ;  /* 0x00070c0301007387 */ /* 0x0001e20000100800 */
[----:B------:R-:W-:-:S03]  /*2b820*/  FADD R26, R25, R26 ;  /* 0x0000001a191a7221 */ /* 0x000fc60000000000 */
[----:B0-----:R-:W3:Y:S04]  /*2b830*/  LDL.LU R3, [R1+0x778] ;  /* 0x0007780001037983 */ /* 0x001ee80000300800 */
        /* <DEDUP_REMOVED lines=14> */
[----:B------:R-:W-:Y:S01]  /*2b920*/  FADD R34, R33, R34 ;  /* 0x0000002221227221 */ /* 0x000fe20000000000 */
[----:B------:R-:W-:-:S02]  /*2b930*/  FADD R35, R216, R35 ;  /* 0x00000023d8237221 */ /* 0x000fc40000000000 */
        /* <DEDUP_REMOVED lines=13> */
[----:B------:R0:W-:Y:S01]  /*2ba10*/  STL [R1+0x730], R35 ;  /* 0x0007302301007387 */ /* 0x0001e20000100800 */
[----:B--2---:R-:W-:-:S03]  /*2ba20*/  FADD R36, R217, R36 ;  /* 0x00000024d9247221 */ /* 0x004fc60000000000 */
[----:B0-----:R-:W2:Y:S04]  /*2ba30*/  LDL.LU R35, [R1+0xac0] ;  /* 0x000ac00001237983 */ /* 0x001ea80000300800 */
[----:B------:R-:W2:Y:S04]  /*2ba40*/  LDL.LU R216, [R1+0x770] ;  /* 0x0007700001d87983 */ /* 0x000ea80000300800 */
[----:B------:R0:W-:Y:S01]  /*2ba50*/  STL [R1+0x734], R36 ;  /* 0x0007342401007387 */ /* 0x0001e20000100800 */
[----:B----4-:R-:W-:-:S03]  /*2ba60*/  FADD R37, R218, R37 ;  /* 0x00000025da257221 */ /* 0x010fc60000000000 */
[----:B0-----:R-:W4:Y:S04]  /*2ba70*/  LDL.LU R36, [R1+0xabc] ;  /* 0x000abc0001247983 */ /* 0x001f280000300800 */
[----:B------:R-:W4:Y:S04]  /*2ba80*/  LDL.LU R217, [R1+0x76c] ;  /* 0x00076c0001d97983 */ /* 0x000f280000300800 */
[----:B------:R0:W-:Y:S01]  /*2ba90*/  STL [R1+0x738], R37 ;  /* 0x0007382501007387 */ /* 0x0001e20000100800 */
[----:B---3--:R-:W-:-:S03]  /*2baa0*/  FADD R38, R219, R38 ;  /* 0x00000026db267221 */ /* 0x008fc60000000000 */
        /* <DEDUP_REMOVED lines=12> */
[----:B0-----:R0:W5:Y:S04]  /*2bb70*/  LDL.LU R8, [R1+0xaac] ;  /* 0x000aac0001087983 */ /* 0x0011680000300800 */
[----:B------:R-:W3:Y:S04]  /*2bb80*/  LDL.LU R221, [R1+0x75c] ;  /* 0x00075c0001dd7983 */ /* 0x000ee80000300800 */
[----:B------:R1:W-:Y:S01]  /*2bb90*/  STL [R1+0x748], R7 ;  /* 0x0007480701007387 */ /* 0x0003e20000100800 */
[----:B------:R-:W-:-:S03]  /*2bba0*/  FADD R6, R223, R6 ;  /* 0x00000006df067221 */ /* 0x000fc60000000000 */
[----:B-1----:R0:W5:Y:S04]  /*2bbb0*/  LDL.LU R7, [R1+0xaa8] ;  /* 0x000aa80001077983 */ /* 0x0021680000300800 */
[----:B------:R-:W3:Y:S04]  /*2bbc0*/  LDL.LU R222, [R1+0x758] ;  /* 0x0007580001de7983 */ /* 0x000ee80000300800 */
[----:B------:R1:W-:Y:S04]  /*2bbd0*/  STL [R1+0x74c], R6 ;  /* 0x00074c0601007387 */ /* 0x0003e80000100800 */
[----:B-1----:R0:W5:Y:S04]  /*2bbe0*/  LDL.LU R6, [R1+0xaa4] ;  /* 0x000aa40001067983 */ /* 0x0021680000300800 */
[----:B------:R-:W3:Y:S01]  /*2bbf0*/  LDL.LU R223, [R1+0x754] ;  /* 0x0007540001df7983 */ /* 0x000ee20000300800 */
[----:B------:R-:W-:Y:S01]  /*2bc00*/  FADD R5, R224, R5 ;  /* 0x00000005e0057221 */ /* 0x000fe20000000000 */
[----:B------:R-:W-:-:S04]  /*2bc10*/  FADD R4, R201, R4 ;  /* 0x00000004c9047221 */ /* 0x000fc80000000000 */
[----:B------:R1:W-:Y:S04]  /*2bc20*/  STL [R1+0x750], R5 ;  /* 0x0007500501007387 */ /* 0x0003e80000100800 */
[----:B-1----:R0:W5:Y:S01]  /*2bc30*/  LDL.LU R5, [R1+0xaa0] ;  /* 0x000aa00001057983 */ /* 0x0021620000300800 */
[----:B------:R-:W-:Y:S01]  /*2bc40*/  FADD R3, R202, R3 ;  /* 0x00000003ca037221 */ /* 0x000fe20000000000 */
[----:B------:R-:W-:Y:S01]  /*2bc50*/  FADD R2, R203, R2 ;  /* 0x00000002cb027221 */ /* 0x000fe20000000000 */
[----:B------:R-:W-:Y:S01]  /*2bc60*/  FADD R0, R204, R0 ;  /* 0x00000000cc007221 */ /* 0x000fe20000000000 */
[----:B--2---:R-:W-:Y:S01]  /*2bc70*/  FADD R216, R200, R216 ;  /* 0x000000d8c8d87221 */ /* 0x004fe20000000000 */
[----:B----4-:R-:W-:Y:S01]  /*2bc80*/  FADD R217, R231, R217 ;  /* 0x000000d9e7d97221 */ /* 0x010fe20000000000 */
[----:B---3--:R-:W-:Y:S01]  /*2bc90*/  FADD R218, R230, R218 ;  /* 0x000000dae6da7221 */ /* 0x008fe20000000000 */
[----:B------:R-:W-:Y:S01]  /*2bca0*/  FADD R219, R229, R219 ;  /* 0x000000dbe5db7221 */ /* 0x000fe20000000000 */
[----:B------:R-:W-:Y:S01]  /*2bcb0*/  FADD R220, R228, R220 ;  /* 0x000000dce4dc7221 */ /* 0x000fe20000000000 */
[----:B------:R-:W-:Y:S01]  /*2bcc0*/  FADD R221, R227, R221 ;  /* 0x000000dde3dd7221 */ /* 0x000fe20000000000 */
[----:B------:R-:W-:Y:S01]  /*2bcd0*/  FADD R222, R226, R222 ;  /* 0x000000dee2de7221 */ /* 0x000fe20000000000 */
[----:B------:R-:W-:-:S05]  /*2bce0*/  FADD R223, R225, R223 ;  /* 0x000000dfe1df7221 */ /* 0x000fca0000000000 */
[----:B------:R-:W-:Y:S04]  /*2bcf0*/  STL [R1+0x754], R223 ;  /* 0x000754df01007387 */ /* 0x000fe80000100800 */
[----:B------:R-:W-:Y:S04]  /*2bd00*/  STL [R1+0x758], R222 ;  /* 0x000758de01007387 */ /* 0x000fe80000100800 */
[----:B------:R-:W-:Y:S04]  /*2bd10*/  STL [R1+0x75c], R221 ;  /* 0x00075cdd01007387 */ /* 0x000fe80000100800 */
[----:B------:R-:W-:Y:S04]  /*2bd20*/  STL [R1+0x760], R220 ;  /* 0x000760dc01007387 */ /* 0x000fe80000100800 */
[----:B------:R-:W-:Y:S04]  /*2bd30*/  STL [R1+0x764], R219 ;  /* 0x000764db01007387 */ /* 0x000fe80000100800 */
[----:B------:R-:W-:Y:S04]  /*2bd40*/  STL [R1+0x768], R218 ;  /* 0x000768da01007387 */ /* 0x000fe80000100800 */
[----:B------:R1:W-:Y:S04]  /*2bd50*/  STL [R1+0x774], R4 ;  /* 0x0007740401007387 */ /* 0x0003e80000100800 */
[----:B------:R-:W-:Y:S04]  /*2bd60*/  STL [R1+0x76c], R217 ;  /* 0x00076cd901007387 */ /* 0x000fe80000100800 */
[----:B-1----:R-:W2:Y:S04]  /*2bd70*/  LDL.LU R4, [R1+0x788] ;  /* 0x0007880001047983 */ /* 0x002ea80000300800 */
[----:B------:R-:W-:Y:S04]  /*2bd80*/  STL [R1+0x770], R216 ;  /* 0x000770d801007387 */ /* 0x000fe80000100800 */
[----:B------:R1:W-:Y:S04]  /*2bd90*/  STL [R1+0x778], R3 ;  /* 0x0007780301007387 */ /* 0x0003e80000100800 */
[----:B-1----:R-:W3:Y:S04]  /*2bda0*/  LDL.LU R3, [R1+0x78c] ;  /* 0x00078c0001037983 */ /* 0x002ee80000300800 */
[----:B------:R1:W-:Y:S04]  /*2bdb0*/  STL [R1+0x77c], R2 ;  /* 0x00077c0201007387 */ /* 0x0003e80000100800 */
[----:B-1----:R-:W4:Y:S04]  /*2bdc0*/  LDL.LU R2, [R1+0x790] ;  /* 0x0007900001027983 */ /* 0x002f280000300800 */
[----:B------:R1:W-:Y:S04]  /*2bdd0*/  STL [R1+0x780], R0 ;  /* 0x0007800001007387 */ /* 0x0003e80000100800 */
[----:B-1----:R-:W4:Y:S01]  /*2bde0*/  LDL.LU R0, [R1+0x794] ;  /* 0x0007940001007983 */ /* 0x002f220000300800 */
[----:B------:R-:W-:-:S03]  /*2bdf0*/  FADD R9, R205, R9 ;  /* 0x00000009cd097221 */ /* 0x000fc60000000000 */
[----:B------:R-:W4:Y:S04]  /*2be00*/  LDL.LU R205, [R1+0x7a8] ;  /* 0x0007a80001cd7983 */ /* 0x000f280000300800 */
        /* <DEDUP_REMOVED lines=22> */
[----:B-1----:R-:W4:Y:S01]  /*2bf70*/  LDL.LU R9, [R1+0x800] ;  /* 0x0008000001097983 */ /* 0x002f220000300800 */
[----:B--2---:R-:W-:-:S05]  /*2bf80*/  FADD R4, R206, R4 ;  /* 0x00000004ce047221 */ /* 0x004fca0000000000 */
[----:B------:R1:W-:Y:S04]  /*2bf90*/  STL [R1+0x788], R4 ;  /* 0x0007880401007387 */ /* 0x0003e80000100800 */
[----:B-1----:R0:W5:Y:S01]  /*2bfa0*/  LDL.LU R4, [R1+0xa9c] ;  /* 0x000a9c0001047983 */ /* 0x0021620000300800 */
[----:B---3--:R-:W-:-:S03]  /*2bfb0*/  FADD R3, R207, R3 ;  /* 0x00000003cf037221 */ /* 0x008fc60000000000 */
[----:B------:R-:W2:Y:S04]  /*2bfc0*/  LDL.LU R206, [R1+0x7a4] ;  /* 0x0007a40001ce7983 */ /* 0x000ea80000300800 */
[----:B------:R1:W-:Y:S01]  /*2bfd0*/  STL [R1+0x78c], R3 ;  /* 0x00078c0301007387 */ /* 0x0003e20000100800 */
[----:B----4-:R-:W-:-:S03]  /*2bfe0*/  FADD R2, R208, R2 ;  /* 0x00000002d0027221 */ /* 0x010fc60000000000 */
[----:B-1----:R0:W5:Y:S04]  /*2bff0*/  LDL.LU R3, [R1+0xa98] ;  /* 0x000a980001037983 */ /* 0x0021680000300800 */
[----:B------:R-:W3:Y:S04]  /*2c000*/  LDL.LU R207, [R1+0x7a0] ;  /* 0x0007a00001cf7983 */ /* 0x000ee80000300800 */
[----:B------:R1:W-:Y:S01]  /*2c010*/  STL [R1+0x790], R2 ;  /* 0x0007900201007387 */ /* 0x0003e20000100800 */
[----:B------:R-:W-:-:S03]  /*2c020*/  FADD R0, R209, R0 ;  /* 0x00000000d1007221 */ /* 0x000fc60000000000 */
[----:B-1----:R0:W5:Y:S04]  /*2c030*/  LDL.LU R2, [R1+0xa94] ;  /* 0x000a940001027983 */ /* 0x0021680000300800 */
[----:B------:R-:W4:Y:S04]  /*2c040*/  LDL.LU R208, [R1+0x79c] ;  /* 0x00079c0001d07983 */ /* 0x000f280000300800 */
[----:B------:R1:W-:Y:S04]  /*2c050*/  STL [R1+0x794], R0 ;  /* 0x0007940001007387 */ /* 0x0003e80000100800 */
[----:B-1----:R0:W5:Y:S04]  /*2c060*/  LDL.LU R0, [R1+0xa90] ;  /* 0x000a900001007983 */ /* 0x0021680000300800 */
        /* <DEDUP_REMOVED lines=24> */
[----:B--2---:R-:W-:Y:S01]  /*2c1f0*/  FADD R206, R213, R206 ;  /* 0x000000ced5ce7221 */ /* 0x004fe20000000000 */
[----:B---3--:R-:W-:Y:S01]  /*2c200*/  FADD R207, R212, R207 ;  /* 0x000000cfd4cf7221 */ /* 0x008fe20000000000 */
[----:B----4-:R-:W-:Y:S01]  /*2c210*/  FADD R208, R211, R208 ;  /* 0x000000d0d3d07221 */ /* 0x010fe20000000000 */
[----:B------:R-:W-:-:S05]  /*2c220*/  FADD R209, R210, R209 ;  /* 0x000000d1d2d17221 */ /* 0x000fca0000000000 */
        /* <DEDUP_REMOVED lines=24> */
[----:B------:R-:W4:Y:S04]  /*2c3b0*/  LDL.LU R213, [R1+0x804] ;  /* 0x0008040001d57983 */ /* 0x000f280000300800 */
[----:B------:R0:W-:Y:S04]  /*2c3c0*/  STL [R1+0x7f8], R217 ;  /* 0x0007f8d901007387 */ /* 0x0001e80000100800 */
[----:B------:R-:W4:Y:S04]  /*2c3d0*/  LDL.LU R212, [R1+0x808] ;  /* 0x0008080001d47983 */ /* 0x000f280000300800 */
[----:B------:R0:W-:Y:S04]  /*2c3e0*/  STL [R1+0x7fc], R216 ;  /* 0x0007fcd801007387 */ /* 0x0001e80000100800 */
[----:B------:R-:W4:Y:S04]  /*2c3f0*/  LDL.LU R211, [R1+0x80c] ;  /* 0x00080c0001d37983 */ /* 0x000f280000300800 */
[----:B------:R0:W-:Y:S04]  /*2c400*/  STL [R1+0x800], R9 ;  /* 0x0008000901007387 */ /* 0x0001e80000100800 */
[----:B------:R-:W4:Y:S04]  /*2c410*/  LDL.LU R210, [R1+0x810] ;  /* 0x0008100001d27983 */ /* 0x000f280000300800 */
[----:B-1----:R-:W4:Y:S04]  /*2c420*/  LDL.LU R209, [R1+0x814] ;  /* 0x0008140001d17983 */ /* 0x002f280000300800 */
[----:B--2---:R-:W2:Y:S04]  /*2c430*/  LDL.LU R208, [R1+0x818] ;  /* 0x0008180001d07983 */ /* 0x004ea80000300800 */
[----:B---3--:R-:W3:Y:S04]  /*2c440*/  LDL.LU R207, [R1+0x81c] ;  /* 0x00081c0001cf7983 */ /* 0x008ee80000300800 */
[----:B----4-:R-:W4:Y:S04]  /*2c450*/  LDL.LU R206, [R1+0x820] ;  /* 0x0008200001ce7983 */ /* 0x010f280000300800 */
        /* <DEDUP_REMOVED lines=86> */
[----:B------:R-:W4:Y:S04]  /*2c9c0*/  LDL.LU R211, [R1+0x888] ;  /* 0x0008880001d37983 */ /* 0x000f280000300800 */
[----:B------:R1:W-:Y:S04]  /*2c9d0*/  STL [R1+0x87c], R9 ;  /* 0x00087c0901007387 */ /* 0x0003e80000100800 */
[----:B------:R-:W4:Y:S04]  /*2c9e0*/  LDL.LU R210, [R1+0x88c] ;  /* 0x00088c0001d27983 */ /* 0x000f280000300800 */
[----:B--2---:R-:W2:Y:S04]  /*2c9f0*/  LDL.LU R209, [R1+0x890] ;  /* 0x0008900001d17983 */ /* 0x004ea80000300800 */
        /* <DEDUP_REMOVED lines=362> */
[----:B------:R-:W-:Y:S01]  /*2e0a0*/  FADD R216, R38, R216 ;  /* 0x000000d826d87221 */ /* 0x000fe20000000000 */
[----:B------:R-:W-:-:S05]  /*2e0b0*/  FADD R9, R9, R39 ;  /* 0x0000002709097221 */ /* 0x000fca0000000000 */
[----:B------:R0:W-:Y:S04]  /*2e0c0*/  STL [R1+0xa6c], R9 ;  /* 0x000a6c0901007387 */ /* 0x0001e80000100800 */
[----:B------:R0:W-:Y:S04]  /*2e0d0*/  STL [R1+0xa64], R217 ;  /* 0x000a64d901007387 */ /* 0x0001e80000100800 */
[----:B------:R0:W-:Y:S02]  /*2e0e0*/  STL [R1+0xa68], R216 ;  /* 0x000a68d801007387 */ /* 0x0001e40000100800 */
.L_x_32:
[----:B0-----:R-:W0:Y:S02]  /*2e0f0*/  LDC R9, c[0x0][0x28c] ;  /* 0x0000a300ff097b82 */ /* 0x001e240000000800 */
[----:B0-----:R-:W-:-:S13]  /*2e100*/  ISETP.GE.AND P0, PT, R9, 0x1, PT ;  /* 0x000000010900780c */ /* 0x001fda0003f06270 */
[----:B------:R-:W-:Y:S05]  /*2e110*/  @!P0 BRA `(.L_x_33) ;  /* 0x0000000000588947 */ /* 0x000fea0003800000 */
[----:B------:R-:W-:-:S06]  /*2e120*/  UISETP.NE.AND UP0, UPT, UR44, 0x3, UPT ;  /* 0x000000032c00788c */ /* 0x000fcc000bf05270 */
[----:B------:R-:W-:-:S13]  /*2e130*/  PLOP3.LUT P0, PT, PT, PT, UP0, 0x80, 0x0 ;  /* 0x000000000000781c */ /* 0x000fda0003f0f008 */
[----:B------:R-:W-:Y:S05]  /*2e140*/  @!P0 BRA `(.L_x_34) ;  /* 0x0000000000048947 */ /* 0x000fea0003800000 */
[----:B------:R-:W-:Y:S01]  /*2e150*/  BPT.TRAP 0x1 ;  /* 0x000000040000795c */ /* 0x000fe20000300000 */
.L_x_34:
[----:B------:R-:W2:Y:S04]  /*2e160*/  LDL R9, [R1+0xa78] ;  /* 0x000a780001097983 */ /* 0x000ea80000100800 */
[----:B------:R-:W4:Y:S01]  /*2e170*/  LDL R25, [R1+0xa7c] ;  /* 0x000a7c0001197983 */ /* 0x000f220000100800 */
[----:B------:R-:W-:Y:S01]  /*2e180*/  UISETP.LT.AND UP1, UPT, UR45, 0x1, UPT ;  /* 0x000000012d00788c */ /* 0x000fe2000bf21270 */
[----:B--2---:R-:W-:Y:S01]  /*2e190*/  ISETP.NE.AND P0, PT, R9, RZ, PT ;  /* 0x000000ff0900720c */ /* 0x004fe20003f05270 */
[----:B------:R-:W-:-:S12]  /*2e1a0*/  IMAD.U32 R9, RZ, RZ, UR9 ;  /* 0x00000009ff097e24 */ /* 0x000fd8000f8e00ff */
[----:B------:R-:W-:-:S05]  /*2e1b0*/  VOTEU.ANY UP0, P0 ;  /* 0x00000000003f7886 */ /* 0x000fca0000000100 */
[----:B------:R-:W-:-:S04]  /*2e1c0*/  @UP0 USEL UR12, UR45, 0x1, UP1 ;  /* 0x000000012d0c0887 */ /* 0x000fc80008800000 */
[----:B------:R-:W-:Y:S02]  /*2e1d0*/  @UP0 UIADD3 UR12, UR42, UR45, -UR12 ;  /* 0x0000002d2a0c0290 */ /* 0x000fe4000fffe80c */
[----:B------:R-:W-:-:S04]  /*2e1e0*/  UISETP.GT.U32.AND UP0, UPT, UR4, 0x1, UPT ;  /* 0x000000010400788c */ /* 0x000fc8000bf04070 */
[----:B------:R-:W-:-:S04]  /*2e1f0*/  IMAD.U32 R24, RZ, RZ, UR12 ;  /* 0x0000000cff187e24 */ /* 0x000fc8000f8e00ff */
[----:B------:R-:W-:-:S05]  /*2e200*/  @P0 IMAD.SHL.U32 R24, R24, 0x8, RZ ;  /* 0x0000000818180824 */ /* 0x000fca00078e00ff */
[----:B------:R-:W-:-:S04]  /*2e210*/  @P0 LOP3.LUT R24, R24, 0x8, RZ, 0xc0, !PT ;  /* 0x0000000818180812 */ /* 0x000fc800078ec0ff */
[----:B------:R-:W-:-:S04]  /*2e220*/  @P0 IADD3 R9, R9, 0x10, R24 ;  /* 0x0000001009090810 */ /* 0x000fc80007ffe018 */
[----:B----4-:R-:W-:-:S04]  /*2e230*/  @P0 PRMT R9, R25, 0x654, R9 ;  /* 0x0000065419090816 */ /* 0x010fc80000000009 */
[----:B------:R0:W-:Y:S01]  /*2e240*/  @P0 SYNCS.ARRIVE.TRANS64.RED.A1T0 RZ, [R9+URZ], RZ ;  /* 0x000000ff09ff09a7 */ /* 0x0001e2000810043f */
[----:B------:R-:W-:-:S13]  /*2e250*/  PLOP3.LUT P0, PT, PT, PT, UP0, 0x80, 0x0 ;  /* 0x000000000000781c */ /* 0x000fda0003f0f008 */
[----:B0-----:R-:W-:Y:S05]  /*2e260*/  @P0 BRA `(.L_x_33) ;  /* 0x0000000000040947 */ /* 0x001fea0003800000 */
[----:B------:R-:W-:Y:S01]  /*2e270*/  BPT.TRAP 0x1 ;  /* 0x000000040000795c */ /* 0x000fe20000300000 */
.L_x_33:
[----:B------:R-:W2:Y:S01]  /*2e280*/  LDL.LU R28, [R1+0xa74] ;  /* 0x000a7400011c7983 */ /* 0x000ea20000300800 */
[----:B------:R-:W0:Y:S01]  /*2e290*/  LDC R26, c[0x0][0x288] ;  /* 0x0000a200ff1a7b82 */ /* 0x000e220000000800 */
[----:B------:R-:W-:Y:S01]  /*2e2a0*/  ULDC UR9, c[0x0][0x284] ;  /* 0x0000a10000097ab9 */ /* 0x000fe20000000800 */
[----:B------:R-:W4:Y:S01]  /*2e2b0*/  S2R R29, SR_TID.X ;  /* 0x00000000001d7919 */ /* 0x000f220000002100 */
[----:B------:R-:W-:Y:S01]  /*2e2c0*/  USHF.R.S32.HI UR14, URZ, 0x1f, UR48 ;  /* 0x0000001f3f0e7899 */ /* 0x000fe20008011430 */
[----:B------:R-:W-:Y:S01]  /*2e2d0*/  ULDC.64 UR12, c[0x0][0x5d0] ;  /* 0x00017400000c7ab9 */ /* 0x000fe20000000a00 */
[----:B------:R-:W3:Y:S01]  /*2e2e0*/  LDL.LU R27, [R1+0xa70] ;  /* 0x000a7000011b7983 */ /* 0x000ee20000300800 */
[--C-:B----4-:R-:W-:Y:S02]  /*2e2f0*/  SHF.R.U32.HI R25, RZ, 0x2, R29.reuse ;  /* 0x00000002ff197819 */ /* 0x110fe4000001161d */
[----:B------:R-:W-:Y:S02]  /*2e300*/  LOP3.LUT R31, R29, 0x60, RZ, 0xc0, !PT ;  /* 0x000000601d1f7812 */ /* 0x000fe400078ec0ff */
[----:B------:R-:W-:-:S02]  /*2e310*/  SHF.R.U32.HI R24, RZ, 0x7, R29 ;  /* 0x00000007ff187819 */ /* 0x000fc4000001161d */
[----:B------:R-:W-:Y:S02]  /*2e320*/  LOP3.LUT R25, R25, 0x7, RZ, 0xc0, !PT ;  /* 0x0000000719197812 */ /* 0x000fe400078ec0ff */
[----:B------:R-:W-:Y:S02]  /*2e330*/  SHF.R.U32.HI R31, RZ, 0x1, R31 ;  /* 0x00000001ff1f7819 */ /* 0x000fe4000001161f */
[----:B------:R-:W-:Y:S02]  /*2e340*/  LOP3.LUT R24, R24, 0x1, RZ, 0xc0, !PT ;  /* 0x0000000118187812 */ /* 0x000fe400078ec0ff */
[----:B------:R-:W-:Y:S02]  /*2e350*/  IADD3 R9, RZ, -R31, -R25 ;  /* 0x8000001fff097210 */ /* 0x000fe40007ffe819 */
[----:B------:R-:W-:Y:S01]  /*2e360*/  LOP3.LUT R30, R29, 0x3, RZ, 0xc0, !PT ;  /* 0x000000031d1e7812 */ /* 0x000fe200078ec0ff */
[C---:B------:R-:W-:Y:S02]  /*2e370*/  IMAD.SHL.U32 R33, R24.reuse, 0x40, RZ ;  /* 0x0000004018217824 */ /* 0x040fe400078e00ff */
[----:B------:R-:W-:-:S02]  /*2e380*/  IMAD R9, R24, -0x40, R9 ;  /* 0xffffffc018097824 */ /* 0x000fc400078e0209 */
[----:B0-----:R-:W-:Y:S01]  /*2e390*/  IMAD R30, R30, -0x2, R26 ;  /* 0xfffffffe1e1e7824 */ /* 0x001fe200078e021a */
[----:B------:R-:W-:Y:S01]  /*2e3a0*/  LOP3.LUT R33, R33, 0x40, R25, 0xe2, !PT ;  /* 0x0000004021217812 */ /* 0x000fe200078ee219 */
[----:B------:R-:W-:Y:S02]  /*2e3b0*/  IMAD.SHL.U32 R29, R29, 0x2, RZ ;  /* 0x000000021d1d7824 */ /* 0x000fe400078e00ff */
[----:B--2---:R-:W-:-:S04]  /*2e3c0*/  IMAD R28, R28, 0xe0, RZ ;  /* 0x000000e01c1c7824 */ /* 0x004fc800078e02ff */
[----:B------:R-:W-:Y:S01]  /*2e3d0*/  IMAD.IADD R30, R30, 0x1, -R28 ;  /* 0x000000011e1e7824 */ /* 0x000fe200078e0a1c */
[C---:B------:R-:W-:Y:S01]  /*2e3e0*/  ISETP.GE.AND P0, PT, R28.reuse, R26, PT ;  /* 0x0000001a1c00720c */ /* 0x040fe20003f06270 */
[----:B------:R-:W-:Y:S01]  /*2e3f0*/  IMAD.U32 R26, RZ, RZ, UR12 ;  /* 0x0000000cff1a7e24 */ /* 0x000fe2000f8e00ff */
[----:B------:R-:W-:Y:S01]  /*2e400*/  LOP3.LUT R28, R28, 0x6, R29, 0xf8, !PT ;  /* 0x000000061c1c7812 */ /* 0x000fe200078ef81d */
[C---:B---3--:R-:W-:Y:S02]  /*2e410*/  IMAD.SHL.U32 R24, R27.reuse, 0x200, RZ ;  /* 0x000002001b187824 */ /* 0x048fe400078e00ff */
[----:B------:R-:W-:Y:S01]  /*2e420*/  IMAD.WIDE R42, R27, 0x200, RZ ;  /* 0x000002001b2a7825 */ /* 0x000fe200078e02ff */
[--C-:B------:R-:W-:Y:S02]  /*2e430*/  SHF.R.S32.HI R29, RZ, 0x1f, R28.reuse ;  /* 0x0000001fff1d7819 */ /* 0x100fe4000001141c */
[C---:B------:R-:W-:Y:S02]  /*2e440*/  IADD3 R9, -R24.reuse, UR9, R9 ;  /* 0x0000000918097c10 */ /* 0x040fe4000fffe109 */
[----:B------:R-:W-:Y:S01]  /*2e450*/  ISETP.GE.OR P0, PT, R24, UR9, P0 ;  /* 0x0000000918007c0c */ /* 0x000fe20008706670 */
[----:B------:R-:W-:Y:S01]  /*2e460*/  IMAD.MOV.U32 R24, RZ, RZ, -0x1 ;  /* 0xffffffffff187424 */ /* 0x000fe200078e00ff */
[----:B------:R-:W-:Y:S01]  /*2e470*/  UIMAD UR9, UR14, UR12, URZ ;  /* 0x0000000c0e0972a4 */ /* 0x000fe2000f8e023f */
[----:B------:R-:W-:Y:S01]  /*2e480*/  IMAD.WIDE.U32 R26, R26, UR48, R28 ;  /* 0x000000301a1a7c25 */ /* 0x000fe2000f8e001c */
[----:B------:R-:W-:-:S02]  /*2e490*/  LOP3.LUT R33, R42, R33, R31, 0xfe, !PT ;  /* 0x000000212a217212 */ /* 0x000fc400078efe1f */
[----:B------:R0:W-:Y:S01]  /*2e4a0*/  STL [R1+0x138], R24 ;  /* 0x0001381801007387 */ /* 0x0001e20000100800 */
[----:B------:R-:W-:-:S06]  /*2e4b0*/  UIMAD UR9, UR48, UR13, UR9 ;  /* 0x0000000d300972a4 */ /* 0x000fcc000f8e0209 */
[----:B------:R-:W-:Y:S01]  /*2e4c0*/  VIADD R27, R27, UR9 ;  /* 0x000000091b1b7c36 */ /* 0x000fe20008000000 */
[----:B------:R-:W-:Y:S06]  /*2e4d0*/  @P0 BRA `(.L_x_35) ;  /* 0x0000036400e00947 */ /* 0x000fec0003800000 */
[----:B0-----:R-:W0:Y:S01]  /*2e4e0*/  LDC.64 R24, c[0x0][0x5c8] ;  /* 0x00017200ff187b82 */ /* 0x001e220000000a00 */
[----:B------:R-:W-:Y:S01]  /*2e4f0*/  FSETP.NEU.AND P0, PT, RZ, UR46, PT ;  /* 0x0000002eff007c0b */ /* 0x000fe2000bf0d000 */
[----:B------:R-:W-:Y:S01]  /*2e500*/  BSSY B0, `(.L_x_35) ;  /* 0x0003675000007945 */ /* 0x000fe20003800000 */
[-C--:B0-----:R-:W-:Y:S02]  /*2e510*/  IMAD R31, R43, R24.reuse, RZ ;  /* 0x000000182b1f7224 */ /* 0x081fe400078e02ff */
[----:B------:R-:W-:-:S04]  /*2e520*/  IMAD.WIDE.U32 R26, R33, R24, R26 ;  /* 0x00000018211a7225 */ /* 0x000fc800078e001a */
[----:B------:R-:W-:-:S04]  /*2e530*/  IMAD R31, R33, R25, R31 ;  /* 0x00000019211f7224 */ /* 0x000fc800078e021f */
[----:B------:R-:W-:Y:S01]  /*2e540*/  IMAD.IADD R31, R27, 0x1, R31 ;  /* 0x000000011b1f7824 */ /* 0x000fe200078e021f */
[----:B------:R-:W-:Y:S06]  /*2e550*/  @!P0 BRA `(.L_x_36) ;  /* 0x000001fc00808947 */ /* 0x000fec0003800000 */
[----:B------:R-:W-:Y:S01]  /*2e560*/  ISETP.GE.AND P5, PT, R9, 0x189, PT ;  /* 0x000001890900780c */ /* 0x000fe20003fa6270 */
[----:B------:R-:W-:Y:S01]  /*2e570*/  ULDC.64 UR12, c[0x0][0x5b8] ;  /* 0x00016e00000c7ab9 */ /* 0x000fe20000000a00 */
[----:B------:R-:W2:Y:S02]  /*2e580*/  LDL.LU R61, [R1+0x3c0] ;  /* 0x0003c000013d7983 */ /* 0x000ea40000300800 */
[C---:B------:R-:W-:Y:S02]  /*2e590*/  ISETP.LT.OR P4, PT, R30.reuse, 0x1, !P5 ;  /* 0x000000011e00780c */ /* 0x040fe40006f81670 */
[C---:B------:R-:W-:Y:S02]  /*2e5a0*/  ISETP.LT.OR P2, PT, R30.reuse, 0x2, !P5 ;  /* 0x000000021e00780c */ /* 0x040fe40006f41670 */
[----:B------:R-:W-:Y:S02]  /*2e5b0*/  ISETP.LT.OR P3, PT, R30, 0x9, !P5 ;  /* 0x000000091e00780c */ /* 0x000fe40006f61670 */
[----:B------:R-:W-:Y:S01]  /*2e5c0*/  LOP3.LUT R32, R32, 0xdfffffff, RZ, 0xc0, !PT ;  /* 0xdfffffff20207812 */ /* 0x000fe200078ec0ff */
[----:B------:R-:W-:Y:S01]  /*2e5d0*/  UIMAD UR9, UR14, UR12, URZ ;  /* 0x0000000c0e0972a4 */ /* 0x000fe2000f8e023f */
[----:B-1---5:R-:W-:Y:S01]  /*2e5e0*/  LOP3.LUT R0, R0, 0xfffffffd, RZ, 0xc0, !PT ;  /* 0xfffffffd00007812 */ /* 0x022fe200078ec0ff */
[----:B------:R-:W3:Y:S01]  /*2e5f0*/  LDL.LU R60, [R1+0x3c4] ;  /* 0x0003c400013c7983 */ /* 0x000ee20000300800 */
[----:B------:R-:W-:Y:S01]  /*2e600*/  ULDC.64 UR14, c[0x0][0x5a8] ;  /* 0x00016a00000e7ab9 */ /* 0x000fe20000000a00 */
[----:B------:R-:W-:-:S02]  /*2e610*/  UIMAD UR9, UR48, UR13, UR9 ;  /* 0x0000000d300972a4 */ /* 0x000fc4000f8e0209 */
[----:B------:R-:W0:Y:S01]  /*2e620*/  @!P4 LDC.64 R36, c[0x0][0x5c0] ;  /* 0x00017000ff24cb82 */ /* 0x000e220000000a00 */
[----:B------:R-:W-:Y:S01]  /*2e630*/  @!P4 IMAD.MOV.U32 R38, RZ, RZ, R26 ;  /* 0x000000ffff26c224 */ /* 0x000fe200078e001a */
[----:B------:R-:W-:Y:S01]  /*2e640*/  @P2 LOP3.LUT R32, R32, 0x20000000, RZ, 0xfc, !PT ;  /* 0x2000000020202812 */ /* 0x000fe200078efcff */
[----:B------:R-:W-:Y:S01]  /*2e650*/  @!P4 IMAD.MOV.U32 R39, RZ, RZ, R31 ;  /* 0x000000ffff27c224 */ /* 0x000fe200078e001f */
[----:B------:R-:W-:Y:S01]  /*2e660*/  @P4 LOP3.LUT R0, R0, 0x2, RZ, 0xfc, !PT ;  /* 0x0000000200004812 */ /* 0x000fe200078efcff */
[----:B------:R-:W-:Y:S01]  /*2e670*/  @!P4 IMAD R35, R25, 0x180, RZ ;  /* 0x000001801923c824 */ /* 0x000fe200078e02ff */
[----:B------:R-:W-:Y:S01]  /*2e680*/  ISETP.LT.OR P6, PT, R30, 0x11, !P5 ;  /* 0x000000111e00780c */ /* 0x000fe20006fc1670 */
[----:B------:R-:W-:Y:S01]  /*2e690*/  @!P4 IMAD.WIDE.U32 R38, R24, 0x180, R38 ;  /* 0x000001801826c825 */ /* 0x000fe200078e0026 */
[----:B------:R-:W1:Y:S01]  /*2e6a0*/  @!P2 LDC.64 R40, c[0x0][0x5c0] ;  /* 0x00017000ff28ab82 */ /* 0x000e620000000a00 */
[----:B------:R-:W-:Y:S01]  /*2e6b0*/  LOP3.LUT R0, R0, 0xfffffff7, RZ, 0xc0, !PT ;  /* 0xfffffff700007812 */ /* 0x000fe200078ec0ff */
[----:B------:R-:W-:Y:S01]  /*2e6c0*/  STL [R1+0xa9c], R8 ;  /* 0x000a9c0801007387 */ /* 0x000fe20000100800 */
[----:B------:R-:W-:-:S02]  /*2e6d0*/  @!P4 IMAD.IADD R35, R39, 0x1, R35 ;  /* 0x000000012723c824 */ /* 0x000fc400078e0223 */
[----:B------:R-:W-:Y:S01]  /*2e6e0*/  @P3 LOP3.LUT R0, R0, 0x8, RZ, 0xfc, !PT ;  /* 0x0000000800003812 */ /* 0x000fe200078efcff */
[----:B------:R-:W-:Y:S03]  /*2e6f0*/  STL [R1+0xa98], R6 ;  /* 0x000a980601007387 */ /* 0x000fe60000100800 */
[----:B------:R-:W-:Y:S01]  /*2e700*/  LOP3.LUT R0, R0, 0xfffffffb, RZ, 0xc0, !PT ;  /* 0xfffffffb00007812 */ /* 0x000fe200078ec0ff */
[----:B------:R-:W-:Y:S01]  /*2e710*/  STL [R1+0xa94], R5 ;  /* 0x000a940501007387 */ /* 0x000fe20000100800 */
[----:B------:R-:W-:-:S03]  /*2e720*/  LOP3.LUT R32, R32, 0xf7ffffff, RZ, 0xc0, !PT ;  /* 0xf7ffffff20207812 */ /* 0x000fc600078ec0ff */
[----:B------:R-:W-:Y:S01]  /*2e730*/  STL [R1+0xa90], R4 ;  /* 0x000a900401007387 */ /* 0x000fe20000100800 */
[----:B0-----:R-:W-:Y:S01]  /*2e740*/  @!P4 IADD3 R46, P0, P1, R38, UR8, R36 ;  /* 0x00000008262ecc10 */ /* 0x001fe2000f91e024 */
[----:B------:R-:W-:Y:S01]  /*2e750*/  @!P2 IMAD.MOV.U32 R36, RZ, RZ, R26 ;  /* 0x000000ffff24a224 */ /* 0x000fe200078e001a */
[----:B------:R-:W0:Y:S02]  /*2e760*/  @!P3 LDC.64 R38, c[0x0][0x5c0] ;  /* 0x00017000ff26bb82 */ /* 0x000e240000000a00 */
[----:B------:R-:W-:Y:S01]  /*2e770*/  @!P4 IADD3.X R47, R35, UR7, R37, P0, P1 ;  /* 0x00000007232fcc10 */ /* 0x000fe200087e2425 */
[----:B------:R-:W-:Y:S02]  /*2e780*/  @!P2 IMAD.MOV.U32 R37, RZ, RZ, R31 ;  /* 0x000000ffff25a224 */ /* 0x000fe400078e001f */
[----:B------:R-:W-:Y:S02]  /*2e790*/  @!P2 IMAD R35, R25, 0x180, RZ ;  /* 0x000001801923a824 */ /* 0x000fe400078e02ff */
[----:B------:R-:W-:-:S04]  /*2e7a0*/  @!P2 IMAD.WIDE.U32 R36, R24, 0x180, R36 ;  /* 0x000001801824a825 */ /* 0x000fc800078e0024 */
[----:B------:R-:W-:Y:S01]  /*2e7b0*/  @!P2 IMAD.IADD R35, R37, 0x1, R35 ;  /* 0x000000012523a824 */ /* 0x000fe200078e0223 */
[----:B-1----:R-:W-:Y:S01]  /*2e7c0*/  @!P2 IADD3 R44, P0, P1, R36, UR8, R40 ;  /* 0x00000008242cac10 */ /* 0x002fe2000f91e028 */
[----:B------:R-:W-:Y:S02]  /*2e7d0*/  @!P3 IMAD.MOV.U32 R36, RZ, RZ, R26 ;  /* 0x000000ffff24b224 */ /* 0x000fe400078e001a */
[----:B------:R-:W-:Y:S01]  /*2e7e0*/  @!P3 IMAD.MOV.U32 R37, RZ, RZ, R31 ;  /* 0x000000ffff25b224 */ /* 0x000fe200078e001f */
[----:B------:R-:W-:Y:S01]  /*2e7f0*/  @!P2 IADD3.X R45, R35, UR7, R41, P0, P1 ;  /* 0x00000007232dac10 */ /* 0x000fe200087e2429 */
[----:B------:R-:W-:Y:S01]  /*2e800*/  @!P3 IMAD R35, R25, 0x180, RZ ;  /* 0x000001801923b824 */ /* 0x000fe200078e02ff */
[----:B------:R-:W-:Y:S01]  /*2e810*/  ISETP.LT.OR P2, PT, R30, 0xa, !P5 ;  /* 0x0000000a1e00780c */ /* 0x000fe20006f41670 */
[----:B------:R-:W-:-:S04]  /*2e820*/  @!P3 IMAD.WIDE.U32 R36, R24, 0x180, R36 ;  /* 0x000001801824b825 */ /* 0x000fc800078e0024 */
[----:B------:R-:W-:Y:S01]  /*2e830*/  @!P3 IMAD.IADD R35, R37, 0x1, R35 ;  /* 0x000000012523b824 */ /* 0x000fe200078e0223 */
[----:B0-----:R-:W-:-:S04]  /*2e840*/  @!P3 IADD3 R56, P0, P1, R36, UR8, R38 ;  /* 0x000000082438bc10 */ /* 0x001fc8000f91e026 */
[----:B------:R-:W-:-:S03]  /*2e850*/  @!P3 IADD3.X R57, R35, UR7, R39, P0, P1 ;  /* 0x000000072339bc10 */ /* 0x000fc600087e2427 */
[----:B------:R-:W0:Y:S01]  /*2e860*/  @!P2 LDC.64 R36, c[0x0][0x5c0] ;  /* 0x00017000ff24ab82 */ /* 0x000e220000000a00 */
[----:B------:R-:W-:Y:S01]  /*2e870*/  @!P2 IMAD.MOV.U32 R38, RZ, RZ, R26 ;  /* 0x000000ffff26a224 */ /* 0x000fe200078e001a */
[----:B------:R-:W-:Y:S01]  /*2e880*/  @P2 LOP3.LUT R0, R0, 0x4, RZ, 0xfc, !PT ;  /* 0x0000000400002812 */ /* 0x000fe200078efcff */
[----:B------:R-:W-:Y:S02]  /*2e890*/  @!P2 IMAD.MOV.U32 R39, RZ, RZ, R31 ;  /* 0x000000ffff27a224 */ /* 0x000fe400078e001f */
[----:B------:R-:W-:Y:S02]  /*2e8a0*/  @!P2 IMAD R35, R25, 0x180, RZ ;  /* 0x000001801923a824 */ /* 0x000fe400078e02ff */
[----:B------:R-:W-:-:S04]  /*2e8b0*/  @!P2 IMAD.WIDE.U32 R38, R24, 0x180, R38 ;  /* 0x000001801826a825 */ /* 0x000fc800078e0026 */
[----:B------:R-:W-:Y:S01]  /*2e8c0*/  @!P2 IMAD.IADD R35, R39, 0x1, R35 ;  /* 0x000000012723a824 */ /* 0x000fe200078e0223 */
[----:B0-----:R-:W-:-:S04]  /*2e8d0*/  @!P2 IADD3 R54, P0, P1, R38, UR8, R36 ;  /* 0x000000082636ac10 */ /* 0x001fc8000f91e024 */
[----:B------:R-:W-:Y:S01]  /*2e8e0*/  @!P2 IADD3.X R55, R35, UR7, R37, P0, P1 ;  /* 0x000000072337ac10 */ /* 0x000fe200087e2425 */
[----:B------:R-:W-:Y:S01]  /*2e8f0*/  IMAD.U32 R35, RZ, RZ, UR12 ;  /* 0x0000000cff237e24 */ /* 0x000fe2000f8e00ff */
[----:B------:R-:W-:Y:S01]  /*2e900*/  ULDC.64 UR12, c[0x0][0x5b0] ;  /* 0x00016c00000c7ab9 */ /* 0x000fe20000000a00 */
[----:B------:R-:W-:Y:S02]  /*2e910*/  ISETP.GE.AND P2, PT, R9, 0x1, PT ;  /* 0x000000010900780c */ /* 0x000fe40003f46270 */
[----:B------:R-:W-:-:S04]  /*2e920*/  IMAD.WIDE.U32 R28, R35, UR48, R28 ;  /* 0x00000030231c7c25 */ /* 0x000fc8000f8e001c */
[----:B------:R-:W-:Y:S02]  /*2e930*/  VIADD R37, R29, UR9 ;  /* 0x000000091d257c36 */ /* 0x000fe40008000000 */
[----:B------:R-:W-:Y:S02]  /*2e940*/  IMAD.MOV.U32 R36, RZ, RZ, R28 ;  /* 0x000000ffff247224 */ /* 0x000fe400078e001c */
[----:B------:R-:W-:Y:S02]  /*2e950*/  IMAD R35, R43, UR12, RZ ;  /* 0x0000000c2b237c24 */ /* 0x000fe4000f8e02ff */
[----:B------:R-:W-:-:S04]  /*2e960*/  IMAD.WIDE.U32 R28, R33, UR12, R36 ;  /* 0x0000000c211c7c25 */ /* 0x000fc8000f8e0024 */
[----:B------:R-:W-:Y:S01]  /*2e970*/  IMAD R35, R33, UR13, R35 ;  /* 0x0000000d21237c24 */ /* 0x000fe2000f8e0223 */
[----:B------:R-:W-:-:S04]  /*2e980*/  IADD3 R28, P0, R28, UR14, RZ ;  /* 0x0000000e1c1c7c10 */ /* 0x000fc8000ff1e0ff */
[--C-:B------:R-:W-:Y:S02]  /*2e990*/  IADD3.X R29, R29, UR15, R35.reuse, P0, !PT ;  /* 0x0000000f1d1d7c10 */ /* 0x100fe400087fe423 */
[----:B------:R-:W-:Y:S02]  /*2e9a0*/  ISETP.LT.OR P0, PT, R30, 0x1, !P2 ;  /* 0x000000011e00780c */ /* 0x000fe40005701670 */
[----:B------:R-:W-:-:S11]  /*2e9b0*/  PRMT R35, RZ, 0x7610, R35 ;  /* 0x00007610ff237816 */ /* 0x000fd60000000023 */
[----:B------:R-:W4:Y:S01]  /*2e9c0*/  @!P0 LDG.E.U8 R35, desc[UR54][R28.64] ;  /* 0x000000361c238981 */ /* 0x000f22000c1e1100 */
[----:B------:R-:W0:Y:S02]  /*2e9d0*/  @!P0 LDC.64 R38, c[0x0][0x5c0] ;  /* 0x00017000ff268b82 */ /* 0x000e240000000a00 */
[----:B0-----:R-:W-:-:S05]  /*2e9e0*/  @!P0 IADD3 R38, P1, R26, R38, RZ ;  /* 0x000000261a268210 */ /* 0x001fca0007f3e0ff */
[----:B------:R-:W-:Y:S01]  /*2e9f0*/  @!P0 IMAD.X R39, R31, 0x1, R39, P1 ;  /* 0x000000011f278824 */ /* 0x000fe200008e0627 */
[----:B----4-:R-:W-:-:S04]  /*2ea00*/  LOP3.LUT R35, R35, 0xff, RZ, 0xc0, !PT ;  /* 0x000000ff23237812 */ /* 0x010fc800078ec0ff */
[----:B------:R-:W-:-:S05]  /*2ea10*/  F2FP.F16.E4M3.UNPACK_B R35, R35 ;  /* 0x00000023ff23723e */ /* 0x000fca00020006ff */
[----:B------:R-:W-:-:S05]  /*2ea20*/  HADD2.F32 R35, -RZ, R35.H0_H0 ;  /* 0x20000023ff237230 */ /* 0x000fca0000004100 */
[----:B------:R-:W-:-:S04]  /*2ea30*/  FMUL R35, R35, UR46 ;  /* 0x0000002e23237c20 */ /* 0x000fc80008400000 */
[----:B------:R-:W-:Y:S01]  /*2ea40*/  FFMA R35, R10, UR47, R35 ;  /* 0x0000002f0a237c23 */ /* 0x000fe20008000023 */
[----:B------:R-:W-:-:S04]  /*2ea50*/  PRMT R10, RZ, 0x7610, R10 ;  /* 0x00007610ff0a7816 */ /* 0x000fc8000000000a */
[----:B------:R-:W-:-:S05]  /*2ea60*/  F2FP.SATFINITE.E4M3.F32.PACK_AB_MERGE_C R35, RZ, R35, RZ ;  /* 0x00000023ff23723e */ /* 0x000fca00048070ff */
[----:B------:R0:W-:Y:S01]  /*2ea70*/  @!P0 STG.E.U8 desc[UR54][R38.64], R35 ;  /* 0x0000002326008986 */ /* 0x0001e2000c101136 */
[----:B------:R-:W-:-:S13]  /*2ea80*/  ISETP.LT.OR P0, PT, R30, 0x2, !P2 ;  /* 0x000000021e00780c */ /* 0x000fda0005701670 */
[----:B------:R-:W4:Y:S01]  /*2ea90*/  @!P0 LDG.E.U8 R10, desc[UR54][R28.64+0x1] ;  /* 0x000001361c0a8981 */ /* 0x000f22000c1e1100 */
[----:B0-----:R-:W0:Y:S02]  /*2eaa0*/  @!P0 LDC.64 R38, c[0x0][0x5c0] ;  /* 0x00017000ff268b82 */ /* 0x001e240000000a00 */
[----:B0-----:R-:W-:-:S05]  /*2eab0*/  @!P0 IADD3 R38, P1, R26, R38, RZ ;  /* 0x000000261a268210 */ /* 0x001fca0007f3e0ff */
[----:B------:R-:W-:Y:S01]  /*2eac0*/  @!P0 IMAD.X R39, R31, 0x1, R39, P1 ;  /* 0x000000011f278824 */ /* 0x000fe200008e0627 */
[----:B------:R-:W-:Y:S02]  /*2ead0*/  ISETP.GE.AND P3, PT, R9, 0x9, PT ;  /* 0x000000090900780c */ /* 0x000fe40003f66270 */
[----:B----4-:R-:W-:-:S04]  /*2eae0*/  LOP3.LUT R10, R10, 0xff, RZ, 0xc0, !PT ;  /* 0x000000ff0a0a7812 */ /* 0x010fc800078ec0ff */
[----:B------:R-:W-:-:S05]  /*2eaf0*/  F2FP.F16.E4M3.UNPACK_B R10, R10 ;  /* 0x0000000aff0a723e */ /* 0x000fca00020006ff */
[----:B------:R-:W-:-:S05]  /*2eb00*/  HADD2.F32 R10, -RZ, R10.H0_H0 ;  /* 0x2000000aff0a7230 */ /* 0x000fca0000004100 */
[----:B------:R-:W-:-:S04]  /*2eb10*/  FMUL R10, R10, UR46 ;  /* 0x0000002e0a0a7c20 */ /* 0x000fc80008400000 */
[----:B------:R-:W-:-:S05]  /*2eb20*/  FFMA R11, R11, UR47, R10 ;  /* 0x0000002f0b0b7c23 */ /* 0x000fca000800000a */
[----:B------:R-:W-:-:S05]  /*2eb30*/  F2FP.SATFINITE.E4M3.F32.PACK_AB_MERGE_C R11, RZ, R11, RZ ;  /* 0x0000000bff0b723e */ /* 0x000fca00048070ff */
[----:B------:R0:W-:Y:S01]  /*2eb40*/  @!P0 STG.E.U8 desc[UR54][R38.64+0x1], R11 ;  /* 0x0000010b26008986 */ /* 0x0001e2000c101136 */
[----:B------:R-:W-:-:S05]  /*2eb50*/  IADD3 R10, P0, R33, 0x8, RZ ;  /* 0x00000008210a7810 */ /* 0x000fca0007f1e0ff */
[----:B------:R-:W-:-:S04]  /*2eb60*/  IMAD.X R35, RZ, RZ, R43, P0 ;  /* 0x000000ffff237224 */ /* 0x000fc800000e062b */
[----:B------:R-:W-:-:S04]  /*2eb70*/  IMAD R35, R35, UR12, RZ ;  /* 0x0000000c23237c24 */ /* 0x000fc8000f8e02ff */
[C---:B------:R-:W-:Y:S02]  /*2eb80*/  IMAD R35, R10.reuse, UR13, R35 ;  /* 0x0000000d0a237c24 */ /* 0x040fe4000f8e0223 */
[----:B0-----:R-:W-:-:S03]  /*2eb90*/  IMAD.WIDE.U32 R10, R10, UR12, R36 ;  /* 0x0000000c0a0a7c25 */ /* 0x001fc6000f8e0024 */
[----:B------:R-:W-:-:S04]  /*2eba0*/  IADD3 R10, P0, R10, UR14, RZ ;  /* 0x0000000e0a0a7c10 */ /* 0x000fc8000ff1e0ff */
[--C-:B------:R-:W-:Y:S02]  /*2ebb0*/  IADD3.X R11, R11, UR15, R35.reuse, P0, !PT ;  /* 0x0000000f0b0b7c10 */ /* 0x100fe400087fe423 */
[----:B------:R-:W-:Y:S02]  /*2ebc0*/  ISETP.LT.OR P0, PT, R30, 0x1, !P3 ;  /* 0x000000011e00780c */ /* 0x000fe40005f01670 */
[----:B------:R-:W-:-:S11]  /*2ebd0*/  PRMT R35, RZ, 0x7610, R35 ;  /* 0x00007610ff237816 */ /* 0x000fd60000000023 */
[----:B------:R-:W4:Y:S01]  /*2ebe0*/  @!P0 LDG.E.U8 R35, desc[UR54][R10.64] ;  /* 0x000000360a238981 */ /* 0x000f22000c1e1100 */
[----:B------:R-:W0:Y:S02]  /*2ebf0*/  @!P0 LDC.64 R38, c[0x0][0x5c0] ;  /* 0x00017000ff268b82 */ /* 0x000e240000000a00 */
[----:B0-----:R-:W-:-:S04]  /*2ec00*/  @!P0 IADD3 R38, P1, P4, R26, UR8, R38 ;  /* 0x000000081a268c10 */ /* 0x001fc8000fc3e026 */
[----:B------:R-:W-:Y:S02]  /*2ec10*/  @!P0 IADD3.X R39, R31, UR7, R39, P1, P4 ;  /* 0x000000071f278c10 */ /* 0x000fe40008fe8427 */
[----:B----4-:R-:W-:-:S04]  /*2ec20*/  LOP3.LUT R35, R35, 0xff, RZ, 0xc0, !PT ;  /* 0x000000ff23237812 */ /* 0x010fc800078ec0ff */
[----:B------:R-:W-:-:S05]  /*2ec30*/  F2FP.F16.E4M3.UNPACK_B R35, R35 ;  /* 0x00000023ff23723e */ /* 0x000fca00020006ff */
[----:B------:R-:W-:-:S05]  /*2ec40*/  HADD2.F32 R35, -RZ, R35.H0_H0 ;  /* 0x20000023ff237230 */ /* 0x000fca0000004100 */
[----:B------:R-:W-:-:S04]  /*2ec50*/  FMUL R35, R35, UR46 ;  /* 0x0000002e23237c20 */ /* 0x000fc80008400000 */
[----:B------:R-:W-:-:S05]  /*2ec60*/  FFMA R35, R12, UR47, R35 ;  /* 0x0000002f0c237c23 */ /* 0x000fca0008000023 */
[----:B------:R-:W-:-:S05]  /*2ec70*/  F2FP.SATFINITE.E4M3.F32.PACK_AB_MERGE_C R35, RZ, R35, RZ ;  /* 0x00000023ff23723e */ /* 0x000fca00048070ff */
[----:B------:R0:W-:Y:S01]  /*2ec80*/  @!P0 STG.E.U8 desc[UR54][R38.64], R35 ;  /* 0x0000002326008986 */ /* 0x0001e2000c101136 */
[----:B------:R-:W-:Y:S02]  /*2ec90*/  ISETP.LT.OR P0, PT, R30, 0x2, !P3 ;  /* 0x000000021e00780c */ /* 0x000fe40005f01670 */
[----:B------:R-:W-:-:S11]  /*2eca0*/  PRMT R12, RZ, 0x7610, R12 ;  /* 0x00007610ff0c7816 */ /* 0x000fd6000000000c */
[----:B------:R-:W4:Y:S01]  /*2ecb0*/  @!P0 LDG.E.U8 R12, desc[UR54][R10.64+0x1] ;  /* 0x000001360a0c8981 */ /* 0x000f22000c1e1100 */
[----:B0-----:R-:W0:Y:S02]  /*2ecc0*/  @!P0 LDC.64 R38, c[0x0][0x5c0] ;  /* 0x00017000ff268b82 */ /* 0x001e240000000a00 */
[----:B0-----:R-:W-:-:S04]  /*2ecd0*/  @!P0 IADD3 R38, P1, P4, R26, UR8, R38 ;  /* 0x000000081a268c10 */ /* 0x001fc8000fc3e026 */
[----:B------:R-:W-:Y:S01]  /*2ece0*/  @!P0 IADD3.X R39, R31, UR7, R39, P1, P4 ;  /* 0x000000071f278c10 */ /* 0x000fe20008fe8427 */
[----:B------:R-:W-:Y:S01]  /*2ecf0*/  @!P6 IMAD R35, R25, 0x180, RZ ;  /* 0x000001801923e824 */ /* 0x000fe200078e02ff */
[----:B----4-:R-:W-:-:S04]  /*2ed00*/  LOP3.LUT R12, R12, 0xff, RZ, 0xc0, !PT ;  /* 0x000000ff0c0c7812 */ /* 0x010fc800078ec0ff */
[----:B------:R-:W-:-:S05]  /*2ed10*/  F2FP.F16.E4M3.UNPACK_B R12, R12 ;  /* 0x0000000cff0c723e */ /* 0x000fca00020006ff */
[----:B------:R-:W-:-:S05]  /*2ed20*/  HADD2.F32 R12, -RZ, R12.H0_H0 ;  /* 0x2000000cff0c7230 */ /* 0x000fca0000004100 */
[----:B------:R-:W-:-:S04]  /*2ed30*/  FMUL R12, R12, UR46 ;  /* 0x0000002e0c0c7c20 */ /* 0x000fc80008400000 */
[----:B------:R-:W-:-:S05]  /*2ed40*/  FFMA R13, R13, UR47, R12 ;  /* 0x0000002f0d0d7c23 */ /* 0x000fca000800000c */
[----:B------:R-:W-:-:S05]  /*2ed50*/  F2FP.SATFINITE.E4M3.F32.PACK_AB_MERGE_C R13, RZ, R13, RZ ;  /* 0x0000000dff0d723e */ /* 0x000fca00048070ff */
[----:B------:R0:W-:Y:S02]  /*2ed60*/  @!P0 STG.E.U8 desc[UR54][R38.64+0x1], R13 ;  /* 0x0000010d26008986 */ /* 0x0001e4000c101136 */
[----:B0-----:R-:W0:Y:S01]  /*2ed70*/  @!P6 LDC.64 R12, c[0x0][0x5c0] ;  /* 0x00017000ff0ceb82 */ /* 0x001e220000000a00 */
[----:B------:R-:W-:Y:S02]  /*2ed80*/  @!P6 IMAD.MOV.U32 R38, RZ, RZ, R26 ;  /* 0x000000ffff26e224 */ /* 0x000fe400078e001a */
[----:B------:R-:W-:Y:S02]  /*2ed90*/  @!P6 IMAD.MOV.U32 R39, RZ, RZ, R31 ;  /* 0x000000ffff27e224 */ /* 0x000fe400078e001f */
[----:B------:R-:W-:-:S04]  /*2eda0*/  @!P6 IMAD.WIDE.U32 R38, R24, 0x180, R38 ;  /* 0x000001801826e825 */ /* 0x000fc800078e0026 */
[----:B------:R-:W-:Y:S01]  /*2edb0*/  @!P6 IMAD.IADD R35, R39, 0x1, R35 ;  /* 0x000000012723e824 */ /* 0x000fe200078e0223 */
[----:B0-----:R-:W-:-:S04]  /*2edc0*/  @!P6 IADD3 R52, P0, P1, R38, UR8, R12 ;  /* 0x000000082634ec10 */ /* 0x001fc8000f91e00c */
[----:B------:R-:W-:Y:S02]  /*2edd0*/  @!P6 IADD3.X R53, R35, UR7, R13, P0, P1 ;  /* 0x000000072335ec10 */ /* 0x000fe400087e240d */
[----:B------:R-:W-:Y:S02]  /*2ede0*/  ISETP.LT.OR P0, PT, R30, 0x9, !P2 ;  /* 0x000000091e00780c */ /* 0x000fe40005701670 */
[----:B------:R-:W-:-:S11]  /*2edf0*/  PRMT R12, RZ, 0x7610, R12 ;  /* 0x00007610ff0c7816 */ /* 0x000fd6000000000c */
[----:B------:R-:W4:Y:S02]  /*2ee00*/  @!P0 LDG.E.U8 R12, desc[UR54][R28.64+0x8] ;  /* 0x000008361c0c8981 */ /* 0x000f24000c1e1100 */
[----:B----4-:R-:W-:-:S04]  /*2ee10*/  LOP3.LUT R12, R12, 0xff, RZ, 0xc0, !PT ;  /* 0x000000ff0c0c7812 */ /* 0x010fc800078ec0ff */
[----:B------:R-:W-:-:S05]  /*2ee20*/  F2FP.F16.E4M3.UNPACK_B R12, R12 ;  /* 0x0000000cff0c723e */ /* 0x000fca00020006ff */
[----:B------:R-:W-:-:S05]  /*2ee30*/  HADD2.F32 R12, -RZ, R12.H0_H0 ;  /* 0x2000000cff0c7230 */ /* 0x000fca0000004100 */
[----:B------:R-:W-:-:S04]  /*2ee40*/  FMUL R12, R12, UR46 ;  /* 0x0000002e0c0c7c20 */ /* 0x000fc80008400000 */
[----:B------:R-:W-:Y:S02]  /*2ee50*/  FFMA R14, R14, UR47, R12 ;  /* 0x0000002f0e0e7c23 */ /* 0x000fe4000800000c */
[----:B------:R-:W0:Y:S03]  /*2ee60*/  @!P0 LDC.64 R12, c[0x0][0x5c0] ;  /* 0x00017000ff0c8b82 */ /* 0x000e260000000a00 */
[----:B------:R-:W-:Y:S02]  /*2ee70*/  F2FP.SATFINITE.E4M3.F32.PACK_AB_MERGE_C R14, RZ, R14, RZ ;  /* 0x0000000eff0e723e */ /* 0x000fe400048070ff */
[----:B0-----:R-:W-:-:S05]  /*2ee80*/  @!P0 IADD3 R12, P1, R26, R12, RZ ;  /* 0x0000000c1a0c8210 */ /* 0x001fca0007f3e0ff */
[----:B------:R-:W-:-:S05]  /*2ee90*/  @!P0 IMAD.X R13, R31, 0x1, R13, P1 ;  /* 0x000000011f0d8824 */ /* 0x000fca00008e060d */
[----:B------:R0:W-:Y:S01]  /*2eea0*/  @!P0 STG.E.U8 desc[UR54][R12.64+0x8], R14 ;  /* 0x0000080e0c008986 */ /* 0x0001e2000c101136 */
[----:B------:R-:W-:Y:S02]  /*2eeb0*/  ISETP.LT.OR P0, PT, R30, 0xa, !P2 ;  /* 0x0000000a1e00780c */ /* 0x000fe40005701670 */
[----:B0-----:R-:W-:-:S11]  /*2eec0*/  PRMT R14, RZ, 0x7610, R14 ;  /* 0x00007610ff0e7816 */ /* 0x001fd6000000000e */
[----:B------:R-:W0:Y:S01]  /*2eed0*/  @!P0 LDC.64 R12, c[0x0][0x5c0] ;  /* 0x00017000ff0c8b82 */ /* 0x000e220000000a00 */
[----:B------:R-:W4:Y:S01]  /*2eee0*/  @!P0 LDG.E.U8 R14, desc[UR54][R28.64+0x9] ;  /* 0x000009361c0e8981 */ /* 0x000f22000c1e1100 */
[----:B------:R-:W-:Y:S02]  /*2eef0*/  ISETP.LT.OR P4, PT, R30, 0x12, !P5 ;  /* 0x000000121e00780c */ /* 0x000fe40006f81670 */
[----:B0-----:R-:W-:-:S05]  /*2ef00*/  @!P0 IADD3 R12, P1, R26, R12, RZ ;  /* 0x0000000c1a0c8210 */ /* 0x001fca0007f3e0ff */
[----:B------:R-:W-:-:S06]  /*2ef10*/  @!P0 IMAD.X R13, R31, 0x1, R13, P1 ;  /* 0x000000011f0d8824 */ /* 0x000fcc00008e060d */
        /* <DEDUP_REMOVED lines=17> */
[----:B------:R-:W4:Y:S01]  /*2f030*/  @!P0 LDG.E.U8 R12, desc[UR54][R10.64+0x8] ;  /* 0x000008360a0c8981 */ /* 0x000f22000c1e1100 */
[----:B------:R-:W-:-:S04]  /*2f040*/  LOP3.LUT R0, R0, 0xfffffeff, RZ, 0xc0, !PT ;  /* 0xfffffeff00007812 */ /* 0x000fc800078ec0ff */
[----:B------:R-:W-:-:S04]  /*2f050*/  @P6 LOP3.LUT R0, R0, 0x100, RZ, 0xfc, !PT ;  /* 0x0000010000006812 */ /* 0x000fc800078efcff */
[----:B------:R-:W-:-:S04]  /*2f060*/  LOP3.LUT R0, R0, 0xffffffbf, RZ, 0xc0, !PT ;  /* 0xffffffbf00007812 */ /* 0x000fc800078ec0ff */
[----:B------:R-:W-:Y:S02]  /*2f070*/  @P4 LOP3.LUT R0, R0, 0x40, RZ, 0xfc, !PT ;  /* 0x0000004000004812 */ /* 0x000fe400078efcff */
[----:B----4-:R-:W-:-:S04]  /*2f080*/  LOP3.LUT R12, R12, 0xff, RZ, 0xc0, !PT ;  /* 0x000000ff0c0c7812 */ /* 0x010fc800078ec0ff */
[----:B------:R-:W-:-:S05]  /*2f090*/  F2FP.F16.E4M3.UNPACK_B R12, R12 ;  /* 0x0000000cff0c723e */ /* 0x000fca00020006ff */
[----:B------:R-:W-:-:S05]  /*2f0a0*/  HADD2.F32 R12, -RZ, R12.H0_H0 ;  /* 0x2000000cff0c7230 */ /* 0x000fca0000004100 */
[----:B------:R-:W-:-:S04]  /*2f0b0*/  FMUL R12, R12, UR46 ;  /* 0x0000002e0c0c7c20 */ /* 0x000fc80008400000 */
[----:B------:R-:W-:Y:S02]  /*2f0c0*/  FFMA R14, R16, UR47, R12 ;  /* 0x0000002f100e7c23 */ /* 0x000fe4000800000c */
[----:B------:R-:W0:Y:S03]  /*2f0d0*/  @!P0 LDC.64 R12, c[0x0][0x5c0] ;  /* 0x00017000ff0c8b82 */ /* 0x000e260000000a00 */
[----:B------:R-:W-:Y:S02]  /*2f0e0*/  F2FP.SATFINITE.E4M3.F32.PACK_AB_MERGE_C R14, RZ, R14, RZ ;  /* 0x0000000eff0e723e */ /* 0x000fe400048070ff */
[----:B0-----:R-:W-:-:S04]  /*2f0f0*/  @!P0 IADD3 R12, P1, P4, R26, UR8, R12 ;  /* 0x000000081a0c8c10 */ /* 0x001fc8000fc3e00c */
[----:B------:R-:W-:-:S05]  /*2f100*/  @!P0 IADD3.X R13, R31, UR7, R13, P1, P4 ;  /* 0x000000071f0d8c10 */ /* 0x000fca0008fe840d */
[----:B------:R0:W-:Y:S01]  /*2f110*/  @!P0 STG.E.U8 desc[UR54][R12.64+0x8], R14 ;  /* 0x0000080e0c008986 */ /* 0x0001e2000c101136 */
[----:B------:R-:W-:Y:S02]  /*2f120*/  ISETP.LT.OR P0, PT, R30, 0xa, !P3 ;  /* 0x0000000a1e00780c */ /* 0x000fe40005f01670 */
[----:B0-----:R-:W-:-:S11]  /*2f130*/  PRMT R14, RZ, 0x7610, R14 ;  /* 0x00007610ff0e7816 */ /* 0x001fd6000000000e */
[----:B------:R-:W0:Y:S01]  /*2f140*/  @!P0 LDC.64 R12, c[0x0][0x5c0] ;  /* 0x00017000ff0c8b82 */ /* 0x000e220000000a00 */
[----:B------:R-:W4:Y:S01]  /*2f150*/  @!P0 LDG.E.U8 R14, desc[UR54][R10.64+0x9] ;  /* 0x000009360a0e8981 */ /* 0x000f22000c1e1100 */
[----:B------:R-:W-:Y:S02]  /*2f160*/  ISETP.LT.OR P6, PT, R30, 0x19, !P5 ;  /* 0x000000191e00780c */ /* 0x000fe40006fc1670 */
[----:B0-----:R-:W-:-:S04]  /*2f170*/  @!P0 IADD3 R12, P1, P4, R26, UR8, R12 ;  /* 0x000000081a0c8c10 */ /* 0x001fc8000fc3e00c */
[----:B------:R-:W-:-:S07]  /*2f180*/  @!P0 IADD3.X R13, R31, UR7, R13, P1, P4 ;  /* 0x000000071f0d8c10 */ /* 0x000fce0008fe840d */
[----:B------:R-:W-:Y:S01]  /*2f190*/  @!P6 IMAD.MOV.U32 R15, RZ, RZ, R31 ;  /* 0x000000ffff0fe224 */ /* 0x000fe200078e001f */
        /* <DEDUP_REMOVED lines=9> */
[----:B------:R-:W-:Y:S02]  /*2f230*/  @!P6 IMAD R17, R25, 0x180, RZ ;  /* 0x000001801911e824 */ /* 0x000fe400078e02ff */
[----:B------:R-:W-:-:S04]  /*2f240*/  @!P6 IMAD.WIDE.U32 R14, R24, 0x180, R14 ;  /* 0x00000180180ee825 */ /* 0x000fc800078e000e */
[----:B------:R-:W-:Y:S01]  /*2f250*/  @!P6 IMAD.IADD R15, R15, 0x1, R17 ;  /* 0x000000010f0fe824 */ /* 0x000fe200078e0211 */
[----:B0-----:R-:W-:-:S04]  /*2f260*/  @!P6 IADD3 R58, P0, P1, R14, UR8, R12 ;  /* 0x000000080e3aec10 */ /* 0x001fc8000f91e00c */
[----:B------:R-:W-:Y:S02]  /*2f270*/  @!P6 IADD3.X R59, R15, UR7, R13, P0, P1 ;  /* 0x000000070f3bec10 */ /* 0x000fe400087e240d */
[----:B------:R-:W-:Y:S02]  /*2f280*/  ISETP.LT.OR P0, PT, R30, 0x11, !P2 ;  /* 0x000000111e00780c */ /* 0x000fe40005701670 */
[----:B------:R-:W-:-:S11]  /*2f290*/  PRMT R12, RZ, 0x7610, R12 ;  /* 0x00007610ff0c7816 */ /* 0x000fd6000000000c */
[----:B------:R-:W4:Y:S01]  /*2f2a0*/  @!P0 LDG.E.U8 R12, desc[UR54][R28.64+0x10] ;  /* 0x000010361c0c8981 */ /* 0x000f22000c1e1100 */
[----:B------:R-:W-:Y:S02]  /*2f2b0*/  PRMT R14, RZ, 0x7610, R14 ;  /* 0x00007610ff0e7816 */ /* 0x000fe4000000000e */
        /* <DEDUP_REMOVED lines=10> */
[----:B------:R-:W-:-:S13]  /*2f360*/  ISETP.LT.OR P0, PT, R30, 0x12, !P2 ;  /* 0x000000121e00780c */ /* 0x000fda0005701670 */
[----:B------:R-:W4:Y:S01]  /*2f370*/  @!P0 LDG.E.U8 R14, desc[UR54][R28.64+0x11] ;  /* 0x000011361c0e8981 */ /* 0x000f22000c1e1100 */
[----:B0-----:R-:W0:Y:S01]  /*2f380*/  @!P0 LDC.64 R12, c[0x0][0x5c0] ;  /* 0x00017000ff0c8b82 */ /* 0x001e220000000a00 */
[----:B------:R-:W-:Y:S02]  /*2f390*/  ISETP.LT.OR P4, PT, R30, 0x1a, !P5 ;  /* 0x0000001a1e00780c */ /* 0x000fe40006f81670 */
[----:B0-----:R-:W-:-:S05]  /*2f3a0*/  @!P0 IADD3 R12, P1, R26, R12, RZ ;  /* 0x0000000c1a0c8210 */ /* 0x001fca0007f3e0ff */
[----:B------:R-:W-:-:S06]  /*2f3b0*/  @!P0 IMAD.X R13, R31, 0x1, R13, P1 ;  /* 0x000000011f0d8824 */ /* 0x000fcc00008e060d */
[----:B------:R-:W-:Y:S02]  /*2f3c0*/  @!P4 IMAD.MOV.U32 R15, RZ, RZ, R31 ;  /* 0x000000ffff0fc224 */ /* 0x000fe400078e001f */
        /* <DEDUP_REMOVED lines=9> */
[----:B------:R-:W-:-:S04]  /*2f460*/  @!P4 IMAD.MOV.U32 R14, RZ, RZ, R26 ;  /* 0x000000ffff0ec224 */ /* 0x000fc800078e001a */
        /* <DEDUP_REMOVED lines=22> */
[----:B------:R-:W-:-:S13]  /*2f5d0*/  ISETP.LT.OR P0, PT, R30, 0x12, !P3 ;  /* 0x000000121e00780c */ /* 0x000fda0005f01670 */
[----:B------:R-:W4:Y:S01]  /*2f5e0*/  @!P0 LDG.E.U8 R14, desc[UR54][R10.64+0x11] ;  /* 0x000011360a0e8981 */ /* 0x000f22000c1e1100 */
[----:B0-----:R-:W0:Y:S01]  /*2f5f0*/  @!P0 LDC.64 R12, c[0x0][0x5c0] ;  /* 0x00017000ff0c8b82 */ /* 0x001e220000000a00 */
[----:B------:R-:W-:Y:S02]  /*2f600*/  ISETP.LT.OR P5, PT, R30, 0x21, !P5 ;  /* 0x000000211e00780c */ /* 0x000fe40006fa1670 */
[----:B0-----:R-:W-:-:S04]  /*2f610*/  @!P0 IADD3 R12, P1, P4, R26, UR8, R12 ;  /* 0x000000081a0c8c10 */ /* 0x001fc8000fc3e00c */
[----:B------:R-:W-:-:S07]  /*2f620*/  @!P0 IADD3.X R13, R31, UR7, R13, P1, P4 ;  /* 0x000000071f0d8c10 */ /* 0x000fce0008fe840d */
        /* <DEDUP_REMOVED lines=31> */
[----:B0-----:R-:W0:Y:S02]  /*2f820*/  @!P0 LDC.64 R12, c[0x0][0x5c0] ;  /* 0x00017000ff0c8b82 */ /* 0x001e240000000a00 */
[----:B0-----:R-:W-:-:S05]  /*2f830*/  @!P0 IADD3 R12, P1, R26, R12, RZ ;  /* 0x0000000c1a0c8210 */ /* 0x001fca0007f3e0ff */
[----:B------:R-:W-:Y:S01]  /*2f840*/  @!P0 IMAD.X R13, R31, 0x1, R13, P1 ;  /* 0x000000011f0d8824 */ /* 0x000fe200008e060d */
[----:B----4-:R-:W-:-:S04]  /*2f850*/  LOP3.LUT R14, R14, 0xff, RZ, 0xc0, !PT ;  /* 0x000000ff0e0e7812 */ /* 0x010fc800078ec0ff */
[----:B------:R-:W-:-:S05]  /*2f860*/  F2FP.F16.E4M3.UNPACK_B R14, R14 ;  /* 0x0000000eff0e723e */ /* 0x000fca00020006ff */
[----:B------:R-:W-:-:S05]  /*2f870*/  HADD2.F32 R14, -RZ, R14.H0_H0 ;  /* 0x2000000eff0e7230 */ /* 0x000fca0000004100 */
[----:B------:R-:W-:-:S04]  /*2f880*/  FMUL R14, R14, UR46 ;  /* 0x0000002e0e0e7c20 */ /* 0x000fc80008400000 */
[----:B------:R-:W-:-:S05]  /*2f890*/  FFMA R23, R23, UR47, R14 ;  /* 0x0000002f17177c23 */ /* 0x000fca000800000e */
[----:B------:R-:W-:-:S05]  /*2f8a0*/  F2FP.SATFINITE.E4M3.F32.PACK_AB_MERGE_C R23, RZ, R23, RZ ;  /* 0x00000017ff17723e */ /* 0x000fca00048070ff */
[----:B------:R0:W-:Y:S01]  /*2f8b0*/  @!P0 STG.E.U8 desc[UR54][R12.64+0x19], R23 ;  /* 0x000019170c008986 */ /* 0x0001e2000c101136 */
[----:B------:R-:W-:-:S13]  /*2f8c0*/  ISETP.LT.OR P0, PT, R30, 0x19, !P3 ;  /* 0x000000191e00780c */ /* 0x000fda0005f01670 */
[----:B0-----:R-:W0:Y:S02]  /*2f8d0*/  @!P0 LDC.64 R12, c[0x0][0x5c0] ;  /* 0x00017000ff0c8b82 */ /* 0x001e240000000a00 */
[--C-:B0-----:R-:W-:Y:S02]  /*2f8e0*/  @!P0 IADD3 R18, P1, P4, R26, UR8, R12.reuse ;  /* 0x000000081a128c10 */ /* 0x101fe4000fc3e00c */
[----:B------:R-:W-:-:S06]  /*2f8f0*/  PRMT R12, RZ, 0x7610, R12 ;  /* 0x00007610ff0c7816 */ /* 0x000fcc000000000c */
[----:B------:R-:W4:Y:S01]  /*2f900*/  @!P0 LDG.E.U8 R12, desc[UR54][R10.64+0x18] ;  /* 0x000018360a0c8981 */ /* 0x000f22000c1e1100 */
[----:B------:R-:W-:Y:S02]  /*2f910*/  @!P0 IADD3.X R19, R31, UR7, R13, P1, P4 ;  /* 0x000000071f138c10 */ /* 0x000fe40008fe840d */
[----:B------:R-:W-:Y:S02]  /*2f920*/  ISETP.LT.OR P4, PT, R30, 0x1a, !P3 ;  /* 0x0000001a1e00780c */ /* 0x000fe40005f81670 */
        /* <DEDUP_REMOVED lines=8> */
[----:B------:R-:W-:-:S05]  /*2f9b0*/  F2FP.SATFINITE.E4M3.F32.PACK_AB_MERGE_C R232, RZ, R232, RZ ;  /* 0x000000e8ffe8723e */ /* 0x000fca00048070ff */
[----:B------:R1:W-:Y:S01]  /*2f9c0*/  @!P0 STG.E.U8 desc[UR54][R18.64+0x18], R232 ;  /* 0x000018e812008986 */ /* 0x0003e2000c101136 */
[----:B0-----:R-:W-:-:S04]  /*2f9d0*/  @!P4 IADD3 R14, P1, P5, R26, UR8, R12 ;  /* 0x000000081a0ecc10 */ /* 0x001fc8000fd3e00c */
[----:B------:R-:W-:Y:S02]  /*2f9e0*/  @!P4 IADD3.X R15, R31, UR7, R13, P1, P5 ;  /* 0x000000071f0fcc10 */ /* 0x000fe40008fea40d */
[----:B------:R-:W-:-:S04]  /*2f9f0*/  ISETP.GE.AND P1, PT, R9, 0x81, PT ;  /* 0x000000810900780c */ /* 0x000fc80003f26270 */
[----:B------:R-:W-:-:S13]  /*2fa00*/  ISETP.LT.OR P0, PT, R30, 0x1, !P1 ;  /* 0x000000011e00780c */ /* 0x000fda0004f01670 */
[----:B------:R-:W1:Y:S02]  /*2fa10*/  @!P0 LDC.64 R12, c[0x0][0x5c0] ;  /* 0x00017000ff0c8b82 */ /* 0x000e640000000a00 */
[--C-:B-1----:R-:W-:Y:S02]  /*2fa20*/  @!P0 IADD3 R18, P5, P6, R26, UR6, R12.reuse ;  /* 0x000000061a128c10 */ /* 0x102fe4000febe00c */
[----:B------:R-:W-:-:S06]  /*2fa30*/  PRMT R12, RZ, 0x7610, R12 ;  /* 0x00007610ff0c7816 */ /* 0x000fcc000000000c */
[----:B------:R-:W4:Y:S01]  /*2fa40*/  @!P4 LDG.E.U8 R12, desc[UR54][R10.64+0x19] ;  /* 0x000019360a0cc981 */ /* 0x000f22000c1e1100 */
        /* <DEDUP_REMOVED lines=9> */
[----:B0-----:R-:W-:-:S04]  /*2fae0*/  IMAD.X R14, RZ, RZ, R43, P4 ;  /* 0x000000ffff0e7224 */ /* 0x001fc800020e062b */
[----:B------:R-:W-:-:S04]  /*2faf0*/  IMAD R14, R14, UR12, RZ ;  /* 0x0000000c0e0e7c24 */ /* 0x000fc8000f8e02ff */
[C---:B------:R-:W-:Y:S02]  /*2fb00*/  IMAD R14, R12.reuse, UR13, R14 ;  /* 0x0000000d0c0e7c24 */ /* 0x040fe4000f8e020e */
[----:B------:R-:W-:-:S03]  /*2fb10*/  IMAD.WIDE.U32 R12, R12, UR12, R36 ;  /* 0x0000000c0c0c7c25 */ /* 0x000fc6000f8e0024 */
[----:B------:R-:W-:-:S04]  /*2fb20*/  IADD3 R12, P4, R12, UR14, RZ ;  /* 0x0000000e0c0c7c10 */ /* 0x000fc8000ff9e0ff */
[--C-:B------:R-:W-:Y:S02]  /*2fb30*/  IADD3.X R13, R13, UR15, R14.reuse, P4, !PT ;  /* 0x0000000f0d0d7c10 */ /* 0x100fe4000a7fe40e */
[----:B------:R-:W-:-:S06]  /*2fb40*/  PRMT R14, RZ, 0x7610, R14 ;  /* 0x00007610ff0e7816 */ /* 0x000fcc000000000e */
[----:B------:R-:W4:Y:S01]  /*2fb50*/  @!P0 LDG.E.U8 R14, desc[UR54][R12.64] ;  /* 0x000000360c0e8981 */ /* 0x000f22000c1e1100 */
[----:B------:R-:W-:Y:S02]  /*2fb60*/  ISETP.LT.OR P4, PT, R30, 0x2, !P1 ;  /* 0x000000021e00780c */ /* 0x000fe40004f81670 */
[----:B------:R-:W-:Y:S02]  /*2fb70*/  PRMT R17, RZ, 0x7610, R17 ;  /* 0x00007610ff117816 */ /* 0x000fe40000000011 */
[----:B----4-:R-:W-:-:S04]  /*2fb80*/  LOP3.LUT R14, R14, 0xff, RZ, 0xc0, !PT ;  /* 0x000000ff0e0e7812 */ /* 0x010fc800078ec0ff */
[----:B------:R-:W-:-:S05]  /*2fb90*/  F2FP.F16.E4M3.UNPACK_B R14, R14 ;  /* 0x0000000eff0e723e */ /* 0x000fca00020006ff */
[----:B------:R-:W-:-:S05]  /*2fba0*/  HADD2.F32 R14, -RZ, R14.H0_H0 ;  /* 0x2000000eff0e7230 */ /* 0x000fca0000004100 */
[----:B------:R-:W-:-:S04]  /*2fbb0*/  FMUL R14, R14, UR46 ;  /* 0x0000002e0e0e7c20 */ /* 0x000fc80008400000 */
[----:B------:R-:W-:Y:S02]  /*2fbc0*/  FFMA R234, R234, UR47, R14 ;  /* 0x0000002feaea7c23 */ /* 0x000fe4000800000e */
[----:B------:R-:W0:Y:S03]  /*2fbd0*/  @!P4 LDC.64 R14, c[0x0][0x5c0] ;  /* 0x00017000ff0ecb82 */ /* 0x000e260000000a00 */
[----:B------:R-:W-:-:S05]  /*2fbe0*/  F2FP.SATFINITE.E4M3.F32.PACK_AB_MERGE_C R234, RZ, R234, RZ ;  /* 0x000000eaffea723e */ /* 0x000fca00048070ff */
[----:B------:R1:W-:Y:S04]  /*2fbf0*/  @!P0 STG.E.U8 desc[UR54][R18.64], R234 ;  /* 0x000000ea12008986 */ /* 0x0003e8000c101136 */
[----:B------:R-:W4:Y:S01]  /*2fc00*/  @!P4 LDG.E.U8 R17, desc[UR54][R12.64+0x1] ;  /* 0x000001360c11c981 */ /* 0x000f22000c1e1100 */
[----:B0-----:R-:W-:-:S04]  /*2fc10*/  @!P4 IADD3 R14, P5, P6, R26, UR6, R14 ;  /* 0x000000061a0ecc10 */ /* 0x001fc8000febe00e */
[----:B------:R-:W-:Y:S02]  /*2fc20*/  @!P4 IADD3.X R15, R31, UR5, R15, P5, P6 ;  /* 0x000000051f0fcc10 */ /* 0x000fe4000afec40f */
[----:B------:R-:W-:-:S04]  /*2fc30*/  ISETP.GE.AND P2, PT, R9, 0x89, PT ;  /* 0x000000890900780c */ /* 0x000fc80003f46270 */
[----:B------:R-:W-:-:S13]  /*2fc40*/  ISETP.LT.OR P0, PT, R30, 0x1, !P2 ;  /* 0x000000011e00780c */ /* 0x000fda0005701670 */
[----:B-1----:R-:W0:Y:S01]  /*2fc50*/  @!P0 LDC.64 R18, c[0x0][0x5c0] ;  /* 0x00017000ff128b82 */ /* 0x002e220000000a00 */
[----:B----4-:R-:W-:-:S04]  /*2fc60*/  LOP3.LUT R17, R17, 0xff, RZ, 0xc0, !PT ;  /* 0x000000ff11117812 */ /* 0x010fc800078ec0ff */
[----:B------:R-:W-:-:S05]  /*2fc70*/  F2FP.F16.E4M3.UNPACK_B R17, R17 ;  /* 0x00000011ff11723e */ /* 0x000fca00020006ff */
[----:B------:R-:W-:-:S05]  /*2fc80*/  HADD2.F32 R17, -RZ, R17.H0_H0 ;  /* 0x20000011ff117230 */ /* 0x000fca0000004100 */
[----:B------:R-:W-:-:S04]  /*2fc90*/  FMUL R17, R17, UR46 ;  /* 0x0000002e11117c20 */ /* 0x000fc80008400000 */
[----:B------:R-:W-:-:S05]  /*2fca0*/  FFMA R235, R235, UR47, R17 ;  /* 0x0000002febeb7c23 */ /* 0x000fca0008000011 */
[----:B------:R-:W-:-:S05]  /*2fcb0*/  F2FP.SATFINITE.E4M3.F32.PACK_AB_MERGE_C R235, RZ, R235, RZ ;  /* 0x000000ebffeb723e */ /* 0x000fca00048070ff */
[----:B------:R1:W-:Y:S02]  /*2fcc0*/  @!P4 STG.E.U8 desc[UR54][R14.64+0x1], R235 ;  /* 0x000001eb0e00c986 */ /* 0x0003e4000c101136 */
[----:B-1----:R-:W-:-:S05]  /*2fcd0*/  IADD3 R14, P4, R33, 0x88, RZ ;  /* 0x00000088210e7810 */ /* 0x002fca0007f9e0ff */
[----:B------:R-:W-:-:S04]  /*2fce0*/  IMAD.X R17, RZ, RZ, R43, P4 ;  /* 0x000000ffff117224 */ /* 0x000fc800020e062b */
[----:B------:R-:W-:-:S04]  /*2fcf0*/  IMAD R17, R17, UR12, RZ ;  /* 0x0000000c11117c24 */ /* 0x000fc8000f8e02ff */
[C---:B------:R-:W-:Y:S02]  /*2fd00*/  IMAD R17, R14.reuse, UR13, R17 ;  /* 0x0000000d0e117c24 */ /* 0x040fe4000f8e0211 */
[----:B------:R-:W-:-:S03]  /*2fd10*/  IMAD.WIDE.U32 R14, R14, UR12, R36 ;  /* 0x0000000c0e0e7c25 */ /* 0x000fc6000f8e0024 */
[----:B------:R-:W-:-:S04]  /*2fd20*/  IADD3 R14, P4, R14, UR14, RZ ;  /* 0x0000000e0e0e7c10 */ /* 0x000fc8000ff9e0ff */
[--C-:B------:R-:W-:Y:S02]  /*2fd30*/  IADD3.X R15, R15, UR15, R17.reuse, P4, !PT ;  /* 0x0000000f0f0f7c10 */ /* 0x100fe4000a7fe411 */
[----:B------:R-:W-:-:S06]  /*2fd40*/  PRMT R17, RZ, 0x7610, R17 ;  /* 0x00007610ff117816 */ /* 0x000fcc0000000011 */
[----:B------:R-:W4:Y:S01]  /*2fd50*/  @!P0 LDG.E.U8 R17, desc[UR54][R14.64] ;  /* 0x000000360e118981 */ /* 0x000f22000c1e1100 */
[----:B------:R-:W-:Y:S02]  /*2fd60*/  IMAD.U32 R20, RZ, RZ, UR8 ;  /* 0x00000008ff147e24 */ /* 0x000fe4000f8e00ff */
[----:B------:R-:W-:-:S03]  /*2fd70*/  IMAD.U32 R21, RZ, RZ, UR7 ;  /* 0x00000007ff157e24 */ /* 0x000fc6000f8e00ff */
[----:B------:R-:W-:-:S04]  /*2fd80*/  @!P0 IADD3 R20, P5, P6, R20, UR6, R26 ;  /* 0x0000000614148c10 */ /* 0x000fc8000febe01a */
[----:B------:R-:W-:Y:S02]  /*2fd90*/  @!P0 IADD3.X R21, R21, UR5, R31, P5, P6 ;  /* 0x0000000515158c10 */ /* 0x000fe4000afec41f */
[----:B0-----:R-:W-:Y:S02]  /*2fda0*/  @!P0 IADD3 R18, P4, R20, R18, RZ ;  /* 0x0000001214128210 */ /* 0x001fe40007f9e0ff */
[----:B------:R-:W-:-:S03]  /*2fdb0*/  @P3 LOP3.LUT R32, R32, 0x8000000, RZ, 0xfc, !PT ;  /* 0x0800000020203812 */ /* 0x000fc600078efcff */
[----:B------:R-:W-:Y:S01]  /*2fdc0*/  @!P0 IMAD.X R19, R21, 0x1, R19, P4 ;  /* 0x0000000115138824 */ /* 0x000fe200020e0613 */
[----:B------:R-:W-:Y:S02]  /*2fdd0*/  ISETP.LT.OR P4, PT, R30, 0x2, !P2 ;  /* 0x000000021e00780c */ /* 0x000fe40005781670 */
[----:B------:R-:W-:Y:S02]  /*2fde0*/  LOP3.LUT R16, R16, 0xfffffffb, RZ, 0xc0, !PT ;  /* 0xfffffffb10107812 */ /* 0x000fe400078ec0ff */
[----:B------:R-:W-:Y:S02]  /*2fdf0*/  ISETP.GE.AND P3, PT, R9, 0x189, PT ;  /* 0x000001890900780c */ /* 0x000fe40003f66270 */
[----:B------:R-:W-:Y:S02]  /*2fe00*/  @P1 LOP3.LUT R16, R16, 0x4, RZ, 0xfc, !PT ;  /* 0x0000000410101812 */ /* 0x000fe400078efcff */
[----:B------:R-:W-:-:S05]  /*2fe10*/  ISETP.LT.OR P1, PT, R30, 0x22, !P3 ;  /* 0x000000221e00780c */ /* 0x000fca0005f21670 */
[----:B------:R-:W0:Y:S01]  /*2fe20*/  @!P4 LDC.64 R22, c[0x0][0x5c0] ;  /* 0x00017000ff16cb82 */ /* 0x000e220000000a00 */
[----:B------:R-:W-:-:S07]  /*2fe30*/  IMAD.U32 R35, RZ, RZ, UR7 ;  /* 0x00000007ff237e24 */ /* 0x000fce000f8e00ff */
[----:B------:R-:W-:Y:S02]  /*2fe40*/  @!P1 IMAD.MOV.U32 R20, RZ, RZ, R26 ;  /* 0x000000ffff149224 */ /* 0x000fe400078e001a */
[----:B------:R-:W-:Y:S02]  /*2fe50*/  @!P1 IMAD.MOV.U32 R21, RZ, RZ, R31 ;  /* 0x000000ffff159224 */ /* 0x000fe400078e001f */
[----:B------:R-:W-:Y:S01]  /*2fe60*/  @!P1 IMAD.WIDE.U32 R20, R24, 0x180, R20 ;  /* 0x0000018018149825 */ /* 0x000fe200078e0014 */
[----:B----4-:R-:W-:-:S04]  /*2fe70*/  LOP3.LUT R17, R17, 0xff, RZ, 0xc0, !PT ;  /* 0x000000ff11117812 */ /* 0x010fc800078ec0ff */
[----:B------:R-:W-:-:S05]  /*2fe80*/  F2FP.F16.E4M3.UNPACK_B R17, R17 ;  /* 0x00000011ff11723e */ /* 0x000fca00020006ff */
[----:B------:R-:W-:-:S05]  /*2fe90*/  HADD2.F32 R17, -RZ, R17.H0_H0 ;  /* 0x20000011ff117230 */ /* 0x000fca0000004100 */
[----:B------:R-:W-:-:S04]  /*2fea0*/  FMUL R17, R17, UR46 ;  /* 0x0000002e11117c20 */ /* 0x000fc80008400000 */
[----:B------:R-:W-:-:S05]  /*2feb0*/  FFMA R236, R236, UR47, R17 ;  /* 0x0000002fecec7c23 */ /* 0x000fca0008000011 */
[----:B------:R-:W-:-:S05]  /*2fec0*/  F2FP.SATFINITE.E4M3.F32.PACK_AB_MERGE_C R236, RZ, R236, RZ ;  /* 0x000000ecffec723e */ /* 0x000fca00048070ff */
[----:B------:R1:W-:Y:S01]  /*2fed0*/  @!P0 STG.E.U8 desc[UR54][R18.64], R236 ;  /* 0x000000ec12008986 */ /* 0x0003e2000c101136 */
[----:B------:R-:W-:Y:S01]  /*2fee0*/  IMAD.U32 R17, RZ, RZ, UR8 ;  /* 0x00000008ff117e24 */ /* 0x000fe2000f8e00ff */
[----:B-1----:R-:W1:Y:S04]  /*2fef0*/  @!P1 LDC.64 R18, c[0x0][0x5c0] ;  /* 0x00017000ff129b82 */ /* 0x002e680000000a00 */
[----:B------:R-:W-:-:S04]  /*2ff00*/  @!P4 IADD3 R17, P5, P6, R17, UR6, R26 ;  /* 0x000000061111cc10 */ /* 0x000fc8000febe01a */
[----:B0-----:R-:W-:Y:S01]  /*2ff10*/  @!P4 IADD3 R22, P0, R17, R22, RZ ;  /* 0x000000161116c210 */ /* 0x001fe20007f1e0ff */
[----:B------:R-:W-:Y:S01]  /*2ff20*/  @!P1 IMAD R17, R25, 0x180, RZ ;  /* 0x0000018019119824 */ /* 0x000fe200078e02ff */
[----:B------:R-:W-:-:S03]  /*2ff30*/  @!P4 IADD3.X R35, R35, UR5, R31, P5, P6 ;  /* 0x000000052323cc10 */ /* 0x000fc6000afec41f */
[----:B------:R-:W-:Y:S01]  /*2ff40*/  @!P1 IMAD.IADD R17, R21, 0x1, R17 ;  /* 0x0000000115119824 */ /* 0x000fe200078e0211 */
[----:B-1----:R-:W-:-:S04]  /*2ff50*/  @!P1 IADD3 R78, P5, P6, R20, UR8, R18 ;  /* 0x00000008144e9c10 */ /* 0x002fc8000febe012 */
[----:B------:R-:W-:Y:S02]  /*2ff60*/  @!P1 IADD3.X R79, R17, UR7, R19, P5, P6 ;  /* 0x00000007114f9c10 */ /* 0x000fe4000afec413 */
[----:B------:R-:W-:-:S06]  /*2ff70*/  PRMT R17, RZ, 0x7610, R17 ;  /* 0x00007610ff117816 */ /* 0x000fcc0000000011 */
[----:B------:R-:W4:Y:S01]  /*2ff80*/  @!P4 LDG.E.U8 R17, desc[UR54][R14.64+0x1] ;  /* 0x000001360e11c981 */ /* 0x000f22000c1e1100 */
[----:B------:R-:W-:-:S13]  /*2ff90*/  ISETP.LT.OR P6, PT, R30, 0x29, !P3 ;  /* 0x000000291e00780c */ /* 0x000fda0005fc1670 */
[----:B------:R-:W0:Y:S01]  /*2ffa0*/  @!P6 LDC.64 R18, c[0x0][0x5c0] ;  /* 0x00017000ff12eb82 */ /* 0x000e220000000a00 */
[----:B------:R-:W-:Y:S02]  /*2ffb0*/  @!P6 IMAD.MOV.U32 R20, RZ, RZ, R26 ;  /* 0x000000ffff14e224 */ /* 0x000fe400078e001a */
[----:B------:R-:W-:Y:S02]  /*2ffc0*/  @!P6 IMAD.MOV.U32 R21, RZ, RZ, R31 ;  /* 0x000000ffff15e224 */ /* 0x000fe400078e001f */
[----:B------:R-:W-:Y:S01]  /*2ffd0*/  @!P4 IMAD.X R23, R35, 0x1, R23, P0 ;  /* 0x000000012317c824 */ /* 0x000fe200000e0617 */
[----:B------:R-:W-:Y:S01]  /*2ffe0*/  LOP3.LUT R0, R0, 0xffefffff, RZ, 0xc0, !PT ;  /* 0xffefffff00007812 */ /* 0x000fe200078ec0ff */
[----:B------:R-:W-:-:S03]  /*2fff0*/  @!P6 IMAD.WIDE.U32 R20, R24, 0x180, R20 ;  /* 0x000001801814e825 */ /* 0x000fc600078e0014 */
[----:B------:R-:W-:Y:S02]  /*30000*/  @P1 LOP3.LUT R0, R0, 0x100000, RZ, 0xfc, !PT ;  /* 0x0010000000001812 */ /* 0x000fe400078efcff */
[----:B------:R-:W-:Y:S02]  /*30010*/  LOP3.LUT P1, RZ, R16, 0x4, RZ, 0xc0, !PT ;  /* 0x0000000410ff7812 */ /* 0x000fe4000782c0ff */
[----:B----4-:R-:W-:-:S04]  /*30020*/  LOP3.LUT R17, R17, 0xff, RZ, 0xc0, !PT ;  /* 0x000000ff11117812 */ /* 0x010fc800078ec0ff */
[----:B------:R-:W-:-:S05]  /*30030*/  F2FP.F16.E4M3.UNPACK_B R17, R17 ;  /* 0x00000011ff11723e */ /* 0x000fca00020006ff */
[----:B------:R-:W-:-:S05]  /*30040*/  HADD2.F32 R17, -RZ, R17.H0_H0 ;  /* 0x20000011ff117230 */ /* 0x000fca0000004100 */
[----:B------:R-:W-:-:S04]  /*30050*/  FMUL R17, R17, UR46 ;  /* 0x0000002e11117c20 */ /* 0x000fc80008400000 */
[----:B------:R-:W-:Y:S01]  /*30060*/  FFMA R237, R237, UR47, R17 ;  /* 0x0000002feded7c23 */ /* 0x000fe20008000011 */
[----:B------:R-:W-:-:S04]  /*30070*/  @!P6 IMAD R17, R25, 0x180, RZ ;  /* 0x000001801911e824 */ /* 0x000fc800078e02ff */
[----:B------:R-:W-:Y:S01]  /*30080*/  F2FP.SATFINITE.E4M3.F32.PACK_AB_MERGE_C R237, RZ, R237, RZ ;  /* 0x000000edffed723e */ /* 0x000fe200048070ff */
[----:B------:R-:W-:-:S04]  /*30090*/  @!P6 IMAD.IADD R17, R21, 0x1, R17 ;  /* 0x000000011511e824 */ /* 0x000fc800078e0211 */
[----:B------:R-:W-:Y:S01]  /*300a0*/  @!P4 STG.E.U8 desc[UR54][R22.64+0x1], R237 ;  /* 0x000001ed1600c986 */ /* 0x000fe2000c101136 */
[----:B0-----:R-:W-:-:S04]  /*300b0*/  @!P6 IADD3 R88, P0, P4, R20, UR8, R18 ;  /* 0x000000081458ec10 */ /* 0x001fc8000fc1e012 */
[----:B------:R-:W-:Y:S02]  /*300c0*/  @!P6 IADD3.X R89, R17, UR7, R19, P0, P4 ;  /* 0x000000071159ec10 */ /* 0x000fe400087e8413 */
        /* <DEDUP_REMOVED lines=10> */
[----:B--2---:R-:W-:Y:S01]  /*30170*/  FFMA R17, R61, UR47, R17 ;  /* 0x0000002f3d117c23 */ /* 0x004fe20008000011 */
[----:B------:R-:W-:Y:S01]  /*30180*/  IMAD.U32 R20, RZ, RZ, UR7 ;  /* 0x00000007ff147e24 */ /* 0x000fe2000f8e00ff */
[----:B------:R-:W2:Y:S03]  /*30190*/  LDL.LU R61, [R1+0x3c8] ;  /* 0x0003c800013d7983 */ /* 0x000ea60000300800 */
[----:B------:R-:W-:-:S05]  /*301a0*/  F2FP.SATFINITE.E4M3.F32.PACK_AB_MERGE_C R17, RZ, R17, RZ ;  /* 0x00000011ff11723e */ /* 0x000fca00048070ff */
[----:B------:R0:W-:Y:S01]  /*301b0*/  @!P0 STG.E.U8 desc[UR54][R18.64+0x8], R17 ;  /* 0x0000081112008986 */ /* 0x0001e2000c101136 */
[----:B------:R-:W-:Y:S02]  /*301c0*/  ISETP.LT.OR P0, PT, R30, 0xa, !P1 ;  /* 0x0000000a1e00780c */ /* 0x000fe40004f01670 */
[----:B0-----:R-:W-:-:S11]  /*301d0*/  PRMT R17, RZ, 0x7610, R17 ;  /* 0x00007610ff117816 */ /* 0x001fd60000000011 */
[----:B------:R-:W0:Y:S01]  /*301e0*/  @!P0 LDC.64 R18, c[0x0][0x5c0] ;  /* 0x00017000ff128b82 */ /* 0x000e220000000a00 */
[----:B------:R-:W4:Y:S01]  /*301f0*/  @!P0 LDG.E.U8 R17, desc[UR54][R12.64+0x9] ;  /* 0x000009360c118981 */ /* 0x000f22000c1e1100 */
[----:B0-----:R-:W-:-:S04]  /*30200*/  @!P0 IADD3 R18, P4, P5, R26, UR6, R18 ;  /* 0x000000061a128c10 */ /* 0x001fc8000fd9e012 */
[----:B------:R-:W-:Y:S02]  /*30210*/  @!P0 IADD3.X R19, R31, UR5, R19, P4, P5 ;  /* 0x000000051f138c10 */ /* 0x000fe4000a7ea413 */
[----:B------:R-:W-:Y:S02]  /*30220*/  ISETP.LT.OR P4, PT, R30, 0x9, !P2 ;  /* 0x000000091e00780c */ /* 0x000fe40005781670 */
[----:B----4-:R-:W-:-:S04]  /*30230*/  LOP3.LUT R17, R17, 0xff, RZ, 0xc0, !PT ;  /* 0x000000ff11117812 */ /* 0x010fc800078ec0ff */
[----:B------:R-:W-:-:S05]  /*30240*/  F2FP.F16.E4M3.UNPACK_B R17, R17 ;  /* 0x00000011ff11723e */ /* 0x000fca00020006ff */
[----:B------:R-:W-:-:S05]  /*30250*/  HADD2.F32 R17, -RZ, R17.H0_H0 ;  /* 0x20000011ff117230 */ /* 0x000fca0000004100 */
[----:B------:R-:W-:-:S04]  /*30260*/  FMUL R17, R17, UR46 ;  /* 0x0000002e11117c20 */ /* 0x000fc80008400000 */
[----:B---3--:R-:W-:Y:S01]  /*30270*/  FFMA R17, R60, UR47, R17 ;  /* 0x0000002f3c117c23 */ /* 0x008fe20008000011 */
[----:B------:R-:W-:Y:S01]  /*30280*/  LOP3.LUT R16, R16, 0xfffffffd, RZ, 0xc0, !PT ;  /* 0xfffffffd10107812 */ /* 0x000fe200078ec0ff */
[----:B------:R-:W-:Y:S01]  /*30290*/  IMAD.U32 R35, RZ, RZ, UR7 ;  /* 0x00000007ff237e24 */ /* 0x000fe2000f8e00ff */
[----:B------:R-:W-:Y:S01]  /*302a0*/  LOP3.LUT R0, R0, 0xfdffffff, RZ, 0xc0, !PT ;  /* 0xfdffffff00007812 */ /* 0x000fe200078ec0ff */
[----:B------:R-:W3:Y:S01]  /*302b0*/  LDL.LU R60, [R1+0x3cc] ;  /* 0x0003cc00013c7983 */ /* 0x000ee20000300800 */
[----:B------:R-:W-:-:S05]  /*302c0*/  F2FP.SATFINITE.E4M3.F32.PACK_AB_MERGE_C R17, RZ, R17, RZ ;  /* 0x00000011ff11723e */ /* 0x000fca00048070ff */
[----:B------:R0:W-:Y:S02]  /*302d0*/  @!P0 STG.E.U8 desc[UR54][R18.64+0x9], R17 ;  /* 0x0000091112008986 */ /* 0x0001e4000c101136 */
[----:B0-----:R-:W0:Y:S01]  /*302e0*/  @!P4 LDC.64 R18, c[0x0][0x5c0] ;  /* 0x00017000ff12cb82 */ /* 0x001e220000000a00 */
[----:B------:R-:W-:-:S05]  /*302f0*/  IMAD.U32 R17, RZ, RZ, UR8 ;  /* 0x00000008ff117e24 */ /* 0x000fca000f8e00ff */
[----:B------:R-:W-:-:S04]  /*30300*/  @!P4 IADD3 R17, P0, P5, R17, UR6, R26 ;  /* 0x000000061111cc10 */ /* 0x000fc8000fd1e01a */
[----:B------:R-:W-:Y:S02]  /*30310*/  @!P4 IADD3.X R20, R20, UR5, R31, P0, P5 ;  /* 0x000000051414cc10 */ /* 0x000fe400087ea41f */
[----:B0-----:R-:W-:Y:S02]  /*30320*/  @!P4 IADD3 R18, P0, R17, R18, RZ ;  /* 0x000000121112c210 */ /* 0x001fe40007f1e0ff */
[----:B------:R-:W-:-:S06]  /*30330*/  PRMT R17, RZ, 0x7610, R17 ;  /* 0x00007610ff117816 */ /* 0x000fcc0000000011 */
[----:B------:R-:W4:Y:S01]  /*30340*/  @!P4 LDG.E.U8 R17, desc[UR54][R14.64+0x8] ;  /* 0x000008360e11c981 */ /* 0x000f22000c1e1100 */
[----:B------:R-:W-:Y:S01]  /*30350*/  @!P4 IMAD.X R19, R20, 0x1, R19, P0 ;  /* 0x000000011413c824 */ /* 0x000fe200000e0613 */
[----:B------:R-:W-:Y:S02]  /*30360*/  ISETP.LT.OR P0, PT, R30, 0xa, !P2 ;  /* 0x0000000a1e00780c */ /* 0x000fe40005701670 */
[----:B------:R-:W-:Y:S02]  /*30370*/  @P1 LOP3.LUT R16, R16, 0x2, RZ, 0xfc, !PT ;  /* 0x0000000210101812 */ /* 0x000fe400078efcff */
[----:B------:R-:W-:-:S09]  /*30380*/  ISETP.LT.OR P1, PT, R30, 0x2a, !P3 ;  /* 0x0000002a1e00780c */ /* 0x000fd20005f21670 */
[----:B------:R-:W0:Y:S01]  /*30390*/  @!P0 LDC.64 R22, c[0x0][0x5c0] ;  /* 0x00017000ff168b82 */ /* 0x000e220000000a00 */
[----:B------:R-:W-:Y:S01]  /*303a0*/  IMAD.U32 R20, RZ, RZ, UR8 ;  /* 0x00000008ff147e24 */ /* 0x000fe2000f8e00ff */
[----:B------:R-:W-:-:S04]  /*303b0*/  @P6 LOP3.LUT R0, R0, 0x2000000, RZ, 0xfc, !PT ;  /* 0x0200000000006812 */ /* 0x000fc800078efcff */
[----:B------:R-:W-:Y:S01]  /*303c0*/  @!P0 IADD3 R20, P5, P6, R20, UR6, R26 ;  /* 0x0000000614148c10 */ /* 0x000fe2000febe01a */
[----:B------:R-:W-:-:S03]  /*303d0*/  @!P1 IMAD.MOV.U32 R21, RZ, RZ, R31 ;  /* 0x000000ffff159224 */ /* 0x000fc600078e001f */
[----:B------:R-:W-:Y:S02]  /*303e0*/  @!P0 IADD3.X R35, R35, UR5, R31, P5, P6 ;  /* 0x0000000523238c10 */ /* 0x000fe4000afec41f */
[----:B----4-:R-:W-:-:S04]  /*303f0*/  LOP3.LUT R17, R17, 0xff, RZ, 0xc0, !PT ;  /* 0x000000ff11117812 */ /* 0x010fc800078ec0ff */
[----:B------:R-:W-:-:S05]  /*30400*/  F2FP.F16.E4M3.UNPACK_B R17, R17 ;  /* 0x00000011ff11723e */ /* 0x000fca00020006ff */
[----:B------:R-:W-:-:S05]  /*30410*/  HADD2.F32 R17, -RZ, R17.H0_H0 ;  /* 0x20000011ff117230 */ /* 0x000fca0000004100 */
[----:B------:R-:W-:-:S04]  /*30420*/  FMUL R17, R17, UR46 ;  /* 0x0000002e11117c20 */ /* 0x000fc80008400000 */
[----:B--2---:R-:W-:Y:S01]  /*30430*/  FFMA R17, R61, UR47, R17 ;  /* 0x0000002f3d117c23 */ /* 0x004fe20008000011 */
[----:B------:R-:W-:Y:S01]  /*30440*/  LOP3.LUT R0, R0, 0xfeffffff, RZ, 0xc0, !PT ;  /* 0xfeffffff00007812 */ /* 0x000fe200078ec0ff */
[----:B------:R-:W2:Y:S03]  /*30450*/  LDL.LU R61, [R1+0x3d0] ;  /* 0x0003d000013d7983 */ /* 0x000ea60000300800 */
[----:B------:R-:W-:-:S05]  /*30460*/  F2FP.SATFINITE.E4M3.F32.PACK_AB_MERGE_C R17, RZ, R17, RZ ;  /* 0x00000011ff11723e */ /* 0x000fca00048070ff */
[----:B------:R1:W-:Y:S02]  /*30470*/  @!P4 STG.E.U8 desc[UR54][R18.64+0x8], R17 ;  /* 0x000008111200c986 */ /* 0x0003e4000c101136 */
[----:B-1----:R-:W1:Y:S01]  /*30480*/  @!P1 LDC.64 R18, c[0x0][0x5c0] ;  /* 0x00017000ff129b82 */ /* 0x002e620000000a00 */
[----:B0-----:R-:W-:Y:S01]  /*30490*/  @!P0 IADD3 R22, P4, R20, R22, RZ ;  /* 0x0000001614168210 */ /* 0x001fe20007f9e0ff */
[----:B------:R-:W-:Y:S02]  /*304a0*/  @!P1 IMAD.MOV.U32 R20, RZ, RZ, R26 ;  /* 0x000000ffff149224 */ /* 0x000fe400078e001a */
[----:B------:R-:W-:Y:S02]  /*304b0*/  @!P1 IMAD R17, R25, 0x180, RZ ;  /* 0x0000018019119824 */ /* 0x000fe400078e02ff */
[----:B------:R-:W-:-:S04]  /*304c0*/  @!P1 IMAD.WIDE.U32 R20, R24, 0x180, R20 ;  /* 0x0000018018149825 */ /* 0x000fc800078e0014 */
[----:B------:R-:W-:Y:S01]  /*304d0*/  @!P1 IMAD.IADD R17, R21, 0x1, R17 ;  /* 0x0000000115119824 */ /* 0x000fe200078e0211 */
[----:B-1----:R-:W-:-:S04]  /*304e0*/  @!P1 IADD3 R86, P5, P6, R20, UR8, R18 ;  /* 0x0000000814569c10 */ /* 0x002fc8000febe012 */
[----:B------:R-:W-:Y:S02]  /*304f0*/  @!P1 IADD3.X R87, R17, UR7, R19, P5, P6 ;  /* 0x0000000711579c10 */ /* 0x000fe4000afec413 */
[----:B------:R-:W-:-:S06]  /*30500*/  PRMT R17, RZ, 0x7610, R17 ;  /* 0x00007610ff117816 */ /* 0x000fcc0000000011 */
[----:B------:R-:W4:Y:S01]  /*30510*/  @!P0 LDG.E.U8 R17, desc[UR54][R14.64+0x9] ;  /* 0x000009360e118981 */ /* 0x000f22000c1e1100 */
[----:B------:R-:W-:-:S13]  /*30520*/  ISETP.LT.OR P6, PT, R30, 0x31, !P3 ;  /* 0x000000311e00780c */ /* 0x000fda0005fc1670 */
[----:B------:R-:W0:Y:S01]  /*30530*/  @!P6 LDC.64 R18, c[0x0][0x5c0] ;  /* 0x00017000ff12eb82 */ /* 0x000e220000000a00 */
[----:B------:R-:W-:Y:S02]  /*30540*/  @!P0 IMAD.X R23, R35, 0x1, R23, P4 ;  /* 0x0000000123178824 */ /* 0x000fe400020e0617 */
[----:B------:R-:W-:Y:S02]  /*30550*/  @!P6 IMAD.MOV.U32 R20, RZ, RZ, R26 ;  /* 0x000000ffff14e224 */ /* 0x000fe400078e001a */
[----:B------:R-:W-:Y:S02]  /*30560*/  @!P6 IMAD.MOV.U32 R21, RZ, RZ, R31 ;  /* 0x000000ffff15e224 */ /* 0x000fe400078e001f */
[----:B------:R-:W-:Y:S01]  /*30570*/  @!P6 IMAD.WIDE.U32 R20, R24, 0x180, R20 ;  /* 0x000001801814e825 */ /* 0x000fe200078e0014 */
[----:B------:R-:W-:Y:S02]  /*30580*/  @P1 LOP3.LUT R0, R0, 0x1000000, RZ, 0xfc, !PT ;  /* 0x0100000000001812 */ /* 0x000fe400078efcff */
[----:B------:R-:W-:-:S02]  /*30590*/  LOP3.LUT P1, RZ, R16, 0x2, RZ, 0xc0, !PT ;  /* 0x0000000210ff7812 */ /* 0x000fc4000782c0ff */
[----:B----4-:R-:W-:-:S04]  /*305a0*/  LOP3.LUT R17, R17, 0xff, RZ, 0xc0, !PT ;  /* 0x000000ff11117812 */ /* 0x010fc800078ec0ff */
[----:B------:R-:W-:-:S05]  /*305b0*/  F2FP.F16.E4M3.UNPACK_B R17, R17 ;  /* 0x00000011ff11723e */ /* 0x000fca00020006ff */
[----:B------:R-:W-:-:S05]  /*305c0*/  HADD2.F32 R17, -RZ, R17.H0_H0 ;  /* 0x20000011ff117230 */ /* 0x000fca0000004100 */
[----:B------:R-:W-:-:S04]  /*305d0*/  FMUL R17, R17, UR46 ;  /* 0x0000002e11117c20 */ /* 0x000fc80008400000 */
[----:B---3--:R-:W-:Y:S02]  /*305e0*/  FFMA R17, R60, UR47, R17 ;  /* 0x0000002f3c117c23 */ /* 0x008fe40008000011 */
[----:B------:R-:W3:Y:S03]  /*305f0*/  LDL.LU R60, [R1+0x3d4] ;  /* 0x0003d400013c7983 */ /* 0x000ee60000300800 */
[----:B------:R-:W-:-:S05]  /*30600*/  F2FP.SATFINITE.E4M3.F32.PACK_AB_MERGE_C R17, RZ, R17, RZ ;  /* 0x00000011ff11723e */ /* 0x000fca00048070ff */
[----:B------:R1:W-:Y:S01]  /*30610*/  @!P0 STG.E.U8 desc[UR54][R22.64+0x9], R17 ;  /* 0x0000091116008986 */ /* 0x0003e2000c101136 */
[----:B0-----:R-:W-:Y:S01]  /*30620*/  @!P6 IADD3 R96, P0, P4, R20, UR8, R18 ;  /* 0x000000081460ec10 */ /* 0x001fe2000fc1e012 */
[----:B-1----:R-:W-:-:S04]  /*30630*/  @!P6 IMAD R17, R25, 0x180, RZ ;  /* 0x000001801911e824 */ /* 0x002fc800078e02ff */
[----:B------:R-:W-:-:S05]  /*30640*/  @!P6 IMAD.IADD R17, R21, 0x1, R17 ;  /* 0x000000011511e824 */ /* 0x000fca00078e0211 */
        /* <DEDUP_REMOVED lines=49> */
[--C-:B------:R-:W-:Y:S01]  /*30960*/  @!P1 IMAD.MOV.U32 R21, RZ, RZ, R31.reuse ;  /* 0x000000ffff159224 */ /* 0x100fe200078e001f */
[----:B------:R-:W-:Y:S02]  /*30970*/  LOP3.LUT R0, R0, 0xf7ffffff, RZ, 0xc0, !PT ;  /* 0xf7ffffff00007812 */ /* 0x000fe400078ec0ff */
[----:B------:R-:W-:Y:S02]  /*30980*/  @!P0 IADD3.X R35, R35, UR5, R31, P5, P6 ;  /* 0x0000000523238c10 */ /* 0x000fe4000afec41f */
[----:B------:R-:W-:Y:S02]  /*30990*/  @P1 LOP3.LUT R0, R0, 0x8000000, RZ, 0xfc, !PT ;  /* 0x0800000000001812 */ /* 0x000fe400078efcff */
[----:B----4-:R-:W-:-:S04]  /*309a0*/  LOP3.LUT R17, R17, 0xff, RZ, 0xc0, !PT ;  /* 0x000000ff11117812 */ /* 0x010fc800078ec0ff */
[----:B------:R-:W-:-:S05]  /*309b0*/  F2FP.F16.E4M3.UNPACK_B R17, R17 ;  /* 0x00000011ff11723e */ /* 0x000fca00020006ff */
[----:B------:R-:W-:-:S05]  /*309c0*/  HADD2.F32 R17, -RZ, R17.H0_H0 ;  /* 0x20000011ff117230 */ /* 0x000fca0000004100 */
[----:B------:R-:W-:-:S04]  /*309d0*/  FMUL R17, R17, UR46 ;  /* 0x0000002e11117c20 */ /* 0x000fc80008400000 */
[----:B--2---:R-:W-:Y:S02]  /*309e0*/  FFMA R17, R61, UR47, R17 ;  /* 0x0000002f3d117c23 */ /* 0x004fe40008000011 */
        /* <DEDUP_REMOVED lines=11> */
[----:B------:R-:W-:Y:S02]  /*30aa0*/  LOP3.LUT P1, RZ, R16, 0x1, RZ, 0xc0, !PT ;  /* 0x0000000110ff7812 */ /* 0x000fe4000782c0ff */
[----:B------:R-:W-:-:S06]  /*30ab0*/  PRMT R16, RZ, 0x7610, R16 ;  /* 0x00007610ff107816 */ /* 0x000fcc0000000010 */
[----:B------:R-:W4:Y:S01]  /*30ac0*/  @!P0 LDG.E.U8 R16, desc[UR54][R14.64+0x11] ;  /* 0x000011360e108981 */ /* 0x000f22000c1e1100 */
[----:B------:R-:W-:Y:S01]  /*30ad0*/  ISETP.LT.OR P6, PT, R30, 0x39, !P3 ;  /* 0x000000391e00780c */ /* 0x000fe20005fc1670 */
[----:B------:R-:W-:-:S12]  /*30ae0*/  @!P0 IMAD.X R23, R35, 0x1, R23, P4 ;  /* 0x0000000123178824 */ /* 0x000fd800020e0617 */
[----:B------:R-:W-:Y:S02]  /*30af0*/  @!P6 IMAD.MOV.U32 R18, RZ, RZ, R26 ;  /* 0x000000ffff12e224 */ /* 0x000fe400078e001a */
[----:B------:R-:W-:Y:S02]  /*30b00*/  @!P6 IMAD.MOV.U32 R19, RZ, RZ, R31 ;  /* 0x000000ffff13e224 */ /* 0x000fe400078e001f */
[----:B------:R-:W-:Y:S02]  /*30b10*/  @!P6 IMAD R20, R25, 0x180, RZ ;  /* 0x000001801914e824 */ /* 0x000fe400078e02ff */
[----:B------:R-:W-:-:S04]  /*30b20*/  @!P6 IMAD.WIDE.U32 R18, R24, 0x180, R18 ;  /* 0x000001801812e825 */ /* 0x000fc800078e0012 */
[----:B------:R-:W-:Y:S01]  /*30b30*/  @!P6 IMAD.IADD R19, R19, 0x1, R20 ;  /* 0x000000011313e824 */ /* 0x000fe200078e0214 */
[----:B----4-:R-:W-:-:S04]  /*30b40*/  LOP3.LUT R16, R16, 0xff, RZ, 0xc0, !PT ;  /* 0x000000ff10107812 */ /* 0x010fc800078ec0ff */
[----:B------:R-:W-:-:S05]  /*30b50*/  F2FP.F16.E4M3.UNPACK_B R16, R16 ;  /* 0x00000010ff10723e */ /* 0x000fca00020006ff */
[----:B------:R-:W-:-:S05]  /*30b60*/  HADD2.F32 R16, -RZ, R16.H0_H0 ;  /* 0x20000010ff107230 */ /* 0x000fca0000004100 */
[----:B------:R-:W-:-:S04]  /*30b70*/  FMUL R16, R16, UR46 ;  /* 0x0000002e10107c20 */ /* 0x000fc80008400000 */
[----:B---3--:R-:W-:Y:S02]  /*30b80*/  FFMA R16, R60, UR47, R16 ;  /* 0x0000002f3c107c23 */ /* 0x008fe40008000010 */
[----:B------:R-:W3:Y:S03]  /*30b90*/  LDL.LU R60, [R1+0x3e4] ;  /* 0x0003e400013c7983 */ /* 0x000ee60000300800 */
[----:B------:R-:W-:-:S05]  /*30ba0*/  F2FP.SATFINITE.E4M3.F32.PACK_AB_MERGE_C R16, RZ, R16, RZ ;  /* 0x00000010ff10723e */ /* 0x000fca00048070ff */
[----:B------:R0:W-:Y:S02]  /*30bb0*/  @!P0 STG.E.U8 desc[UR54][R22.64+0x11], R16 ;  /* 0x0000111016008986 */ /* 0x0001e4000c101136 */
[----:B0-----:R-:W0:Y:S02]  /*30bc0*/  @!P6 LDC.64 R16, c[0x0][0x5c0] ;  /* 0x00017000ff10eb82 */ /* 0x001e240000000a00 */
        /* <DEDUP_REMOVED lines=9> */
[----:B--2---:R-:W-:Y:S02]  /*30c60*/  FFMA R18, R61, UR47, R16 ;  /* 0x0000002f3d127c23 */ /* 0x004fe40008000010 */
[----:B------:R-:W0:Y:S01]  /*30c70*/  @!P0 LDC.64 R16, c[0x0][0x5c0] ;  /* 0x00017000ff108b82 */ /* 0x000e220000000a00 */
[----:B------:R-:W-:Y:S01]  /*30c80*/  IMAD.U32 R19, RZ, RZ, UR7 ;  /* 0x00000007ff137e24 */ /* 0x000fe2000f8e00ff */
[----:B------:R-:W2:Y:S01]  /*30c90*/  LDL.LU R61, [R1+0x3e8] ;  /* 0x0003e800013d7983 */ /* 0x000ea20000300800 */
        /* <DEDUP_REMOVED lines=8> */
[----:B0-----:R-:W-:-:S04]  /*30d20*/  @!P0 IADD3 R16, P4, P5, R26, UR6, R16 ;  /* 0x000000061a108c10 */ /* 0x001fc8000fd9e010 */
[----:B------:R-:W-:Y:S02]  /*30d30*/  @!P0 IADD3.X R17, R31, UR5, R17, P4, P5 ;  /* 0x000000051f118c10 */ /* 0x000fe4000a7ea411 */
        /* <DEDUP_REMOVED lines=8> */
[----:B------:R-:W-:Y:S01]  /*30dc0*/  IMAD.U32 R22, RZ, RZ, UR7 ;  /* 0x00000007ff167e24 */ /* 0x000fe2000f8e00ff */
[----:B------:R-:W-:Y:S01]  /*30dd0*/  F2FP.SATFINITE.E4M3.F32.PACK_AB_MERGE_C R18, RZ, R18, RZ ;  /* 0x00000012ff12723e */ /* 0x000fe200048070ff */
[----:B------:R-:W3:Y:S04]  /*30de0*/  LDL.LU R60, [R1+0x3ec] ;  /* 0x0003ec00013c7983 */ /* 0x000ee80000300800 */
[----:B------:R0:W-:Y:S01]  /*30df0*/  @!P0 STG.E.U8 desc[UR54][R16.64+0x19], R18 ;  /* 0x0000191210008986 */ /* 0x0001e2000c101136 */
[----:B------:R-:W-:-:S13]  /*30e00*/  ISETP.LT.OR P0, PT, R30, 0x19, !P2 ;  /* 0x000000191e00780c */ /* 0x000fda0005701670 */
        /* <DEDUP_REMOVED lines=9> */
[----:B------:R-:W-:Y:S02]  /*30ea0*/  ISETP.GE.AND P2, PT, R9, 0x101, PT ;  /* 0x000001010900780c */ /* 0x000fe40003f46270 */
[----:B------:R-:W-:Y:S02]  /*30eb0*/  @P6 LOP3.LUT R0, R0, 0x10000000, RZ, 0xfc, !PT ;  /* 0x1000000000006812 */ /* 0x000fe400078efcff */
[----:B------:R-:W-:-:S07]  /*30ec0*/  @P1 LOP3.LUT R32, R32, 0x10000000, RZ, 0xfc, !PT ;  /* 0x1000000020201812 */ /* 0x000fce00078efcff */
[----:B------:R-:W-:-:S04]  /*30ed0*/  @!P4 IADD3 R20, P5, P6, R20, UR6, R26 ;  /* 0x000000061414cc10 */ /* 0x000fc8000febe01a */
[----:B------:R-:W-:Y:S02]  /*30ee0*/  @!P4 IADD3.X R22, R22, UR5, R31, P5, P6 ;  /* 0x000000051616cc10 */ /* 0x000fe4000afec41f */
[----:B----4-:R-:W-:-:S04]  /*30ef0*/  LOP3.LUT R18, R18, 0xff, RZ, 0xc0, !PT ;  /* 0x000000ff12127812 */ /* 0x010fc800078ec0ff */
[----:B------:R-:W-:-:S05]  /*30f00*/  F2FP.F16.E4M3.UNPACK_B R18, R18 ;  /* 0x00000012ff12723e */ /* 0x000fca00020006ff */
[----:B------:R-:W-:-:S05]  /*30f10*/  HADD2.F32 R18, -RZ, R18.H0_H0 ;  /* 0x20000012ff127230 */ /* 0x000fca0000004100 */
[----:B------:R-:W-:-:S04]  /*30f20*/  FMUL R18, R18, UR46 ;  /* 0x0000002e12127c20 */ /* 0x000fc80008400000 */
[----:B--2---:R-:W-:Y:S02]  /*30f30*/  FFMA R18, R61, UR47, R18 ;  /* 0x0000002f3d127c23 */ /* 0x004fe40008000012 */
[----:B------:R-:W2:Y:S03]  /*30f40*/  LDL.LU R61, [R1+0x3f0] ;  /* 0x0003f000013d7983 */ /* 0x000ea60000300800 */
[----:B------:R-:W-:-:S05]  /*30f50*/  F2FP.SATFINITE.E4M3.F32.PACK_AB_MERGE_C R18, RZ, R18, RZ ;  /* 0x00000012ff12723e */ /* 0x000fca00048070ff */
[----:B------:R0:W-:Y:S01]  /*30f60*/  @!P0 STG.E.U8 desc[UR54][R16.64+0x18], R18 ;  /* 0x0000181210008986 */ /* 0x0001e2000c101136 */
[----:B------:R-:W-:Y:S01]  /*30f70*/  ISETP.LT.OR P0, PT, R30, 0x1, !P2 ;  /* 0x000000011e00780c */ /* 0x000fe20005701670 */
[----:B0-----:R-:W0:-:S12]  /*30f80*/  @!P4 LDC.64 R18, c[0x0][0x5c0] ;  /* 0x00017000ff12cb82 */ /* 0x001e180000000a00 */
[----:B------:R-:W1:Y:S01]  /*30f90*/  @!P0 LDC.64 R16, c[0x0][0x5c0] ;  /* 0x00017000ff108b82 */ /* 0x000e620000000a00 */
[----:B0-----:R-:W-:Y:S02]  /*30fa0*/  @!P4 IADD3 R18, P5, R20, R18, RZ ;  /* 0x000000121412c210 */ /* 0x001fe40007fbe0ff */
[--C-:B-1----:R-:W-:Y:S02]  /*30fb0*/  @!P0 IADD3 R20, P1, P6, R26, UR11, R16.reuse ;  /* 0x0000000b1a148c10 */ /* 0x102fe4000fe3e010 */
[----:B------:R-:W-:-:S06]  /*30fc0*/  PRMT R16, RZ, 0x7610, R16 ;  /* 0x00007610ff107816 */ /* 0x000fcc0000000010 */
[----:B------:R-:W4:Y:S01]  /*30fd0*/  @!P4 LDG.E.U8 R16, desc[UR54][R14.64+0x19] ;  /* 0x000019360e10c981 */ /* 0x000f22000c1e1100 */
[----:B------:R-:W-:Y:S01]  /*30fe0*/  @!P4 IMAD.X R19, R22, 0x1, R19, P5 ;  /* 0x000000011613c824 */ /* 0x000fe200028e0613 */
[----:B------:R-:W-:Y:S02]  /*30ff0*/  @!P0 IADD3.X R21, R31, UR10, R17, P1, P6 ;  /* 0x0000000a1f158c10 */ /* 0x000fe40008fec411 */
        /* <DEDUP_REMOVED lines=8> */
[----:B0-----:R-:W-:-:S05]  /*31080*/  IADD3 R16, P4, R33, 0x100, RZ ;  /* 0x0000010021107810 */ /* 0x001fca0007f9e0ff */
        /* <DEDUP_REMOVED lines=9> */
[----:B----4-:R-:W-:-:S04]  /*31120*/  LOP3.LUT R18, R18, 0xff, RZ, 0xc0, !PT ;  /* 0x000000ff12127812 */ /* 0x010fc800078ec0ff */
[----:B------:R-:W-:-:S05]  /*31130*/  F2FP.F16.E4M3.UNPACK_B R18, R18 ;  /* 0x00000012ff12723e */ /* 0x000fca00020006ff */
[----:B------:R-:W-:-:S05]  /*31140*/  HADD2.F32 R18, -RZ, R18.H0_H0 ;  /* 0x20000012ff127230 */ /* 0x000fca0000004100 */
[----:B------:R-:W-:-:S04]  /*31150*/  FMUL R18, R18, UR46 ;  /* 0x0000002e12127c20 */ /* 0x000fc80008400000 */
[----:B--2---:R-:W-:Y:S02]  /*31160*/  FFMA R22, R61, UR47, R18 ;  /* 0x0000002f3d167c23 */ /* 0x004fe40008000012 */
[----:B------:R-:W0:Y:S01]  /*31170*/  @!P4 LDC.64 R18, c[0x0][0x5c0] ;  /* 0x00017000ff12cb82 */ /* 0x000e220000000a00 */
[----:B------:R-:W-:Y:S01]  /*31180*/  ISETP.GE.AND P1, PT, R9, 0x109, PT ;  /* 0x000001090900780c */ /* 0x000fe20003f26270 */
[----:B------:R-:W2:Y:S01]  /*31190*/  LDL.LU R61, [R1+0x3f8] ;  /* 0x0003f800013d7983 */ /* 0x000ea20000300800 */
[----:B------:R-:W-:-:S05]  /*311a0*/  F2FP.SATFINITE.E4M3.F32.PACK_AB_MERGE_C R22, RZ, R22, RZ ;  /* 0x00000016ff16723e */ /* 0x000fca00048070ff */
[----:B------:R1:W-:Y:S02]  /*311b0*/  @!P0 STG.E.U8 desc[UR54][R20.64], R22 ;  /* 0x0000001614008986 */ /* 0x0003e4000c101136 */
[----:B-1----:R-:W-:-:S06]  /*311c0*/  PRMT R20, RZ, 0x7610, R20 ;  /* 0x00007610ff147816 */ /* 0x002fcc0000000014 */
[----:B------:R-:W4:Y:S01]  /*311d0*/  @!P4 LDG.E.U8 R20, desc[UR54][R16.64+0x1] ;  /* 0x000001361014c981 */ /* 0x000f22000c1e1100 */
[----:B0-----:R-:W-:-:S04]  /*311e0*/  @!P4 IADD3 R18, P5, P6, R26, UR11, R18 ;  /* 0x0000000b1a12cc10 */ /* 0x001fc8000febe012 */
[----:B------:R-:W-:Y:S02]  /*311f0*/  @!P4 IADD3.X R19, R31, UR10, R19, P5, P6 ;  /* 0x0000000a1f13cc10 */ /* 0x000fe4000afec413 */
[----:B------:R-:W-:Y:S01]  /*31200*/  ISETP.LT.OR P0, PT, R30, 0x1, !P1 ;  /* 0x000000011e00780c */ /* 0x000fe20004f01670 */
[----:B------:R-:W-:-:S12]  /*31210*/  IMAD.U32 R22, RZ, RZ, UR8 ;  /* 0x00000008ff167e24 */ /* 0x000fd8000f8e00ff */
[----:B------:R-:W-:Y:S02]  /*31220*/  @!P0 IADD3 R22, P5, P6, R22, UR11, R26 ;  /* 0x0000000b16168c10 */ /* 0x000fe4000febe01a */
[----:B----4-:R-:W-:-:S04]  /*31230*/  LOP3.LUT R20, R20, 0xff, RZ, 0xc0, !PT ;  /* 0x000000ff14147812 */ /* 0x010fc800078ec0ff */
[----:B------:R-:W-:-:S05]  /*31240*/  F2FP.F16.E4M3.UNPACK_B R20, R20 ;  /* 0x00000014ff14723e */ /* 0x000fca00020006ff */
[----:B------:R-:W-:-:S05]  /*31250*/  HADD2.F32 R20, -RZ, R20.H0_H0 ;  /* 0x20000014ff147230 */ /* 0x000fca0000004100 */
[----:B------:R-:W-:-:S04]  /*31260*/  FMUL R20, R20, UR46 ;  /* 0x0000002e14147c20 */ /* 0x000fc80008400000 */
[----:B---3--:R-:W-:Y:S01]  /*31270*/  FFMA R20, R60, UR47, R20 ;  /* 0x0000002f3c147c23 */ /* 0x008fe20008000014 */
[----:B------:R-:W-:Y:S01]  /*31280*/  IMAD.U32 R23, RZ, RZ, UR7 ;  /* 0x00000007ff177e24 */ /* 0x000fe2000f8e00ff */
[----:B------:R-:W-:Y:S01]  /*31290*/  LOP3.LUT R32, R32, 0x7fffffff, RZ, 0xc0, !PT ;  /* 0x7fffffff20207812 */ /* 0x000fe200078ec0ff */
[----:B------:R-:W-:Y:S01]  /*312a0*/  IMAD.U32 R40, RZ, RZ, UR7 ;  /* 0x00000007ff287e24 */ /* 0x000fe2000f8e00ff */
[----:B------:R-:W3:Y:S01]  /*312b0*/  LDL.LU R60, [R1+0x3fc] ;  /* 0x0003fc00013c7983 */ /* 0x000ee20000300800 */
        /* <DEDUP_REMOVED lines=8> */
[----:B------:R-:W-:Y:S02]  /*31340*/  IADD3.X R19, R19, UR15, R20, P4, !PT ;  /* 0x0000000f13137c10 */ /* 0x000fe4000a7fe414 */
[----:B------:R-:W0:Y:S02]  /*31350*/  @!P0 LDC.64 R20, c[0x0][0x5c0] ;  /* 0x00017000ff148b82 */ /* 0x000e240000000a00 */
[----:B0-----:R-:W-:Y:S02]  /*31360*/  @!P0 IADD3 R20, P4, R22, R20, RZ ;  /* 0x0000001416148210 */ /* 0x001fe40007f9e0ff */
[----:B------:R-:W-:-:S06]  /*31370*/  PRMT R22, RZ, 0x7610, R22 ;  /* 0x00007610ff167816 */ /* 0x000fcc0000000016 */
[----:B------:R-:W4:Y:S01]  /*31380*/  @!P0 LDG.E.U8 R22, desc[UR54][R18.64] ;  /* 0x0000003612168981 */ /* 0x000f22000c1e1100 */
[----:B------:R-:W-:-:S05]  /*31390*/  @!P0 IADD3.X R23, R23, UR10, R31, P5, P6 ;  /* 0x0000000a17178c10 */ /* 0x000fca000afec41f */
[----:B------:R-:W-:Y:S01]  /*313a0*/  @!P0 IMAD.X R21, R23, 0x1, R21, P4 ;  /* 0x0000000117158824 */ /* 0x000fe200020e0615 */
[----:B------:R-:W-:Y:S02]  /*313b0*/  ISETP.LT.OR P4, PT, R30, 0x2, !P1 ;  /* 0x000000021e00780c */ /* 0x000fe40004f81670 */
[----:B------:R-:W-:Y:S02]  /*313c0*/  @P2 LOP3.LUT R32, R32, 0x80000000, RZ, 0xfc, !PT ;  /* 0x8000000020202812 */ /* 0x000fe400078efcff */
[----:B------:R-:W-:-:S09]  /*313d0*/  ISETP.LT.OR P2, PT, R30, 0x3a, !P3 ;  /* 0x0000003a1e00780c */ /* 0x000fd20005f41670 */
[----:B------:R-:W0:Y:S01]  /*313e0*/  @!P4 LDC.64 R38, c[0x0][0x5c0] ;  /* 0x00017000ff26cb82 */ /* 0x000e220000000a00 */
[----:B------:R-:W-:-:S05]  /*313f0*/  IMAD.U32 R23, RZ, RZ, UR8 ;  /* 0x00000008ff177e24 */ /* 0x000fca000f8e00ff */
[----:B------:R-:W-:-:S04]  /*31400*/  @!P4 IADD3 R23, P5, P6, R23, UR11, R26 ;  /* 0x0000000b1717cc10 */ /* 0x000fc8000febe01a */
[----:B------:R-:W-:Y:S02]  /*31410*/  @!P4 IADD3.X R40, R40, UR10, R31, P5, P6 ;  /* 0x0000000a2828cc10 */ /* 0x000fe4000afec41f */
[----:B----4-:R-:W-:-:S04]  /*31420*/  LOP3.LUT R22, R22, 0xff, RZ, 0xc0, !PT ;  /* 0x000000ff16167812 */ /* 0x010fc800078ec0ff */
[----:B------:R-:W-:-:S05]  /*31430*/  F2FP.F16.E4M3.UNPACK_B R22, R22 ;  /* 0x00000016ff16723e */ /* 0x000fca00020006ff */
[----:B------:R-:W-:-:S05]  /*31440*/  HADD2.F32 R22, -RZ, R22.H0_H0 ;  /* 0x20000016ff167230 */ /* 0x000fca0000004100 */
[----:B------:R-:W-:-:S04]  /*31450*/  FMUL R22, R22, UR46 ;  /* 0x0000002e16167c20 */ /* 0x000fc80008400000 */
[----:B--2---:R-:W-:Y:S01]  /*31460*/  FFMA R22, R61, UR47, R22 ;  /* 0x0000002f3d167c23 */ /* 0x004fe20008000016 */
[----:B------:R-:W-:Y:S01]  /*31470*/  @!P2 IMAD R35, R25, 0x180, RZ ;  /* 0x000001801923a824 */ /* 0x000fe200078e02ff */
[----:B------:R-:W-:Y:S01]  /*31480*/  LOP3.LUT R0, R0, 0xfbffffff, RZ, 0xc0, !PT ;  /* 0xfbffffff00007812 */ /* 0x000fe200078ec0ff */
[----:B------:R-:W2:Y:S02]  /*31490*/  LDL.LU R61, [R1+0x400] ;  /* 0x00040000013d7983 */ /* 0x000ea40000300800 */
[----:B------:R-:W-:-:S05]  /*314a0*/  F2FP.SATFINITE.E4M3.F32.PACK_AB_MERGE_C R22, RZ, R22, RZ ;  /* 0x00000016ff16723e */ /* 0x000fca00048070ff */
[----:B------:R1:W-:Y:S02]  /*314b0*/  @!P0 STG.E.U8 desc[UR54][R20.64], R22 ;  /* 0x0000001614008986 */ /* 0x0003e4000c101136 */
[----:B-1----:R-:W1:Y:S01]  /*314c0*/  @!P2 LDC.64 R20, c[0x0][0x5c0] ;  /* 0x00017000ff14ab82 */ /* 0x002e620000000a00 */
[----:B0-----:R-:W-:Y:S01]  /*314d0*/  @!P4 IADD3 R38, P0, R23, R38, RZ ;  /* 0x000000261726c210 */ /* 0x001fe20007f1e0ff */
[----:B------:R-:W-:Y:S02]  /*314e0*/  @!P2 IMAD.MOV.U32 R22, RZ, RZ, R26 ;  /* 0x000000ffff16a224 */ /* 0x000fe400078e001a */
[----:B------:R-:W-:Y:S02]  /*314f0*/  @!P2 IMAD.MOV.U32 R23, RZ, RZ, R31 ;  /* 0x000000ffff17a224 */ /* 0x000fe400078e001f */
[----:B------:R-:W-:-:S03]  /*31500*/  @!P2 IMAD.WIDE.U32 R22, R24, 0x180, R22 ;  /* 0x000001801816a825 */ /* 0x000fc600078e0016 */
[--C-:B-1----:R-:W-:Y:S02]  /*31510*/  @!P2 IADD3 R102, P5, P6, R22, UR8, R20.reuse ;  /* 0x000000081666ac10 */ /* 0x102fe4000febe014 */
[----:B------:R-:W-:-:S06]  /*31520*/  PRMT R20, RZ, 0x7610, R20 ;  /* 0x00007610ff147816 */ /* 0x000fcc0000000014 */
[----:B------:R-:W4:Y:S01]  /*31530*/  @!P4 LDG.E.U8 R20, desc[UR54][R18.64+0x1] ;  /* 0x000001361214c981 */ /* 0x000f22000c1e1100 */
[----:B------:R-:W-:-:S05]  /*31540*/  @!P2 IMAD.IADD R23, R23, 0x1, R35 ;  /* 0x000000011717a824 */ /* 0x000fca00078e0223 */
[----:B------:R-:W-:Y:S02]  /*31550*/  @!P2 IADD3.X R103, R23, UR7, R21, P5, P6 ;  /* 0x000000071767ac10 */ /* 0x000fe4000afec415 */
[----:B------:R-:W-:Y:S01]  /*31560*/  ISETP.LT.OR P6, PT, R30, 0x41, !P3 ;  /* 0x000000411e00780c */ /* 0x000fe20005fc1670 */
[----:B------:R-:W-:Y:S01]  /*31570*/  @!P4 IMAD.X R39, R40, 0x1, R39, P0 ;  /* 0x000000012827c824 */ /* 0x000fe200000e0627 */
[----:B------:R-:W-:-:S11]  /*31580*/  @P2 LOP3.LUT R0, R0, 0x4000000, RZ, 0xfc, !PT ;  /* 0x0400000000002812 */ /* 0x000fd600078efcff */
[----:B------:R-:W-:Y:S02]  /*31590*/  @!P6 IMAD.MOV.U32 R22, RZ, RZ, R26 ;  /* 0x000000ffff16e224 */ /* 0x000fe400078e001a */
[----:B------:R-:W-:Y:S02]  /*315a0*/  @!P6 IMAD.MOV.U32 R23, RZ, RZ, R31 ;  /* 0x000000ffff17e224 */ /* 0x000fe400078e001f */
[----:B------:R-:W-:Y:S02]  /*315b0*/  @!P6 IMAD R35, R25, 0x180, RZ ;  /* 0x000001801923e824 */ /* 0x000fe400078e02ff */
[----:B------:R-:W-:Y:S01]  /*315c0*/  @!P6 IMAD.WIDE.U32 R22, R24, 0x180, R22 ;  /* 0x000001801816e825 */ /* 0x000fe200078e0016 */
[----:B------:R-:W-:-:S03]  /*315d0*/  LOP3.LUT P2, RZ, R32, 0x80000000, RZ, 0xc0, !PT ;  /* 0x8000000020ff7812 */ /* 0x000fc6000784c0ff */
        /* <DEDUP_REMOVED lines=39> */
[----:B------:R-:W-:Y:S02]  /*31850*/  LOP3.LUT R32, R32, 0xbfffffff, RZ, 0xc0, !PT ;  /* 0xbfffffff20207812 */ /* 0x000fe400078ec0ff */
[----:B------:R-:W-:Y:S01]  /*31860*/  LOP3.LUT R2, R2, 0xfffeffff, RZ, 0xc0, !PT ;  /* 0xfffeffff02027812 */ /* 0x000fe200078ec0ff */
[----:B------:R-:W-:Y:S01]  /*31870*/  IMAD.U32 R40, RZ, RZ, UR7 ;  /* 0x00000007ff287e24 */ /* 0x000fe2000f8e00ff */
[----:B------:R-:W-:Y:S01]  /*31880*/  F2FP.SATFINITE.E4M3.F32.PACK_AB_MERGE_C R22, RZ, R22, RZ ;  /* 0x00000016ff16723e */ /* 0x000fe200048070ff */
[----:B------:R-:W3:Y:S04]  /*31890*/  LDL.LU R60, [R1+0x40c] ;  /* 0x00040c00013c7983 */ /* 0x000ee80000300800 */
        /* <DEDUP_REMOVED lines=84> */
[----:B------:R-:W-:Y:S01]  /*31de0*/  ISETP.LT.OR P2, PT, R30, 0x4a, !P3 ;  /* 0x0000004a1e00780c */ /* 0x000fe20005f41670 */
        /* <DEDUP_REMOVED lines=13> */
[----:B------:R-:W-:-:S13]  /*31ec0*/  ISETP.LT.OR P0, PT, R30, 0x12, !P1 ;  /* 0x000000121e00780c */ /* 0x000fda0004f01670 */
        /* <DEDUP_REMOVED lines=11> */
[----:B------:R-:W2:Y:S03]  /*31f80*/  LDL.LU R61, [R1+0x420] ;  /* 0x00042000013d7983 */ /* 0x000ea60000300800 */
        /* <DEDUP_REMOVED lines=14> */
[----:B------:R-:W-:-:S11]  /*32070*/  ISETP.GE.AND P6, PT, R9, 0x101, PT ;  /* 0x000001010900780c */ /* 0x000fd60003fc6270 */
        /* <DEDUP_REMOVED lines=9> */
[----:B---3--:R-:W-:Y:S01]  /*32110*/  FFMA R20, R60, UR47, R20 ;  /* 0x0000002f3c147c23 */ /* 0x008fe20008000014 */
[----:B------:R-:W-:Y:S01]  /*32120*/  LOP3.LUT R2, R2, 0xfffffdff, RZ, 0xc0, !PT ;  /* 0xfffffdff02027812 */ /* 0x000fe200078ec0ff */
        /* <DEDUP_REMOVED lines=8> */
[----:B------:R-:W4:Y:S01]  /*321b0*/  @!P0 LDG.E.U8 R20, desc[UR54][R16.64+0x18] ;  /* 0x0000183610148981 */ /* 0x000f22000c1e1100 */
[----:B------:R-:W-:-:S04]  /*321c0*/  @P2 LOP3.LUT R2, R2, 0x200, RZ, 0xfc, !PT ;  /* 0x0000020002022812 */ /* 0x000fc800078efcff */
[----:B------:R-:W-:-:S04]  /*321d0*/  LOP3.LUT R2, R2, 0xffffbfff, RZ, 0xc0, !PT ;  /* 0xffffbfff02027812 */ /* 0x000fc800078ec0ff */
[----:B------:R-:W-:Y:S02]  /*321e0*/  @P5 LOP3.LUT R2, R2, 0x4000, RZ, 0xfc, !PT ;  /* 0x0000400002025812 */ /* 0x000fe400078efcff */
        /* <DEDUP_REMOVED lines=44> */
[----:B------:R0:W-:Y:S02]  /*324b0*/  @!P0 STG.E.U8 desc[UR54][R20.64+0x18], R22 ;  /* 0x0000181614008986 */ /* 0x0001e4000c101136 */
[----:B0-----:R-:W-:Y:S01]  /*324c0*/  PRMT R22, RZ, 0x7610, R22 ;  /* 0x00007610ff167816 */ /* 0x001fe20000000016 */
[----:B------:R-:W0:Y:S05]  /*324d0*/  @!P4 LDC.64 R20, c[0x0][0x5c0] ;  /* 0x00017000ff14cb82 */ /* 0x000e2a0000000a00 */
[----:B------:R-:W4:Y:S01]  /*324e0*/  @!P4 LDG.E.U8 R22, desc[UR54][R18.64+0x19] ;  /* 0x000019361216c981 */ /* 0x000f22000c1e1100 */
[----:B------:R-:W-:Y:S01]  /*324f0*/  IMAD.U32 R35, RZ, RZ, UR7 ;  /* 0x00000007ff237e24 */ /* 0x000fe2000f8e00ff */
[----:B------:R-:W-:-:S04]  /*32500*/  @!P4 IADD3 R23, P5, P6, R23, UR11, R26 ;  /* 0x0000000b1717cc10 */ /* 0x000fc8000febe01a */
[----:B------:R-:W-:Y:S02]  /*32510*/  @!P4 IADD3.X R35, R35, UR10, R31, P5, P6 ;  /* 0x0000000a2323cc10 */ /* 0x000fe4000afec41f */
[----:B0-----:R-:W-:-:S05]  /*32520*/  @!P4 IADD3 R20, P0, R23, R20, RZ ;  /* 0x000000141714c210 */ /* 0x001fca0007f1e0ff */
[----:B------:R-:W-:Y:S01]  /*32530*/  @!P4 IMAD.X R21, R35, 0x1, R21, P0 ;  /* 0x000000012315c824 */ /* 0x000fe200000e0615 */
[----:B------:R-:W-:Y:S02]  /*32540*/  ISETP.GE.AND P0, PT, R9, 0x181, PT ;  /* 0x000001810900780c */ /* 0x000fe40003f06270 */
[----:B----4-:R-:W-:-:S04]  /*32550*/  LOP3.LUT R22, R22, 0xff, RZ, 0xc0, !PT ;  /* 0x000000ff16167812 */ /* 0x010fc800078ec0ff */
[----:B------:R-:W-:-:S05]  /*32560*/  F2FP.F16.E4M3.UNPACK_B R22, R22 ;  /* 0x00000016ff16723e */ /* 0x000fca00020006ff */
[----:B------:R-:W-:-:S05]  /*32570*/  HADD2.F32 R22, -RZ, R22.H0_H0 ;  /* 0x20000016ff167230 */ /* 0x000fca0000004100 */
[----:B------:R-:W-:-:S04]  /*32580*/  FMUL R22, R22, UR46 ;  /* 0x0000002e16167c20 */ /* 0x000fc80008400000 */
[----:B---3--:R-:W-:Y:S01]  /*32590*/  FFMA R22, R60, UR47, R22 ;  /* 0x0000002f3c167c23 */ /* 0x008fe20008000016 */
[----:B------:R-:W-:Y:S01]  /*325a0*/  ISETP.LT.OR P1, PT, R30, 0x52, !P3 ;  /* 0x000000521e00780c */ /* 0x000fe20005f21670 */
[----:B------:R-:W3:Y:S03]  /*325b0*/  LDL.LU R60, [R1+0x434] ;  /* 0x00043400013c7983 */ /* 0x000ee60000300800 */
[----:B------:R-:W-:-:S05]  /*325c0*/  F2FP.SATFINITE.E4M3.F32.PACK_AB_MERGE_C R22, RZ, R22, RZ ;  /* 0x00000016ff16723e */ /* 0x000fca00048070ff */
[----:B------:R0:W-:Y:S01]  /*325d0*/  @!P4 STG.E.U8 desc[UR54][R20.64+0x19], R22 ;  /* 0x000019161400c986 */ /* 0x0001e2000c101136 */
[----:B------:R-:W-:-:S13]  /*325e0*/  ISETP.LT.OR P4, PT, R30, 0x1, !P0 ;  /* 0x000000011e00780c */ /* 0x000fda0004781670 */
[----:B0-----:R-:W0:Y:S01]  /*325f0*/  @!P4 LDC.64 R20, c[0x0][0x5c0] ;  /* 0x00017000ff14cb82 */ /* 0x001e220000000a00 */
[----:B------:R-:W-:Y:S02]  /*32600*/  @!P4 IMAD.MOV.U32 R22, RZ, RZ, R26 ;  /* 0x000000ffff16c224 */ /* 0x000fe400078e001a */
[----:B------:R-:W-:Y:S02]  /*32610*/  @!P4 IMAD.MOV.U32 R23, RZ, RZ, R31 ;  /* 0x000000ffff17c224 */ /* 0x000fe400078e001f */
[----:B------:R-:W-:-:S04]  /*32620*/  @!P4 IMAD.WIDE.U32 R22, R24, 0x180, R22 ;  /* 0x000001801816c825 */ /* 0x000fc800078e0016 */
[----:B------:R-:W-:Y:S01]  /*32630*/  @!P4 IMAD R35, R25, 0x180, RZ ;  /* 0x000001801923c824 */ /* 0x000fe200078e02ff */
[----:B0-----:R-:W-:-:S04]  /*32640*/  @!P4 IADD3 R22, P5, R22, R20, RZ ;  /* 0x000000141616c210 */ /* 0x001fc80007fbe0ff */
[----:B------:R-:W-:Y:S02]  /*32650*/  @!P4 IADD3.X R23, R21, R23, R35, P5, !PT ;  /* 0x000000171517c210 */ /* 0x000fe40002ffe423 */
[----:B------:R-:W-:-:S05]  /*32660*/  IADD3 R20, P5, R33, 0x180, RZ ;  /* 0x0000018021147810 */ /* 0x000fca0007fbe0ff */
[----:B------:R-:W-:-:S04]  /*32670*/  IMAD.X R35, RZ, RZ, R43, P5 ;  /* 0x000000ffff237224 */ /* 0x000fc800028e062b */
[----:B------:R-:W-:-:S04]  /*32680*/  IMAD R35, R35, UR12, RZ ;  /* 0x0000000c23237c24 */ /* 0x000fc8000f8e02ff */
[C---:B------:R-:W-:Y:S02]  /*32690*/  IMAD R35, R20.reuse, UR13, R35 ;  /* 0x0000000d14237c24 */ /* 0x040fe4000f8e0223 */
[----:B------:R-:W-:-:S03]  /*326a0*/  IMAD.WIDE.U32 R20, R20, UR12, R36 ;  /* 0x0000000c14147c25 */ /* 0x000fc6000f8e0024 */
[----:B------:R-:W-:-:S04]  /*326b0*/  IADD3 R20, P5, R20, UR14, RZ ;  /* 0x0000000e14147c10 */ /* 0x000fc8000ffbe0ff */
[--C-:B------:R-:W-:Y:S02]  /*326c0*/  IADD3.X R21, R21, UR15, R35.reuse, P5, !PT ;  /* 0x0000000f15157c10 */ /* 0x100fe4000affe423 */
[----:B------:R-:W-:-:S06]  /*326d0*/  PRMT R35, RZ, 0x7610, R35 ;  /* 0x00007610ff237816 */ /* 0x000fcc0000000023 */
[----:B------:R-:W4:Y:S02]  /*326e0*/  @!P4 LDG.E.U8 R35, desc[UR54][R20.64] ;  /* 0x000000361423c981 */ /* 0x000f24000c1e1100 */
[----:B----4-:R-:W-:-:S04]  /*326f0*/  LOP3.LUT R35, R35, 0xff, RZ, 0xc0, !PT ;  /* 0x000000ff23237812 */ /* 0x010fc800078ec0ff */
[----:B------:R-:W-:-:S05]  /*32700*/  F2FP.F16.E4M3.UNPACK_B R35, R35 ;  /* 0x00000023ff23723e */ /* 0x000fca00020006ff */
[----:B------:R-:W-:-:S05]  /*32710*/  HADD2.F32 R35, -RZ, R35.H0_H0 ;  /* 0x20000023ff237230 */ /* 0x000fca0000004100 */
[----:B------:R-:W-:-:S04]  /*32720*/  FMUL R35, R35, UR46 ;  /* 0x0000002e23237c20 */ /* 0x000fc80008400000 */
[----:B--2---:R-:W-:-:S05]  /*32730*/  FFMA R35, R61, UR47, R35 ;  /* 0x0000002f3d237c23 */ /* 0x004fca0008000023 */
        /* <DEDUP_REMOVED lines=10> */
[----:B------:R-:W0:Y:S01]  /*327e0*/  @!P1 LDC.64 R22, c[0x0][0x5c0] ;  /* 0x00017000ff169b82 */ /* 0x000e220000000a00 */
[----:B------:R-:W-:Y:S02]  /*327f0*/  @!P1 IMAD.MOV.U32 R38, RZ, RZ, R26 ;  /* 0x000000ffff269224 */ /* 0x000fe400078e001a */
[----:B------:R-:W-:Y:S02]  /*32800*/  @!P1 IMAD.MOV.U32 R39, RZ, RZ, R31 ;  /* 0x000000ffff279224 */ /* 0x000fe400078e001f */
[----:B------:R-:W-:-:S03]  /*32810*/  @!P1 IMAD.WIDE.U32 R38, R24, 0x180, R38 ;  /* 0x0000018018269825 */ /* 0x000fc600078e0026 */
[--C-:B0-----:R-:W-:Y:S02]  /*32820*/  @!P1 IADD3 R130, P5, P6, R38, UR8, R22.reuse ;  /* 0x0000000826829c10 */ /* 0x101fe4000febe016 */
[----:B------:R-:W-:-:S06]  /*32830*/  PRMT R22, RZ, 0x7610, R22 ;  /* 0x00007610ff167816 */ /* 0x000fcc0000000016 */
[----:B------:R-:W2:Y:S01]  /*32840*/  @!P4 LDG.E.U8 R22, desc[UR54][R20.64+0x1] ;  /* 0x000001361416c981 */ /* 0x000ea2000c1e1100 */
[----:B------:R-:W-:Y:S01]  /*32850*/  @!P1 IMAD R35, R25, 0x180, RZ ;  /* 0x0000018019239824 */ /* 0x000fe200078e02ff */
[----:B------:R-:W-:-:S03]  /*32860*/  LOP3.LUT R2, R2, 0xffffffbf, RZ, 0xc0, !PT ;  /* 0xffffffbf02027812 */ /* 0x000fc600078ec0ff */
[----:B------:R-:W-:Y:S01]  /*32870*/  @!P1 IMAD.IADD R35, R39, 0x1, R35 ;  /* 0x0000000127239824 */ /* 0x000fe200078e0223 */
[----:B------:R-:W-:-:S04]  /*32880*/  @P1 LOP3.LUT R2, R2, 0x40, RZ, 0xfc, !PT ;  /* 0x0000004002021812 */ /* 0x000fc800078efcff */
[----:B------:R-:W-:Y:S02]  /*32890*/  @!P1 IADD3.X R131, R35, UR7, R23, P5, P6 ;  /* 0x0000000723839c10 */ /* 0x000fe4000afec417 */
[----:B------:R-:W-:-:S13]  /*328a0*/  ISETP.LT.OR P1, PT, R30, 0x59, !P3 ;  /* 0x000000591e00780c */ /* 0x000fda0005f21670 */
[----:B------:R-:W-:Y:S02]  /*328b0*/  @!P1 IMAD.MOV.U32 R38, RZ, RZ, R26 ;  /* 0x000000ffff269224 */ /* 0x000fe400078e001a */
[----:B------:R-:W-:Y:S02]  /*328c0*/  @!P1 IMAD.MOV.U32 R39, RZ, RZ, R31 ;  /* 0x000000ffff279224 */ /* 0x000fe400078e001f */
[----:B------:R-:W-:Y:S02]  /*328d0*/  @!P1 IMAD R35, R25, 0x180, RZ ;  /* 0x0000018019239824 */ /* 0x000fe400078e02ff */
[----:B------:R-:W-:-:S04]  /*328e0*/  @!P1 IMAD.WIDE.U32 R38, R24, 0x180, R38 ;  /* 0x0000018018269825 */ /* 0x000fc800078e0026 */
[----:B------:R-:W-:Y:S01]  /*328f0*/  @!P1 IMAD.IADD R35, R39, 0x1, R35 ;  /* 0x0000000127239824 */ /* 0x000fe200078e0223 */
[----:B------:R-:W-:-:S04]  /*32900*/  LOP3.LUT R2, R2, 0xfffffeff, RZ, 0xc0, !PT ;  /* 0xfffffeff02027812 */ /* 0x000fc800078ec0ff */
[----:B------:R-:W-:-:S04]  /*32910*/  @P1 LOP3.LUT R2, R2, 0x100, RZ, 0xfc, !PT ;  /* 0x0000010002021812 */ /* 0x000fc800078efcff */
[----:B------:R-:W-:Y:S02]  /*32920*/  LOP3.LUT R2, R2, 0xffffff7f, RZ, 0xc0, !PT ;  /* 0xffffff7f02027812 */ /* 0x000fe400078ec0ff */
[----:B------:R-:W-:Y:S02]  /*32930*/  LOP3.LUT P3, RZ, R0, 0x2, RZ, 0xc0, !PT ;  /* 0x0000000200ff7812 */ /* 0x000fe4000786c0ff */
[----:B--2---:R-:W-:-:S04]  /*32940*/  LOP3.LUT R22, R22, 0xff, RZ, 0xc0, !PT ;  /* 0x000000ff16167812 */ /* 0x004fc800078ec0ff */
[----:B------:R-:W-:-:S05]  /*32950*/  F2FP.F16.E4M3.UNPACK_B R22, R22 ;  /* 0x00000016ff16723e */ /* 0x000fca00020006ff */
[----:B------:R-:W-:-:S05]  /*32960*/  HADD2.F32 R22, -RZ, R22.H0_H0 ;  /* 0x20000016ff167230 */ /* 0x000fca0000004100 */
[----:B------:R-:W-:-:S04]  /*32970*/  FMUL R22, R22, UR46 ;  /* 0x0000002e16167c20 */ /* 0x000fc80008400000 */
[----:B---3--:R-:W-:Y:S02]  /*32980*/  FFMA R42, R60, UR47, R22 ;  /* 0x0000002f3c2a7c23 */ /* 0x008fe40008000016 */
[----:B------:R-:W0:Y:S01]  /*32990*/  @!P1 LDC.64 R22, c[0x0][0x5c0] ;  /* 0x00017000ff169b82 */ /* 0x000e220000000a00 */
[----:B------:R-:W2:Y:S02]  /*329a0*/  LDL.LU R60, [R1+0x438] ;  /* 0x00043800013c7983 */ /* 0x000ea40000300800 */
[----:B------:R-:W-:Y:S02]  /*329b0*/  F2FP.SATFINITE.E4M3.F32.PACK_AB_MERGE_C R42, RZ, R42, RZ ;  /* 0x0000002aff2a723e */ /* 0x000fe400048070ff */
[----:B------:R-:W3:Y:S01]  /*329c0*/  LDL.LU R61, [R1+0x43c] ;  /* 0x00043c00013d7983 */ /* 0x000ee20000300800 */
[----:B0-----:R-:W-:-:S04]  /*329d0*/  @!P1 IADD3 R136, P5, P6, R38, UR8, R22 ;  /* 0x0000000826889c10 */ /* 0x001fc8000febe016 */
[----:B------:R-:W-:Y:S02]  /*329e0*/  @!P1 IADD3.X R137, R35, UR7, R23, P5, P6 ;  /* 0x0000000723899c10 */ /* 0x000fe4000afec417 */
[----:B------:R-:W-:-:S04]  /*329f0*/  ISETP.GE.AND P6, PT, R9, 0x189, PT ;  /* 0x000001890900780c */ /* 0x000fc80003fc6270 */
[----:B------:R-:W-:-:S13]  /*32a00*/  ISETP.LT.OR P1, PT, R30, 0x5a, !P6 ;  /* 0x0000005a1e00780c */ /* 0x000fda0007721670 */
[----:B------:R-:W0:Y:S01]  /*32a10*/  @!P1 LDC.64 R22, c[0x0][0x5c0] ;  /* 0x00017000ff169b82 */ /* 0x000e220000000a00 */
[----:B------:R-:W-:Y:S02]  /*32a20*/  @!P1 IMAD.MOV.U32 R38, RZ, RZ, R26 ;  /* 0x000000ffff269224 */ /* 0x000fe400078e001a */
[----:B------:R-:W-:Y:S02]  /*32a30*/  @!P1 IMAD.MOV.U32 R39, RZ, RZ, R31 ;  /* 0x000000ffff279224 */ /* 0x000fe400078e001f */
[----:B------:R-:W-:Y:S02]  /*32a40*/  @!P1 IMAD R35, R25, 0x180, RZ ;  /* 0x0000018019239824 */ /* 0x000fe400078e02ff */
[----:B------:R-:W-:Y:S01]  /*32a50*/  @!P1 IMAD.WIDE.U32 R38, R24, 0x180, R38 ;  /* 0x0000018018269825 */ /* 0x000fe200078e0026 */
[----:B------:R1:W-:Y:S03]  /*32a60*/  @!P4 STG.E.U8 desc[UR54][R40.64+0x1], R42 ;  /* 0x0000012a2800c986 */ /* 0x0003e6000c101136 */
[----:B------:R-:W-:Y:S01]  /*32a70*/  @!P1 IMAD.IADD R35, R39, 0x1, R35 ;  /* 0x0000000127239824 */ /* 0x000fe200078e0223 */
[----:B------:R-:W-:-:S02]  /*32a80*/  @P1 LOP3.LUT R2, R2, 0x80, RZ, 0xfc, !PT ;  /* 0x0000008002021812 */ /* 0x000fc400078efcff */
[----:B0-----:R-:W-:-:S04]  /*32a90*/  @!P1 IADD3 R138, P4, P5, R38, UR8, R22 ;  /* 0x00000008268a9c10 */ /* 0x001fc8000fd9e016 */
[----:B------:R-:W-:Y:S02]  /*32aa0*/  @!P1 IADD3.X R139, R35, UR7, R23, P4, P5 ;  /* 0x00000007238b9c10 */ /* 0x000fe4000a7ea417 */
[----:B------:R-:W-:-:S13]  /*32ab0*/  ISETP.LT.OR P1, PT, R30, 0x61, !P6 ;  /* 0x000000611e00780c */ /* 0x000fda0007721670 */
[----:B------:R-:W0:Y:S01]  /*32ac0*/  @!P1 LDC.64 R22, c[0x0][0x5c0] ;  /* 0x00017000ff169b82 */ /* 0x000e220000000a00 */
[----:B------:R-:W-:Y:S01]  /*32ad0*/  @!P1 IMAD.MOV.U32 R38, RZ, RZ, R26 ;  /* 0x000000ffff269224 */ /* 0x000fe200078e001a */
[----:B------:R-:W-:Y:S01]  /*32ae0*/  IADD3 R35, P4, R33, 0x188, RZ ;  /* 0x0000018821237810 */ /* 0x000fe20007f9e0ff */
[----:B------:R-:W-:Y:S02]  /*32af0*/  @!P1 IMAD.MOV.U32 R39, RZ, RZ, R31 ;  /* 0x000000ffff279224 */ /* 0x000fe400078e001f */
[----:B-1----:R-:W-:Y:S02]  /*32b00*/  @!P1 IMAD R40, R25, 0x180, RZ ;  /* 0x0000018019289824 */ /* 0x002fe400078e02ff */
[----:B------:R-:W-:-:S04]  /*32b10*/  @!P1 IMAD.WIDE.U32 R38, R24, 0x180, R38 ;  /* 0x0000018018269825 */ /* 0x000fc800078e0026 */
[----:B------:R-:W-:Y:S02]  /*32b20*/  IMAD.X R41, RZ, RZ, R43, P4 ;  /* 0x000000ffff297224 */ /* 0x000fe400020e062b */
[----:B------:R-:W-:Y:S02]  /*32b30*/  @!P1 IMAD.IADD R39, R39, 0x1, R40 ;  /* 0x0000000127279824 */ /* 0x000fe400078e0228 */
[----:B------:R-:W-:Y:S01]  /*32b40*/  IMAD.WIDE.U32 R36, R35, UR12, R36 ;  /* 0x0000000c23247c25 */ /* 0x000fe2000f8e0024 */
[----:B0-----:R-:W-:-:S03]  /*32b50*/  @!P1 IADD3 R4, P4, P5, R38, UR8, R22 ;  /* 0x0000000826049c10 */ /* 0x001fc6000fd9e016 */
[----:B------:R-:W-:Y:S01]  /*32b60*/  IMAD R22, R41, UR12, RZ ;  /* 0x0000000c29167c24 */ /* 0x000fe2000f8e02ff */
[----:B------:R-:W-:-:S03]  /*32b70*/  @!P1 IADD3.X R5, R39, UR7, R23, P4, P5 ;  /* 0x0000000727059c10 */ /* 0x000fc6000a7ea417 */
[----:B------:R-:W-:Y:S01]  /*32b80*/  IMAD R35, R35, UR13, R22 ;  /* 0x0000000d23237c24 */ /* 0x000fe2000f8e0216 */
[----:B------:R-:W-:-:S04]  /*32b90*/  IADD3 R22, P4, R36, UR14, RZ ;  /* 0x0000000e24167c10 */ /* 0x000fc8000ff9e0ff */
[--C-:B------:R-:W-:Y:S02]  /*32ba0*/  IADD3.X R23, R37, UR15, R35.reuse, P4, !PT ;  /* 0x0000000f25177c10 */ /* 0x100fe4000a7fe423 */
[----:B------:R-:W-:-:S06]  /*32bb0*/  PRMT R35, RZ, 0x7610, R35 ;  /* 0x00007610ff237816 */ /* 0x000fcc0000000023 */
[----:B------:R-:W4:Y:S01]  /*32bc0*/  @!P3 LDG.E.U8 R35, desc[UR54][R22.64] ;  /* 0x000000361623b981 */ /* 0x000f22000c1e1100 */
[----:B------:R-:W-:-:S03]  /*32bd0*/  LOP3.LUT R33, R33, 0xffffefff, RZ, 0xc0, !PT ;  /* 0xffffefff21217812 */ /* 0x000fc600078ec0ff */
[----:B------:R0:W-:Y:S01]  /*32be0*/  @!P1 STL.64 [R1+0x78], R4 ;  /* 0x0000780401009387 */ /* 0x0001e20000100a00 */
[----:B------:R-:W-:Y:S02]  /*32bf0*/  @P1 LOP3.LUT R33, R33, 0x1000, RZ, 0xfc, !PT ;  /* 0x0000100021211812 */ /* 0x000fe400078efcff */
[----:B------:R-:W-:-:S13]  /*32c00*/  ISETP.LT.OR P1, PT, R30, 0x62, !P6 ;  /* 0x000000621e00780c */ /* 0x000fda0007721670 */
[----:B------:R-:W0:Y:S01]  /*32c10*/  @!P1 LDC.64 R36, c[0x0][0x5c0] ;  /* 0x00017000ff249b82 */ /* 0x000e220000000a00 */
[----:B------:R-:W-:Y:S02]  /*32c20*/  @!P1 IMAD.MOV.U32 R38, RZ, RZ, R26 ;  /* 0x000000ffff269224 */ /* 0x000fe400078e001a */
[----:B------:R-:W-:Y:S01]  /*32c30*/  @!P1 IMAD.MOV.U32 R39, RZ, RZ, R31 ;  /* 0x000000ffff279224 */ /* 0x000fe200078e001f */
[----:B------:R-:W-:Y:S01]  /*32c40*/  LOP3.LUT P2, RZ, R32, 0x20000000, RZ, 0xc0, !PT ;  /* 0x2000000020ff7812 */ /* 0x000fe2000784c0ff */
[----:B------:R-:W-:-:S03]  /*32c50*/  @!P1 IMAD.WIDE.U32 R38, R24, 0x180, R38 ;  /* 0x0000018018269825 */ /* 0x000fc600078e0026 */
[----:B0-----:R-:W-:Y:S02]  /*32c60*/  @!P1 IADD3 R4, P4, P5, R38, UR8, R36 ;  /* 0x0000000826049c10 */ /* 0x001fe4000fd9e024 */
        /* <DEDUP_REMOVED lines=8> */
[----:B------:R-:W-:-:S05]  /*32cf0*/  @!P1 IMAD.IADD R35, R39, 0x1, R35 ;  /* 0x0000000127239824 */ /* 0x000fca00078e0223 */
[----:B------:R-:W-:Y:S02]  /*32d00*/  @!P1 IADD3.X R5, R35, UR7, R37, P4, P5 ;  /* 0x0000000723059c10 */ /* 0x000fe4000a7ea425 */
[----:B------:R-:W-:Y:S02]  /*32d10*/  F2FP.SATFINITE.E4M3.F32.PACK_AB_MERGE_C R37, RZ, R40, RZ ;  /* 0x00000028ff25723e */ /* 0x000fe400048070ff */
[----:B------:R-:W-:-:S03]  /*32d20*/  PRMT R35, RZ, 0x7610, R35 ;  /* 0x00007610ff237816 */ /* 0x000fc60000000023 */
[----:B------:R0:W-:Y:S04]  /*32d30*/  @!P3 STG.E.U8 desc[UR54][R46.64], R37 ;  /* 0x000000252e00b986 */ /* 0x0001e8000c101136 */
[----:B------:R-:W4:Y:S01]  /*32d40*/  @!P2 LDG.E.U8 R35, desc[UR54][R22.64+0x1] ;  /* 0x000001361623a981 */ /* 0x000f22000c1e1100 */
[----:B------:R-:W-:-:S03]  /*32d50*/  @P1 LOP3.LUT R33, R33, 0x800, RZ, 0xfc, !PT ;  /* 0x0000080021211812 */ /* 0x000fc600078efcff */
[----:B------:R-:W-:Y:S01]  /*32d60*/  @!P1 STL.64 [R1+0x10], R4 ;  /* 0x0000100401009387 */ /* 0x000fe20000100a00 */
[----:B------:R-:W-:Y:S02]  /*32d70*/  ISETP.LT.OR P1, PT, R30, 0x69, !P6 ;  /* 0x000000691e00780c */ /* 0x000fe40007721670 */
        /* <DEDUP_REMOVED lines=14> */
[----:B-1----:R-:W-:Y:S01]  /*32e60*/  @!P2 IMAD R35, R25, 0x180, RZ ;  /* 0x000001801923a824 */ /* 0x002fe200078e02ff */
[----:B0-----:R-:W-:-:S04]  /*32e70*/  @!P2 IADD3 R40, P4, R38, R36, RZ ;  /* 0x000000242628a210 */ /* 0x001fc80007f9e0ff */
[----:B------:R-:W-:Y:S02]  /*32e80*/  @!P2 IADD3.X R41, R37, R39, R35, P4, !PT ;  /* 0x000000272529a210 */ /* 0x000fe400027fe423 */
[----:B------:R-:W0:Y:S01]  /*32e90*/  @!P1 LDC.64 R36, c[0x0][0x5c0] ;  /* 0x00017000ff249b82 */ /* 0x000e220000000a00 */
[----:B------:R-:W-:Y:S02]  /*32ea0*/  @!P1 IMAD.MOV.U32 R38, RZ, RZ, R26 ;  /* 0x000000ffff269224 */ /* 0x000fe400078e001a */
[----:B------:R-:W-:Y:S02]  /*32eb0*/  @!P1 IMAD.MOV.U32 R39, RZ, RZ, R31 ;  /* 0x000000ffff279224 */ /* 0x000fe400078e001f */
[----:B------:R-:W-:Y:S02]  /*32ec0*/  @!P1 IMAD R35, R25, 0x180, RZ ;  /* 0x0000018019239824 */ /* 0x000fe400078e02ff */
[----:B------:R-:W-:-:S04]  /*32ed0*/  @!P1 IMAD.WIDE.U32 R38, R24, 0x180, R38 ;  /* 0x0000018018269825 */ /* 0x000fc800078e0026 */
[----:B------:R-:W-:Y:S01]  /*32ee0*/  @!P1 IMAD.IADD R35, R39, 0x1, R35 ;  /* 0x0000000127239824 */ /* 0x000fe200078e0223 */
[----:B0-----:R-:W-:-:S04]  /*32ef0*/  @!P1 IADD3 R4, P4, P5, R38, UR8, R36 ;  /* 0x0000000826049c10 */ /* 0x001fc8000fd9e024 */
[----:B------:R-:W-:Y:S02]  /*32f00*/  @!P1 IADD3.X R5, R35, UR7, R37, P4, P5 ;  /* 0x0000000723059c10 */ /* 0x000fe4000a7ea425 */
[----:B------:R-:W-:-:S06]  /*32f10*/  PRMT R35, RZ, 0x7610, R35 ;  /* 0x00007610ff237816 */ /* 0x000fcc0000000023 */
[----:B------:R-:W4:Y:S04]  /*32f20*/  @!P2 LDG.E.U8 R35, desc[UR54][R20.64+0x8] ;  /* 0x000008361423a981 */ /* 0x000f28000c1e1100 */
[----:B------:R-:W-:Y:S01]  /*32f30*/  @!P1 STL.64 [R1+0x90], R4 ;  /* 0x0000900401009387 */ /* 0x000fe20000100a00 */
        /* <DEDUP_REMOVED lines=8> */
[----:B------:R0:W-:Y:S01]  /*32fc0*/  @!P2 STG.E.U8 desc[UR54][R40.64+0x8], R35 ;  /* 0x000008232800a986 */ /* 0x0001e2000c101136 */
[----:B------:R-:W-:-:S13]  /*32fd0*/  ISETP.LT.OR P2, PT, R30, 0xa, !P0 ;  /* 0x0000000a1e00780c */ /* 0x000fda0004741670 */
[----:B------:R-:W1:Y:S01]  /*32fe0*/  @!P2 LDC.64 R36, c[0x0][0x5c0] ;  /* 0x00017000ff24ab82 */ /* 0x000e620000000a00 */
[----:B------:R-:W-:Y:S02]  /*32ff0*/  @!P2 IMAD.MOV.U32 R38, RZ, RZ, R26 ;  /* 0x000000ffff26a224 */ /* 0x000fe400078e001a */
[----:B------:R-:W-:Y:S02]  /*33000*/  @!P2 IMAD.MOV.U32 R39, RZ, RZ, R31 ;  /* 0x000000ffff27a224 */ /* 0x000fe400078e001f */
[----:B------:R-:W-:-:S04]  /*33010*/  @!P2 IMAD.WIDE.U32 R38, R24, 0x180, R38 ;  /* 0x000001801826a825 */ /* 0x000fc800078e0026 */
[----:B0-----:R-:W-:Y:S01]  /*33020*/  @!P2 IMAD R35, R25, 0x180, RZ ;  /* 0x000001801923a824 */ /* 0x001fe200078e02ff */
[----:B-1----:R-:W-:-:S04]  /*33030*/  @!P2 IADD3 R40, P4, R38, R36, RZ ;  /* 0x000000242628a210 */ /* 0x002fc80007f9e0ff */
        /* <DEDUP_REMOVED lines=10> */
[----:B------:R-:W4:Y:S01]  /*330e0*/  @!P2 LDG.E.U8 R35, desc[UR54][R20.64+0x9] ;  /* 0x000009361423a981 */ /* 0x000f22000c1e1100 */
[----:B------:R-:W-:-:S13]  /*330f0*/  ISETP.LT.OR P5, PT, R30, 0x71, !P6 ;  /* 0x000000711e00780c */ /* 0x000fda00077a1670 */
[----:B------:R-:W0:Y:S01]  /*33100*/  @!P5 LDC.64 R36, c[0x0][0x5c0] ;  /* 0x00017000ff24db82 */ /* 0x000e220000000a00 */
[----:B------:R-:W-:Y:S02]  /*33110*/  @!P5 IMAD.MOV.U32 R38, RZ, RZ, R26 ;  /* 0x000000ffff26d224 */ /* 0x000fe400078e001a */
[----:B------:R-:W-:Y:S01]  /*33120*/  @!P5 IMAD.MOV.U32 R39, RZ, RZ, R31 ;  /* 0x000000ffff27d224 */ /* 0x000fe200078e001f */
[----:B------:R-:W-:Y:S01]  /*33130*/  @P1 LOP3.LUT R33, R33, 0x10000, RZ, 0xfc, !PT ;  /* 0x0001000021211812 */ /* 0x000fe200078efcff */
[----:B------:R-:W-:Y:S01]  /*33140*/  @!P5 IMAD.WIDE.U32 R38, R24, 0x180, R38 ;  /* 0x000001801826d825 */ /* 0x000fe200078e0026 */
[----:B------:R-:W-:Y:S02]  /*33150*/  LOP3.LUT P1, RZ, R0, 0x8, RZ, 0xc0, !PT ;  /* 0x0000000800ff7812 */ /* 0x000fe4000782c0ff */
        /* <DEDUP_REMOVED lines=8> */
[----:B------:R1:W-:Y:S01]  /*331e0*/  @!P2 STG.E.U8 desc[UR54][R40.64+0x9], R35 ;  /* 0x000009232800a986 */ /* 0x0003e2000c101136 */
[----:B0-----:R-:W-:Y:S01]  /*331f0*/  @!P5 IADD3 R42, P2, P4, R38, UR8, R36 ;  /* 0x00000008262adc10 */ /* 0x001fe2000fc5e024 */
[----:B-1----:R-:W-:-:S04]  /*33200*/  @!P5 IMAD R35, R25, 0x180, RZ ;  /* 0x000001801923d824 */ /* 0x002fc800078e02ff */
[----:B------:R-:W-:-:S05]  /*33210*/  @!P5 IMAD.IADD R35, R39, 0x1, R35 ;  /* 0x000000012723d824 */ /* 0x000fca00078e0223 */
[----:B------:R-:W-:Y:S02]  /*33220*/  @!P5 IADD3.X R43, R35, UR7, R37, P2, P4 ;  /* 0x00000007232bdc10 */ /* 0x000fe400097e8425 */
[----:B------:R-:W-:-:S06]  /*33230*/  PRMT R35, RZ, 0x7610, R35 ;  /* 0x00007610ff237816 */ /* 0x000fcc0000000023 */
[----:B------:R-:W4:Y:S01]  /*33240*/  @!P1 LDG.E.U8 R35, desc[UR54][R22.64+0x8] ;  /* 0x0000083616239981 */ /* 0x000f22000c1e1100 */
[----:B------:R-:W-:-:S04]  /*33250*/  @P3 LOP3.LUT R33, R33, 0x8000, RZ, 0xfc, !PT ;  /* 0x0000800021213812 */ /* 0x000fc800078efcff */
[----:B------:R-:W-:Y:S01]  /*33260*/  LOP3.LUT R33, R33, 0xfff7ffff, RZ, 0xc0, !PT ;  /* 0xfff7ffff21217812 */ /* 0x000fe200078ec0ff */
[----:B------:R0:W-:Y:S03]  /*33270*/  @!P5 STL.64 [R1+0xa0], R42 ;  /* 0x0000a02a0100d387 */ /* 0x0001e60000100a00 */
        /* <DEDUP_REMOVED lines=22> */
[----:B------:R-:W-:-:S13]  /*333e0*/  ISETP.LT.OR P2, PT, R30, 0x11, !P0 ;  /* 0x000000111e00780c */ /* 0x000fda0004741670 */
[----:B0-----:R-:W0:Y:S01]  /*333f0*/  @!P2 LDC.64 R36, c[0x0][0x5c0] ;  /* 0x00017000ff24ab82 */ /* 0x001e220000000a00 */
[----:B------:R-:W-:Y:S01]  /*33400*/  @!P2 IMAD.MOV.U32 R38, RZ, RZ, R26 ;  /* 0x000000ffff26a224 */ /* 0x000fe200078e001a */
[----:B------:R-:W-:Y:S01]  /*33410*/  ISETP.LT.OR P1, PT, R30, 0x79, !P6 ;  /* 0x000000791e00780c */ /* 0x000fe20007721670 */
[----:B------:R-:W-:Y:S02]  /*33420*/  @!P2 IMAD.MOV.U32 R39, RZ, RZ, R31 ;  /* 0x000000ffff27a224 */ /* 0x000fe400078e001f */
[----:B------:R-:W-:-:S03]  /*33430*/  @!P2 IMAD.WIDE.U32 R38, R24, 0x180, R38 ;  /* 0x000001801826a825 */ /* 0x000fc600078e0026 */
[----:B0-----:R-:W-:-:S07]  /*33440*/  @!P2 IADD3 R40, P4, R38, R36, RZ ;  /* 0x000000242628a210 */ /* 0x001fce0007f9e0ff */
[----:B------:R-:W-:Y:S01]  /*33450*/  @!P1 IMAD.MOV.U32 R38, RZ, RZ, R26 ;  /* 0x000000ffff269224 */ /* 0x000fe200078e001a */
[----:B------:R-:W-:Y:S01]  /*33460*/  @P5 LOP3.LUT R33, R33, 0x40000, RZ, 0xfc, !PT ;  /* 0x0004000021215812 */ /* 0x000fe200078efcff */
[----:B------:R-:W-:Y:S01]  /*33470*/  @!P5 STL.64 [R1+0x98], R42 ;  /* 0x0000982a0100d387 */ /* 0x000fe20000100a00 */
        /* <DEDUP_REMOVED lines=9> */
[----:B0-----:R-:W-:-:S05]  /*33510*/  @!P2 IMAD R35, R25, 0x180, RZ ;  /* 0x000001801923a824 */ /* 0x001fca00078e02ff */
[----:B------:R-:W-:Y:S02]  /*33520*/  @!P2 IADD3.X R41, R37, R39, R35, P4, !PT ;  /* 0x000000272529a210 */ /* 0x000fe400027fe423 */
[----:B------:R-:W0:Y:S01]  /*33530*/  @!P1 LDC.64 R36, c[0x0][0x5c0] ;  /* 0x00017000ff249b82 */ /* 0x000e220000000a00 */
        /* <DEDUP_REMOVED lines=39> */
[----:B------:R0:W-:Y:S01]  /*337b0*/  @!P1 STL.64 [R1+0xa8], R42 ;  /* 0x0000a82a01009387 */ /* 0x0001e20000100a00 */
[----:B------:R-:W-:-:S13]  /*337c0*/  ISETP.LT.OR P1, PT, R30, 0x81, !P6 ;  /* 0x000000811e00780c */ /* 0x000fda0007721670 */
[----:B------:R-:W0:Y:S01]  /*337d0*/  @!P1 LDC.64 R36, c[0x0][0x5c0] ;  /* 0x00017000ff249b82 */ /* 0x000e220000000a00 */
[----:B------:R-:W-:Y:S02]  /*337e0*/  @!P1 IMAD.MOV.U32 R38, RZ, RZ, R26 ;  /* 0x000000ffff269224 */ /* 0x000fe400078e001a */
[----:B------:R-:W-:Y:S01]  /*337f0*/  @!P1 IMAD.MOV.U32 R39, RZ, RZ, R31 ;  /* 0x000000ffff279224 */ /* 0x000fe200078e001f */
[----:B------:R-:W-:Y:S01]  /*33800*/  LOP3.LUT P5, RZ, R0, 0x100, RZ, 0xc0, !PT ;  /* 0x0000010000ff7812 */ /* 0x000fe200078ac0ff */
[----:B------:R-:W-:Y:S01]  /*33810*/  @!P1 IMAD.WIDE.U32 R38, R24, 0x180, R38 ;  /* 0x0000018018269825 */ /* 0x000fe200078e0026 */
        /* <DEDUP_REMOVED lines=30> */
[----:B------:R-:W2:Y:S03]  /*33a00*/  LDL.LU R60, [R1+0x460] ;  /* 0x00046000013c7983 */ /* 0x000ea60000300800 */
        /* <DEDUP_REMOVED lines=8> */
[----:B------:R-:W-:Y:S02]  /*33a90*/  @!P2 IMAD.MOV.U32 R38, RZ, RZ, R26 ;  /* 0x000000ffff26a224 */ /* 0x000fe400078e001a */
[----:B------:R-:W-:Y:S02]  /*33aa0*/  @!P2 IMAD.MOV.U32 R39, RZ, RZ, R31 ;  /* 0x000000ffff27a224 */ /* 0x000fe400078e001f */
[----:B------:R-:W-:-:S03]  /*33ab0*/  @!P2 IMAD.WIDE.U32 R38, R24, 0x180, R38 ;  /* 0x000001801826a825 */ /* 0x000fc600078e0026 */
[----:B0-----:R-:W-:Y:S01]  /*33ac0*/  @!P2 IADD3 R40, P4, R38, R36, RZ ;  /* 0x000000242628a210 */ /* 0x001fe20007f9e0ff */
[----:B------:R-:W-:Y:S01]  /*33ad0*/  @!P1 STL.64 [R1+0xc0], R42 ;  /* 0x0000c02a01009387 */ /* 0x000fe20000100a00 */
[----:B----4-:R-:W-:-:S04]  /*33ae0*/  LOP3.LUT R35, R35, 0xff, RZ, 0xc0, !PT ;  /* 0x000000ff23237812 */ /* 0x010fc800078ec0ff */
[----:B------:R-:W-:-:S05]  /*33af0*/  F2FP.F16.E4M3.UNPACK_B R35, R35 ;  /* 0x00000023ff23723e */ /* 0x000fca00020006ff */
[----:B------:R-:W-:-:S05]  /*33b00*/  HADD2.F32 R35, -RZ, R35.H0_H0 ;  /* 0x20000023ff237230 */ /* 0x000fca0000004100 */
[----:B------:R-:W-:-:S04]  /*33b10*/  FMUL R35, R35, UR46 ;  /* 0x0000002e23237c20 */ /* 0x000fc80008400000 */
[----:B---3--:R-:W-:-:S05]  /*33b20*/  FFMA R35, R61, UR47, R35 ;  /* 0x0000002f3d237c23 */ /* 0x008fca0008000023 */
[----:B------:R-:W-:-:S05]  /*33b30*/  F2FP.SATFINITE.E4M3.F32.PACK_AB_MERGE_C R35, RZ, R35, RZ ;  /* 0x00000023ff23723e */ /* 0x000fca00048070ff */
[----:B------:R0:W-:Y:S01]  /*33b40*/  @!P3 STG.E.U8 desc[UR54][R48.64+0x11], R35 ;  /* 0x000011233000b986 */ /* 0x0001e2000c101136 */
[----:B------:R-:W-:Y:S01]  /*33b50*/  ISETP.LT.OR P3, PT, R30, 0x89, !P6 ;  /* 0x000000891e00780c */ /* 0x000fe20007761670 */
[----:B0-----:R-:W-:-:S05]  /*33b60*/  @!P2 IMAD R35, R25, 0x180, RZ ;  /* 0x000001801923a824 */ /* 0x001fca00078e02ff */
[----:B------:R-:W-:-:S07]  /*33b70*/  @!P2 IADD3.X R41, R37, R39, R35, P4, !PT ;  /* 0x000000272529a210 */ /* 0x000fce00027fe423 */
        /* <DEDUP_REMOVED lines=9> */
[----:B------:R-:W3:Y:S01]  /*33c10*/  @!P2 LDG.E.U8 R35, desc[UR54][R20.64+0x18] ;  /* 0x000018361423a981 */ /* 0x000ee2000c1e1100 */
[----:B------:R-:W-:-:S04]  /*33c20*/  LOP3.LUT R3, R3, 0xffffffbf, RZ, 0xc0, !PT ;  /* 0xffffffbf03037812 */ /* 0x000fc800078ec0ff */
[----:B------:R-:W-:-:S04]  /*33c30*/  @P1 LOP3.LUT R3, R3, 0x40, RZ, 0xfc, !PT ;  /* 0x0000004003031812 */ /* 0x000fc800078efcff */
[----:B------:R-:W-:Y:S01]  /*33c40*/  LOP3.LUT R3, R3, 0xffffffdf, RZ, 0xc0, !PT ;  /* 0xffffffdf03037812 */ /* 0x000fe200078ec0ff */
[----:B------:R-:W-:Y:S03]  /*33c50*/  @!P3 STL.64 [R1+0xd0], R42 ;  /* 0x0000d02a0100b387 */ /* 0x000fe60000100a00 */
[----:B------:R-:W-:Y:S01]  /*33c60*/  @P3 LOP3.LUT R3, R3, 0x20, RZ, 0xfc, !PT ;  /* 0x0000002003033812 */ /* 0x000fe200078efcff */
[----:B------:R-:W4:Y:S01]  /*33c70*/  LDL.LU R61, [R1+0x464] ;  /* 0x00046400013d7983 */ /* 0x000f220000300800 */
[----:B------:R-:W-:Y:S02]  /*33c80*/  ISETP.LT.OR P3, PT, R30, 0x8a, !P6 ;  /* 0x0000008a1e00780c */ /* 0x000fe40007761670 */
[----:B---3--:R-:W-:-:S04]  /*33c90*/  LOP3.LUT R35, R35, 0xff, RZ, 0xc0, !PT ;  /* 0x000000ff23237812 */ /* 0x008fc800078ec0ff */
        /* <DEDUP_REMOVED lines=34> */
[----:B---3--:R-:W-:-:S04]  /*33ec0*/  LOP3.LUT R35, R35, 0xff, RZ, 0xc0, !PT ;  /* 0x000000ff23237812 */ /* 0x008fc800078ec0ff */
[----:B------:R-:W-:-:S05]  /*33ed0*/  F2FP.F16.E4M3.UNPACK_B R35, R35 ;  /* 0x00000023ff23723e */ /* 0x000fca00020006ff */
[----:B------:R-:W-:-:S05]  /*33ee0*/  HADD2.F32 R35, -RZ, R35.H0_H0 ;  /* 0x20000023ff237230 */ /* 0x000fca0000004100 */
[----:B------:R-:W-:-:S04]  /*33ef0*/  FMUL R35, R35, UR46 ;  /* 0x0000002e23237c20 */ /* 0x000fc80008400000 */
[----:B----4-:R-:W-:-:S05]  /*33f00*/  FFMA R35, R61, UR47, R35 ;  /* 0x0000002f3d237c23 */ /* 0x010fca0008000023 */
[----:B------:R-:W-:-:S05]  /*33f10*/  F2FP.SATFINITE.E4M3.F32.PACK_AB_MERGE_C R35, RZ, R35, RZ ;  /* 0x00000023ff23723e */ /* 0x000fca00048070ff */
[----:B------:R1:W-:Y:S01]  /*33f20*/  @!P2 STG.E.U8 desc[UR54][R40.64+0x19], R35 ;  /* 0x000019232800a986 */ /* 0x0003e2000c101136 */
[----:B0-----:R-:W-:Y:S01]  /*33f30*/  @!P3 IADD3 R42, P2, P4, R38, UR8, R36 ;  /* 0x00000008262abc10 */ /* 0x001fe2000fc5e024 */
[----:B-1----:R-:W-:-:S04]  /*33f40*/  @!P3 IMAD R35, R25, 0x180, RZ ;  /* 0x000001801923b824 */ /* 0x002fc800078e02ff */
[----:B------:R-:W-:-:S05]  /*33f50*/  @!P3 IMAD.IADD R35, R39, 0x1, R35 ;  /* 0x000000012723b824 */ /* 0x000fca00078e0223 */
[----:B------:R-:W-:Y:S02]  /*33f60*/  @!P3 IADD3.X R43, R35, UR7, R37, P2, P4 ;  /* 0x00000007232bbc10 */ /* 0x000fe400097e8425 */
[----:B------:R-:W-:-:S06]  /*33f70*/  PRMT R35, RZ, 0x7610, R35 ;  /* 0x00007610ff237816 */ /* 0x000fcc0000000023 */
[----:B------:R-:W3:Y:S01]  /*33f80*/  @!P5 LDG.E.U8 R35, desc[UR54][R22.64+0x18] ;  /* 0x000018361623d981 */ /* 0x000ee2000c1e1100 */
[----:B------:R-:W-:-:S03]  /*33f90*/  LOP3.LUT R3, R3, 0xffffffef, RZ, 0xc0, !PT ;  /* 0xffffffef03037812 */ /* 0x000fc600078ec0ff */
[----:B------:R0:W-:Y:S01]  /*33fa0*/  @!P3 STL.64 [R1+0xe0], R42 ;  /* 0x0000e02a0100b387 */ /* 0x0001e20000100a00 */
[----:B------:R-:W-:Y:S02]  /*33fb0*/  @P3 LOP3.LUT R3, R3, 0x10, RZ, 0xfc, !PT ;  /* 0x0000001003033812 */ /* 0x000fe400078efcff */
[----:B------:R-:W-:Y:S01]  /*33fc0*/  ISETP.LT.OR P3, PT, R30, 0x92, !P6 ;  /* 0x000000921e00780c */ /* 0x000fe20007761670 */
[----:B------:R-:W4:-:S12]  /*33fd0*/  LDL.LU R61, [R1+0x46c] ;  /* 0x00046c00013d7983 */ /* 0x000f180000300800 */
[----:B------:R-:W0:Y:S01]  /*33fe0*/  @!P3 LDC.64 R36, c[0x0][0x5c0] ;  /* 0x00017000ff24bb82 */ /* 0x000e220000000a00 */
[----:B------:R-:W-:Y:S02]  /*33ff0*/  @!P3 IMAD.MOV.U32 R38, RZ, RZ, R26 ;  /* 0x000000ffff26b224 */ /* 0x000fe400078e001a */
[----:B------:R-:W-:Y:S02]  /*34000*/  @!P3 IMAD.MOV.U32 R39, RZ, RZ, R31 ;  /* 0x000000ffff27b224 */ /* 0x000fe400078e001f */
[----:B------:R-:W-:-:S03]  /*34010*/  @!P3 IMAD.WIDE.U32 R38, R24, 0x180, R38 ;  /* 0x000001801826b825 */ /* 0x000fc600078e0026 */
[----:B0-----:R-:W-:Y:S02]  /*34020*/  @!P3 IADD3 R42, P2, P4, R38, UR8, R36 ;  /* 0x00000008262abc10 */ /* 0x001fe4000fc5e024 */
[C---:B------:R-:W-:Y:S02]  /*34030*/  LOP3.LUT P1, RZ, R32.reuse, 0x10000000, RZ, 0xc0, !PT ;  /* 0x1000000020ff7812 */ /* 0x040fe4000782c0ff */
[----:B------:R-:W-:-:S04]  /*34040*/  LOP3.LUT R32, R32, 0xfff7ffff, RZ, 0xc0, !PT ;  /* 0xfff7ffff20207812 */ /* 0x000fc800078ec0ff */
[----:B------:R-:W-:Y:S02]  /*34050*/  @P0 LOP3.LUT R32, R32, 0x80000, RZ, 0xfc, !PT ;  /* 0x0008000020200812 */ /* 0x000fe400078efcff */
[----:B------:R-:W-:Y:S02]  /*34060*/  LOP3.LUT P0, RZ, R0, 0x10, RZ, 0xc0, !PT ;  /* 0x0000001000ff7812 */ /* 0x000fe4000780c0ff */
[----:B---3--:R-:W-:-:S04]  /*34070*/  LOP3.LUT R35, R35, 0xff, RZ, 0xc0, !PT ;  /* 0x000000ff23237812 */ /* 0x008fc800078ec0ff */
[----:B------:R-:W-:-:S05]  /*34080*/  F2FP.F16.E4M3.UNPACK_B R35, R35 ;  /* 0x00000023ff23723e */ /* 0x000fca00020006ff */
[----:B------:R-:W-:-:S05]  /*34090*/  HADD2.F32 R35, -RZ, R35.H0_H0 ;  /* 0x20000023ff237230 */ /* 0x000fca0000004100 */
[----:B------:R-:W-:-:S04]  /*340a0*/  FMUL R35, R35, UR46 ;  /* 0x0000002e23237c20 */ /* 0x000fc80008400000 */
[----:B--2---:R-:W-:Y:S02]  /*340b0*/  FFMA R40, R60, UR47, R35 ;  /* 0x0000002f3c287c23 */ /* 0x004fe40008000023 */
[----:B------:R-:W2:Y:S03]  /*340c0*/  LDL.LU R60, [R1+0x470] ;  /* 0x00047000013c7983 */ /* 0x000ea60000300800 */
[----:B------:R-:W-:Y:S01]  /*340d0*/  F2FP.SATFINITE.E4M3.F32.PACK_AB_MERGE_C R40, RZ, R40, RZ ;  /* 0x00000028ff28723e */ /* 0x000fe200048070ff */
[----:B------:R-:W-:-:S04]  /*340e0*/  @!P3 IMAD R35, R25, 0x180, RZ ;  /* 0x000001801923b824 */ /* 0x000fc800078e02ff */
[----:B------:R-:W-:Y:S01]  /*340f0*/  @!P5 STG.E.U8 desc[UR54][R58.64+0x18], R40 ;  /* 0x000018283a00d986 */ /* 0x000fe2000c101136 */
[----:B------:R-:W-:Y:S01]  /*34100*/  ISETP.LT.OR P5, PT, R30, 0x99, !P6 ;  /* 0x000000991e00780c */ /* 0x000fe200077a1670 */
[----:B------:R-:W-:-:S05]  /*34110*/  @!P3 IMAD.IADD R35, R39, 0x1, R35 ;  /* 0x000000012723b824 */ /* 0x000fca00078e0223 */
[----:B------:R-:W-:-:S07]  /*34120*/  @!P3 IADD3.X R43, R35, UR7, R37, P2, P4 ;  /* 0x00000007232bbc10 */ /* 0x000fce00097e8425 */
[----:B------:R-:W0:Y:S01]  /*34130*/  @!P5 LDC.64 R36, c[0x0][0x5c0] ;  /* 0x00017000ff24db82 */ /* 0x000e220000000a00 */
[----:B------:R-:W-:Y:S02]  /*34140*/  @!P5 IMAD.MOV.U32 R38, RZ, RZ, R26 ;  /* 0x000000ffff26d224 */ /* 0x000fe400078e001a */
[----:B------:R-:W-:Y:S02]  /*34150*/  @!P5 IMAD.MOV.U32 R39, RZ, RZ, R31 ;  /* 0x000000ffff27d224 */ /* 0x000fe400078e001f */
[----:B------:R-:W-:Y:S02]  /*34160*/  @!P5 IMAD R35, R25, 0x180, RZ ;  /* 0x000001801923d824 */ /* 0x000fe400078e02ff */
[----:B------:R-:W-:Y:S01]  /*34170*/  @!P5 IMAD.WIDE.U32 R38, R24, 0x180, R38 ;  /* 0x000001801826d825 */ /* 0x000fe200078e0026 */
[----:B------:R0:W-:Y:S03]  /*34180*/  @!P3 STL.64 [R1+0xd8], R42 ;  /* 0x0000d82a0100b387 */ /* 0x0001e60000100a00 */
        /* <DEDUP_REMOVED lines=9> */
[----:B------:R-:W-:Y:S02]  /*34220*/  @P5 LOP3.LUT R3, R3, 0x4, RZ, 0xfc, !PT ;  /* 0x0000000403035812 */ /* 0x000fe400078efcff */
[----:B------:R-:W-:-:S13]  /*34230*/  ISETP.LT.OR P5, PT, R30, 0x9a, !P6 ;  /* 0x0000009a1e00780c */ /* 0x000fda00077a1670 */
[----:B------:R-:W0:Y:S01]  /*34240*/  @!P5 LDC.64 R36, c[0x0][0x5c0] ;  /* 0x00017000ff24db82 */ /* 0x000e220000000a00 */
[----:B------:R-:W-:Y:S02]  /*34250*/  @!P5 IMAD.MOV.U32 R38, RZ, RZ, R26 ;  /* 0x000000ffff26d224 */ /* 0x000fe400078e001a */
[----:B------:R-:W-:Y:S02]  /*34260*/  @!P5 IMAD.MOV.U32 R39, RZ, RZ, R31 ;  /* 0x000000ffff27d224 */ /* 0x000fe400078e001f */
[----:B------:R-:W-:-:S03]  /*34270*/  @!P5 IMAD.WIDE.U32 R38, R24, 0x180, R38 ;  /* 0x000001801826d825 */ /* 0x000fc600078e0026 */
[----:B0-----:R-:W-:Y:S02]  /*34280*/  @!P5 IADD3 R40, P2, P4, R38, UR8, R36 ;  /* 0x000000082628dc10 */ /* 0x001fe4000fc5e024 */
[----:B---3--:R-:W-:-:S04]  /*34290*/  LOP3.LUT R35, R35, 0xff, RZ, 0xc0, !PT ;  /* 0x000000ff23237812 */ /* 0x008fc800078ec0ff */
[----:B------:R-:W-:-:S05]  /*342a0*/  F2FP.F16.E4M3.UNPACK_B R35, R35 ;  /* 0x00000023ff23723e */ /* 0x000fca00020006ff */
[----:B------:R-:W-:-:S05]  /*342b0*/  HADD2.F32 R35, -RZ, R35.H0_H0 ;  /* 0x20000023ff237230 */ /* 0x000fca0000004100 */
[----:B------:R-:W-:-:S04]  /*342c0*/  FMUL R35, R35, UR46 ;  /* 0x0000002e23237c20 */ /* 0x000fc80008400000 */
[----:B----4-:R-:W-:Y:S02]  /*342d0*/  FFMA R35, R61, UR47, R35 ;  /* 0x0000002f3d237c23 */ /* 0x010fe40008000023 */
[----:B------:R-:W3:Y:S03]  /*342e0*/  LDL.LU R61, [R1+0x474] ;  /* 0x00047400013d7983 */ /* 0x000ee60000300800 */
[----:B------:R-:W-:-:S05]  /*342f0*/  F2FP.SATFINITE.E4M3.F32.PACK_AB_MERGE_C R35, RZ, R35, RZ ;  /* 0x00000023ff23723e */ /* 0x000fca00048070ff */
[----:B------:R0:W-:Y:S01]  /*34300*/  @!P0 STG.E.U8 desc[UR54][R50.64+0x19], R35 ;  /* 0x0000192332008986 */ /* 0x0001e2000c101136 */
[----:B------:R-:W-:Y:S01]  /*34310*/  ISETP.GE.AND P0, PT, R9, 0x1, PT ;  /* 0x000000010900780c */ /* 0x000fe20003f06270 */
[----:B0-----:R-:W-:-:S04]  /*34320*/  @!P5 IMAD R35, R25, 0x180, RZ ;  /* 0x000001801923d824 */ /* 0x001fc800078e02ff */
[----:B------:R-:W-:-:S05]  /*34330*/  @!P5 IMAD.IADD R35, R39, 0x1, R35 ;  /* 0x000000012723d824 */ /* 0x000fca00078e0223 */
[----:B------:R-:W-:Y:S02]  /*34340*/  @!P5 IADD3.X R41, R35, UR7, R37, P2, P4 ;  /* 0x000000072329dc10 */ /* 0x000fe400097e8425 */
        /* <DEDUP_REMOVED lines=10> */
[----:B--2---:R-:W-:-:S05]  /*343f0*/  FFMA R35, R60, UR47, R35 ;  /* 0x0000002f3c237c23 */ /* 0x004fca0008000023 */
[----:B------:R-:W-:-:S05]  /*34400*/  F2FP.SATFINITE.E4M3.F32.PACK_AB_MERGE_C R35, RZ, R35, RZ ;  /* 0x00000023ff23723e */ /* 0x000fca00048070ff */
[----:B------:R0:W-:Y:S01]  /*34410*/  @!P2 STG.E.U8 desc[UR54][R36.64+0x20], R35 ;  /* 0x000020232400a986 */ /* 0x0001e2000c101136 */
[----:B------:R-:W-:Y:S02]  /*34420*/  ISETP.LT.OR P2, PT, R30, 0x22, !P0 ;  /* 0x000000221e00780c */ /* 0x000fe40004741670 */
[----:B0-----:R-:W-:-:S11]  /*34430*/  PRMT R35, RZ, 0x7610, R35 ;  /* 0x00007610ff237816 */ /* 0x001fd60000000023 */
[----:B------:R-:W0:Y:S01]  /*34440*/  @!P2 LDC.64 R36, c[0x0][0x5c0] ;  /* 0x00017000ff24ab82 */ /* 0x000e220000000a00 */
[----:B------:R-:W2:Y:S01]  /*34450*/  @!P2 LDG.E.U8 R35, desc[UR54][R28.64+0x21] ;  /* 0x000021361c23a981 */ /* 0x000ea2000c1e1100 */
[----:B------:R-:W-:-:S03]  /*34460*/  LOP3.LUT R33, R33, 0x7fffffff, RZ, 0xc0, !PT ;  /* 0x7fffffff21217812 */ /* 0x000fc600078ec0ff */
[----:B------:R-:W-:Y:S01]  /*34470*/  @!P5 STL.64 [R1+0xe8], R40 ;  /* 0x0000e8280100d387 */ /* 0x000fe20000100a00 */
[----:B------:R-:W-:Y:S02]  /*34480*/  @P5 LOP3.LUT R33, R33, 0x80000000, RZ, 0xfc, !PT ;  /* 0x8000000021215812 */ /* 0x000fe400078efcff */
[----:B------:R-:W-:Y:S01]  /*34490*/  ISETP.LT.OR P5, PT, R30, 0xa1, !P6 ;  /* 0x000000a11e00780c */ /* 0x000fe200077a1670 */
[----:B------:R-:W4:Y:S01]  /*344a0*/  LDL.LU R60, [R1+0x478] ;  /* 0x00047800013c7983 */ /* 0x000f220000300800 */
[----:B0-----:R-:W-:-:S05]  /*344b0*/  @!P2 IADD3 R36, P4, R26, R36, RZ ;  /* 0x000000241a24a210 */ /* 0x001fca0007f9e0ff */
[----:B------:R-:W-:-:S06]  /*344c0*/  @!P2 IMAD.X R37, R31, 0x1, R37, P4 ;  /* 0x000000011f25a824 */ /* 0x000fcc00020e0625 */
[----:B------:R-:W-:Y:S02]  /*344d0*/  @!P5 IMAD.MOV.U32 R38, RZ, RZ, R26 ;  /* 0x000000ffff26d224 */ /* 0x000fe400078e001a */
[----:B------:R-:W-:Y:S02]  /*344e0*/  @!P5 IMAD.MOV.U32 R39, RZ, RZ, R31 ;  /* 0x000000ffff27d224 */ /* 0x000fe400078e001f */
[----:B------:R-:W-:Y:S01]  /*344f0*/  @!P5 IMAD.WIDE.U32 R38, R24, 0x180, R38 ;  /* 0x000001801826d825 */ /* 0x000fe200078e0026 */
[----:B------:R-:W-:Y:S02]  /*34500*/  LOP3.LUT P3, RZ, R32, 0x8000000, RZ, 0xc0, !PT ;  /* 0x0800000020ff7812 */ /* 0x000fe4000786c0ff */
[----:B--2---:R-:W-:-:S04]  /*34510*/  LOP3.LUT R35, R35, 0xff, RZ, 0xc0, !PT ;  /* 0x000000ff23237812 */ /* 0x004fc800078ec0ff */
[----:B------:R-:W-:-:S05]  /*34520*/  F2FP.F16.E4M3.UNPACK_B R35, R35 ;  /* 0x00000023ff23723e */ /* 0x000fca00020006ff */
[----:B------:R-:W-:-:S05]  /*34530*/  HADD2.F32 R35, -RZ, R35.H0_H0 ;  /* 0x20000023ff237230 */ /* 0x000fca0000004100 */
[----:B------:R-:W-:-:S04]  /*34540*/  FMUL R35, R35, UR46 ;  /* 0x0000002e23237c20 */ /* 0x000fc80008400000 */
[----:B---3--:R-:W-:Y:S01]  /*34550*/  FFMA R35, R61, UR47, R35 ;  /* 0x0000002f3d237c23 */ /* 0x008fe20008000023 */
[----:B------:R-:W-:Y:S01]  /*34560*/  LOP3.LUT R3, R3, 0xfffeffff, RZ, 0xc0, !PT ;  /* 0xfffeffff03037812 */ /* 0x000fe200078ec0ff */
[----:B------:R-:W2:Y:S03]  /*34570*/  LDL.LU R61, [R1+0x47c] ;  /* 0x00047c00013d7983 */ /* 0x000ea60000300800 */
[----:B------:R-:W-:-:S05]  /*34580*/  F2FP.SATFINITE.E4M3.F32.PACK_AB_MERGE_C R35, RZ, R35, RZ ;  /* 0x00000023ff23723e */ /* 0x000fca00048070ff */
[----:B------:R0:W-:Y:S02]  /*34590*/  @!P2 STG.E.U8 desc[UR54][R36.64+0x21], R35 ;  /* 0x000021232400a986 */ /* 0x0001e4000c101136 */
[----:B0-----:R-:W0:Y:S01]  /*345a0*/  @!P5 LDC.64 R36, c[0x0][0x5c0] ;  /* 0x00017000ff24db82 */ /* 0x001e220000000a00 */
[----:B------:R-:W-:-:S04]  /*345b0*/  @!P5 IMAD R35, R25, 0x180, RZ ;  /* 0x000001801923d824 */ /* 0x000fc800078e02ff */
[----:B------:R-:W-:Y:S01]  /*345c0*/  @!P5 IMAD.IADD R35, R39, 0x1, R35 ;  /* 0x000000012723d824 */ /* 0x000fe200078e0223 */
[----:B0-----:R-:W-:-:S04]  /*345d0*/  @!P5 IADD3 R40, P2, P4, R38, UR8, R36 ;  /* 0x000000082628dc10 */ /* 0x001fc8000fc5e024 */
[----:B------:R-:W-:Y:S02]  /*345e0*/  @!P5 IADD3.X R41, R35, UR7, R37, P2, P4 ;  /* 0x000000072329dc10 */ /* 0x000fe400097e8425 */
[----:B------:R-:W-:Y:S02]  /*345f0*/  ISETP.LT.OR P2, PT, R30, 0x21, !P3 ;  /* 0x000000211e00780c */ /* 0x000fe40005f41670 */
[----:B------:R-:W-:-:S11]  /*34600*/  PRMT R35, RZ, 0x7610, R35 ;  /* 0x00007610ff237816 */ /* 0x000fd60000000023 */
[----:B------:R-:W3:Y:S01]  /*34610*/  @!P2 LDG.E.U8 R35, desc[UR54][R10.64+0x20] ;  /* 0x000020360a23a981 */ /* 0x000ee2000c1e1100 */
[----:B------:R-:W0:Y:S01]  /*34620*/  @!P2 LDC.64 R36, c[0x0][0x5c0] ;  /* 0x00017000ff24ab82 */ /* 0x000e220000000a00 */
[----:B------:R-:W-:Y:S02]  /*34630*/  @P5 LOP3.LUT R3, R3, 0x10000, RZ, 0xfc, !PT ;  /* 0x0001000003035812 */ /* 0x000fe400078efcff */
[----:B------:R-:W-:Y:S01]  /*34640*/  @!P5 STL.64 [R1+0x130], R40 ;  /* 0x000130280100d387 */ /* 0x000fe20000100a00 */
[----:B0-----:R-:W-:-:S04]  /*34650*/  @!P2 IADD3 R36, P4, P5, R26, UR8, R36 ;  /* 0x000000081a24ac10 */ /* 0x001fc8000fd9e024 */
[----:B------:R-:W-:Y:S02]  /*34660*/  @!P2 IADD3.X R37, R31, UR7, R37, P4, P5 ;  /* 0x000000071f25ac10 */ /* 0x000fe4000a7ea425 */
        /* <DEDUP_REMOVED lines=14> */
[----:B------:R-:W-:-:S13]  /*34750*/  ISETP.LT.OR P5, PT, R30, 0xa2, !P6 ;  /* 0x000000a21e00780c */ /* 0x000fda00077a1670 */
[----:B------:R-:W-:Y:S02]  /*34760*/  @!P5 IMAD.MOV.U32 R38, RZ, RZ, R26 ;  /* 0x000000ffff26d224 */ /* 0x000fe400078e001a */
[----:B------:R-:W-:Y:S02]  /*34770*/  @!P5 IMAD.MOV.U32 R39, RZ, RZ, R31 ;  /* 0x000000ffff27d224 */ /* 0x000fe400078e001f */
[----:B------:R-:W-:Y:S01]  /*34780*/  @!P5 IMAD.WIDE.U32 R38, R24, 0x180, R38 ;  /* 0x000001801826d825 */ /* 0x000fe200078e0026 */
        /* <DEDUP_REMOVED lines=23> */
[----:B---3--:R-:W-:-:S05]  /*34900*/  FFMA R35, R60, UR47, R35 ;  /* 0x0000002f3c237c23 */ /* 0x008fca0008000023 */
[----:B------:R-:W-:-:S05]  /*34910*/  F2FP.SATFINITE.E4M3.F32.PACK_AB_MERGE_C R35, RZ, R35, RZ ;  /* 0x00000023ff23723e */ /* 0x000fca00048070ff */
[----:B------:R0:W-:Y:S01]  /*34920*/  @!P2 STG.E.U8 desc[UR54][R36.64+0x28], R35 ;  /* 0x000028232400a986 */ /* 0x0001e2000c101136 */
[----:B------:R-:W-:Y:S02]  /*34930*/  ISETP.LT.OR P2, PT, R30, 0x2a, !P0 ;  /* 0x0000002a1e00780c */ /* 0x000fe40004741670 */
[----:B0-----:R-:W-:-:S11]  /*34940*/  PRMT R35, RZ, 0x7610, R35 ;  /* 0x00007610ff237816 */ /* 0x001fd60000000023 */
[----:B------:R-:W0:Y:S01]  /*34950*/  @!P2 LDC.64 R36, c[0x0][0x5c0] ;  /* 0x00017000ff24ab82 */ /* 0x000e220000000a00 */
[----:B------:R-:W3:Y:S01]  /*34960*/  @!P2 LDG.E.U8 R35, desc[UR54][R28.64+0x29] ;  /* 0x000029361c23a981 */ /* 0x000ee2000c1e1100 */
        /* <DEDUP_REMOVED lines=160> */
[----:B------:R-:W-:Y:S02]  /*35370*/  ISETP.LT.OR P0, PT, R30, 0xb9, !P6 ;  /* 0x000000b91e00780c */ /* 0x000fe40007701670 */
[----:B0-----:R-:W-:-:S05]  /*35380*/  @!P2 IADD3 R36, P4, R26, R36, RZ ;  /* 0x000000241a24a210 */ /* 0x001fca0007f9e0ff */
[----:B------:R-:W-:-:S06]  /*35390*/  @!P2 IMAD.X R37, R31, 0x1, R37, P4 ;  /* 0x000000011f25a824 */ /* 0x000fcc00020e0625 */
[----:B------:R-:W-:Y:S02]  /*353a0*/  @!P0 IMAD.MOV.U32 R38, RZ, RZ, R26 ;  /* 0x000000ffff268224 */ /* 0x000fe400078e001a */
[----:B------:R-:W-:Y:S02]  /*353b0*/  @!P0 IMAD.MOV.U32 R39, RZ, RZ, R31 ;  /* 0x000000ffff278224 */ /* 0x000fe400078e001f */
[----:B------:R-:W-:Y:S01]  /*353c0*/  @!P0 IMAD.WIDE.U32 R38, R24, 0x180, R38 ;  /* 0x0000018018268825 */ /* 0x000fe200078e0026 */
[----:B------:R-:W-:Y:S04]  /*353d0*/  @!P5 STL.64 [R1+0x108], R40 ;  /* 0x000108280100d387 */ /* 0x000fe80000100a00 */
[----:B------:R-:W4:Y:S01]  /*353e0*/  LDL.LU R60, [R1+0x4a8] ;  /* 0x0004a800013c7983 */ /* 0x000f220000300800 */
        /* <DEDUP_REMOVED lines=19> */
[----:B0-----:R-:W-:-:S04]  /*35520*/  @!P2 IADD3 R36, P4, P5, R26, UR8, R36 ;  /* 0x000000081a24ac10 */ /* 0x001fc8000fd9e024 */
[----:B------:R-:W-:Y:S02]  /*35530*/  @!P2 IADD3.X R37, R31, UR7, R37, P4, P5 ;  /* 0x000000071f25ac10 */ /* 0x000fe4000a7ea425 */
[----:B---3--:R-:W-:-:S04]  /*35540*/  LOP3.LUT R35, R35, 0xff, RZ, 0xc0, !PT ;  /* 0x000000ff23237812 */ /* 0x008fc800078ec0ff */
[----:B------:R-:W-:-:S05]  /*35550*/  F2FP.F16.E4M3.UNPACK_B R35, R35 ;  /* 0x00000023ff23723e */ /* 0x000fca00020006ff */
[----:B------:R-:W-:-:S05]  /*35560*/  HADD2.F32 R35, -RZ, R35.H0_H0 ;  /* 0x20000023ff237230 */ /* 0x000fca0000004100 */
[----:B------:R-:W-:-:S04]  /*35570*/  FMUL R35, R35, UR46 ;  /* 0x0000002e23237c20 */ /* 0x000fc80008400000 */
[----:B----4-:R-:W-:-:S05]  /*35580*/  FFMA R35, R60, UR47, R35 ;  /* 0x0000002f3c237c23 */ /* 0x010fca0008000023 */
        /* <DEDUP_REMOVED lines=11> */
[----:B0-----:R-:W-:-:S04]  /*35640*/  @!P2 IADD3 R36, P4, P5, R26, UR8, R36 ;  /* 0x000000081a24ac10 */ /* 0x001fc8000fd9e024 */
[----:B------:R-:W-:-:S07]  /*35650*/  @!P2 IADD3.X R37, R31, UR7, R37, P4, P5 ;  /* 0x000000071f25ac10 */ /* 0x000fce000a7ea425 */
[----:B------:R-:W-:Y:S02]  /*35660*/  @!P0 IMAD.MOV.U32 R38, RZ, RZ, R26 ;  /* 0x000000ffff268224 */ /* 0x000fe400078e001a */
[----:B------:R-:W-:Y:S02]  /*35670*/  @!P0 IMAD.MOV.U32 R39, RZ, RZ, R31 ;  /* 0x000000ffff278224 */ /* 0x000fe400078e001f */
[----:B------:R-:W-:Y:S01]  /*35680*/  @!P0 IMAD.WIDE.U32 R38, R24, 0x180, R38 ;  /* 0x0000018018268825 */ /* 0x000fe200078e0026 */
[----:B---3--:R-:W-:-:S04]  /*35690*/  LOP3.LUT R35, R35, 0xff, RZ, 0xc0, !PT ;  /* 0x000000ff23237812 */ /* 0x008fc800078ec0ff */
        /* <DEDUP_REMOVED lines=15> */
[----:B------:R-:W0:Y:S02]  /*35790*/  @!P2 LDC.64 R36, c[0x0][0x5c0] ;  /* 0x00017000ff24ab82 */ /* 0x000e240000000a00 */
        /* <DEDUP_REMOVED lines=13> */
[----:B------:R-:W-:-:S04]  /*35870*/  LOP3.LUT R32, R32, 0xfeffffff, RZ, 0xc0, !PT ;  /* 0xfeffffff20207812 */ /* 0x000fc800078ec0ff */
[----:B------:R-:W-:Y:S02]  /*35880*/  @P3 LOP3.LUT R32, R32, 0x1000000, RZ, 0xfc, !PT ;  /* 0x0100000020203812 */ /* 0x000fe400078efcff */
[----:B------:R-:W-:Y:S02]  /*35890*/  ISETP.GE.AND P3, PT, R9, 0x89, PT ;  /* 0x000000890900780c */ /* 0x000fe40003f66270 */
[----:B0-----:R-:W-:-:S04]  /*358a0*/  @!P2 IADD3 R36, P4, P5, R26, UR6, R36 ;  /* 0x000000061a24ac10 */ /* 0x001fc8000fd9e024 */
[----:B------:R-:W-:Y:S02]  /*358b0*/  @!P2 IADD3.X R37, R31, UR5, R37, P4, P5 ;  /* 0x000000051f25ac10 */ /* 0x000fe4000a7ea425 */
[----:B------:R-:W-:Y:S01]  /*358c0*/  ISETP.LT.OR P4, PT, R30, 0x21, !P3 ;  /* 0x000000211e00780c */ /* 0x000fe20005f81670 */
[----:B------:R-:W-:Y:S01]  /*358d0*/  IMAD.U32 R38, RZ, RZ, UR7 ;  /* 0x00000007ff267e24 */ /* 0x000fe2000f8e00ff */
[----:B------:R-:W-:Y:S04]  /*358e0*/  @!P0 STL.64 [R1+0xf8], R40 ;  /* 0x0000f82801008387 */ /* 0x000fe80000100a00 */
[----:B------:R-:W4:Y:S01]  /*358f0*/  LDL.LU R60, [R1+0x4b8] ;  /* 0x0004b800013c7983 */ /* 0x000f220000300800 */
        /* <DEDUP_REMOVED lines=14> */
[----:B------:R-:W3:Y:S01]  /*359e0*/  @!P4 LDG.E.U8 R35, desc[UR54][R14.64+0x20] ;  /* 0x000020360e23c981 */ /* 0x000ee2000c1e1100 */
[----:B------:R-:W-:Y:S01]  /*359f0*/  @!P4 IMAD.X R37, R38, 0x1, R37, P2 ;  /* 0x000000012625c824 */ /* 0x000fe200010e0625 */
[----:B------:R-:W-:-:S13]  /*35a00*/  ISETP.LT.OR P2, PT, R30, 0x22, !P3 ;  /* 0x000000221e00780c */ /* 0x000fda0005f41670 */
[----:B------:R-:W0:Y:S01]  /*35a10*/  @!P2 LDC.64 R38, c[0x0][0x5c0] ;  /* 0x00017000ff26ab82 */ /* 0x000e220000000a00 */
[----:B---3--:R-:W-:-:S04]  /*35a20*/  LOP3.LUT R35, R35, 0xff, RZ, 0xc0, !PT ;  /* 0x000000ff23237812 */ /* 0x008fc800078ec0ff */
[----:B------:R-:W-:-:S05]  /*35a30*/  F2FP.F16.E4M3.UNPACK_B R35, R35 ;  /* 0x00000023ff23723e */ /* 0x000fca00020006ff */
[----:B------:R-:W-:-:S05]  /*35a40*/  HADD2.F32 R35, -RZ, R35.H0_H0 ;  /* 0x20000023ff237230 */ /* 0x000fca0000004100 */
[----:B------:R-:W-:-:S04]  /*35a50*/  FMUL R35, R35, UR46 ;  /* 0x0000002e23237c20 */ /* 0x000fc80008400000 */
[----:B----4-:R-:W-:Y:S01]  /*35a60*/  FFMA R35, R60, UR47, R35 ;  /* 0x0000002f3c237c23 */ /* 0x010fe20008000023 */
[----:B------:R-:W-:Y:S01]  /*35a70*/  IMAD.U32 R40, RZ, RZ, UR8 ;  /* 0x00000008ff287e24 */ /* 0x000fe2000f8e00ff */
[----:B------:R-:W-:Y:S01]  /*35a80*/  LOP3.LUT R33, R33, 0xf7ffffff, RZ, 0xc0, !PT ;  /* 0xf7ffffff21217812 */ /* 0x000fe200078ec0ff */
[----:B------:R-:W-:Y:S01]  /*35a90*/  IMAD.U32 R42, RZ, RZ, UR7 ;  /* 0x00000007ff2a7e24 */ /* 0x000fe2000f8e00ff */
[----:B------:R-:W3:Y:S01]  /*35aa0*/  LDL.LU R60, [R1+0x4c0] ;  /* 0x0004c000013c7983 */ /* 0x000ee20000300800 */
[----:B------:R-:W-:-:S05]  /*35ab0*/  F2FP.SATFINITE.E4M3.F32.PACK_AB_MERGE_C R35, RZ, R35, RZ ;  /* 0x00000023ff23723e */ /* 0x000fca00048070ff */
[----:B------:R1:W-:Y:S02]  /*35ac0*/  @!P4 STG.E.U8 desc[UR54][R36.64+0x20], R35 ;  /* 0x000020232400c986 */ /* 0x0003e4000c101136 */
[----:B-1----:R-:W-:-:S06]  /*35ad0*/  PRMT R35, RZ, 0x7610, R35 ;  /* 0x00007610ff237816 */ /* 0x002fcc0000000023 */
[----:B------:R-:W4:Y:S01]  /*35ae0*/  @!P2 LDG.E.U8 R35, desc[UR54][R14.64+0x21] ;  /* 0x000021360e23a981 */ /* 0x000f22000c1e1100 */
[----:B------:R-:W-:Y:S02]  /*35af0*/  @!P2 IADD3 R40, P5, P6, R40, UR6, R26 ;  /* 0x000000062828ac10 */ /* 0x000fe4000febe01a */
[----:B------:R-:W-:Y:S02]  /*35b00*/  @P0 LOP3.LUT R33, R33, 0x8000000, RZ, 0xfc, !PT ;  /* 0x0800000021210812 */ /* 0x000fe400078efcff */
[----:B------:R-:W-:Y:S02]  /*35b10*/  @!P2 IADD3.X R42, R42, UR5, R31, P5, P6 ;  /* 0x000000052a2aac10 */ /* 0x000fe4000afec41f */
[----:B0-----:R-:W-:Y:S02]  /*35b20*/  @!P2 IADD3 R38, P0, R40, R38, RZ ;  /* 0x000000262826a210 */ /* 0x001fe40007f1e0ff */
[----:B------:R-:W-:-:S03]  /*35b30*/  ISETP.LT.OR P4, PT, R30, 0x29, !P1 ;  /* 0x000000291e00780c */ /* 0x000fc60004f81670 */
[----:B------:R-:W-:-:S10]  /*35b40*/  @!P2 IMAD.X R39, R42, 0x1, R39, P0 ;  /* 0x000000012a27a824 */ /* 0x000fd400000e0627 */
[----:B------:R-:W0:Y:S01]  /*35b50*/  @!P4 LDC.64 R36, c[0x0][0x5c0] ;  /* 0x00017000ff24cb82 */ /* 0x000e220000000a00 */
[----:B----4-:R-:W-:-:S04]  /*35b60*/  LOP3.LUT R35, R35, 0xff, RZ, 0xc0, !PT ;  /* 0x000000ff23237812 */ /* 0x010fc800078ec0ff */
[----:B------:R-:W-:-:S05]  /*35b70*/  F2FP.F16.E4M3.UNPACK_B R35, R35 ;  /* 0x00000023ff23723e */ /* 0x000fca00020006ff */
[----:B------:R-:W-:-:S05]  /*35b80*/  HADD2.F32 R35, -RZ, R35.H0_H0 ;  /* 0x20000023ff237230 */ /* 0x000fca0000004100 */
[----:B------:R-:W-:-:S04]  /*35b90*/  FMUL R35, R35, UR46 ;  /* 0x0000002e23237c20 */ /* 0x000fc80008400000 */
[----:B--2---:R-:W-:Y:S01]  /*35ba0*/  FFMA R35, R61, UR47, R35 ;  /* 0x0000002f3d237c23 */ /* 0x004fe20008000023 */
[----:B0-----:R-:W-:Y:S01]  /*35bb0*/  @!P4 IADD3 R40, P5, P6, R26, UR6, R36 ;  /* 0x000000061a28cc10 */ /* 0x001fe2000febe024 */
[----:B------:R-:W2:Y:S03]  /*35bc0*/  LDL.LU R61, [R1+0x4c4] ;  /* 0x0004c400013d7983 */ /* 0x000ea60000300800 */
[----:B------:R-:W-:-:S05]  /*35bd0*/  F2FP.SATFINITE.E4M3.F32.PACK_AB_MERGE_C R35, RZ, R35, RZ ;  /* 0x00000023ff23723e */ /* 0x000fca00048070ff */
[----:B------:R0:W-:Y:S02]  /*35be0*/  @!P2 STG.E.U8 desc[UR54][R38.64+0x21], R35 ;  /* 0x000021232600a986 */ /* 0x0001e4000c101136 */
[----:B0-----:R-:W-:-:S06]  /*35bf0*/  PRMT R35, RZ, 0x7610, R35 ;  /* 0x00007610ff237816 */ /* 0x001fcc0000000023 */
[----:B------:R-:W4:Y:S01]  /*35c00*/  @!P4 LDG.E.U8 R35, desc[UR54][R12.64+0x28] ;  /* 0x000028360c23c981 */ /* 0x000f22000c1e1100 */
[----:B------:R-:W-:Y:S02]  /*35c10*/  @!P4 IADD3.X R41, R31, UR5, R37, P5, P6 ;  /* 0x000000051f29cc10 */ /* 0x000fe4000afec425 */
[----:B------:R-:W-:-:S13]  /*35c20*/  ISETP.LT.OR P5, PT, R30, 0x2a, !P1 ;  /* 0x0000002a1e00780c */ /* 0x000fda0004fa1670 */
[----:B------:R-:W0:Y:S01]  /*35c30*/  @!P5 LDC.64 R36, c[0x0][0x5c0] ;  /* 0x00017000ff24db82 */ /* 0x000e220000000a00 */
        /* <DEDUP_REMOVED lines=8> */
[----:B------:R1:W-:Y:S02]  /*35cc0*/  @!P4 STG.E.U8 desc[UR54][R40.64+0x28], R35 ;  /* 0x000028232800c986 */ /* 0x0003e4000c101136 */
[----:B-1----:R-:W-:-:S06]  /*35cd0*/  PRMT R35, RZ, 0x7610, R35 ;  /* 0x00007610ff237816 */ /* 0x002fcc0000000023 */
[----:B------:R-:W4:Y:S01]  /*35ce0*/  @!P5 LDG.E.U8 R35, desc[UR54][R12.64+0x29] ;  /* 0x000029360c23d981 */ /* 0x000f22000c1e1100 */
[----:B0-----:R-:W-:-:S04]  /*35cf0*/  @!P5 IADD3 R38, P2, P6, R26, UR6, R36 ;  /* 0x000000061a26dc10 */ /* 0x001fc8000fe5e024 */
[----:B------:R-:W-:Y:S02]  /*35d00*/  @!P5 IADD3.X R39, R31, UR5, R37, P2, P6 ;  /* 0x000000051f27dc10 */ /* 0x000fe400097ec425 */
[----:B------:R-:W0:Y:S02]  /*35d10*/  @!P0 LDC.64 R36, c[0x0][0x5c0] ;  /* 0x00017000ff248b82 */ /* 0x000e240000000a00 */
[----:B0-----:R-:W-:-:S04]  /*35d20*/  @!P0 IADD3 R44, P2, P6, R26, UR6, R36 ;  /* 0x000000061a2c8c10 */ /* 0x001fc8000fe5e024 */
[----:B------:R-:W-:Y:S02]  /*35d30*/  @!P0 IADD3.X R45, R31, UR5, R37, P2, P6 ;  /* 0x000000051f2d8c10 */ /* 0x000fe400097ec425 */
[----:B------:R-:W-:-:S13]  /*35d40*/  ISETP.LT.OR P2, PT, R30, 0x32, !P1 ;  /* 0x000000321e00780c */ /* 0x000fda0004f41670 */
[----:B------:R-:W0:Y:S02]  /*35d50*/  @!P2 LDC.64 R36, c[0x0][0x5c0] ;  /* 0x00017000ff24ab82 */ /* 0x000e240000000a00 */
[----:B0-----:R-:W-:-:S04]  /*35d60*/  @!P2 IADD3 R42, P4, P6, R26, UR6, R36 ;  /* 0x000000061a2aac10 */ /* 0x001fc8000fe9e024 */
        /* <DEDUP_REMOVED lines=9> */
[----:B------:R-:W-:-:S13]  /*35e00*/  ISETP.LT.OR P5, PT, R30, 0x29, !P3 ;  /* 0x000000291e00780c */ /* 0x000fda0005fa1670 */
[----:B------:R-:W1:Y:S01]  /*35e10*/  @!P5 LDC.64 R36, c[0x0][0x5c0] ;  /* 0x00017000ff24db82 */ /* 0x000e620000000a00 */
[----:B0-----:R-:W-:Y:S02]  /*35e20*/  IMAD.U32 R35, RZ, RZ, UR8 ;  /* 0x00000008ff237e24 */ /* 0x001fe4000f8e00ff */
[----:B------:R-:W-:-:S03]  /*35e30*/  IMAD.U32 R38, RZ, RZ, UR7 ;  /* 0x00000007ff267e24 */ /* 0x000fc6000f8e00ff */
[----:B------:R-:W-:-:S04]  /*35e40*/  @!P5 IADD3 R35, P4, P6, R35, UR6, R26 ;  /* 0x000000062323dc10 */ /* 0x000fc8000fe9e01a */
[----:B------:R-:W-:Y:S02]  /*35e50*/  @!P5 IADD3.X R38, R38, UR5, R31, P4, P6 ;  /* 0x000000052626dc10 */ /* 0x000fe4000a7ec41f */
[----:B-1----:R-:W-:Y:S02]  /*35e60*/  @!P5 IADD3 R36, P4, R35, R36, RZ ;  /* 0x000000242324d210 */ /* 0x002fe40007f9e0ff */
[----:B------:R-:W-:-:S06]  /*35e70*/  PRMT R35, RZ, 0x7610, R35 ;  /* 0x00007610ff237816 */ /* 0x000fcc0000000023 */
[----:B------:R-:W4:Y:S01]  /*35e80*/  @!P5 LDG.E.U8 R35, desc[UR54][R14.64+0x28] ;  /* 0x000028360e23d981 */ /* 0x000f22000c1e1100 */
[----:B------:R-:W-:Y:S01]  /*35e90*/  @!P5 IMAD.X R37, R38, 0x1, R37, P4 ;  /* 0x000000012625d824 */ /* 0x000fe200020e0625 */
[----:B------:R-:W-:Y:S02]  /*35ea0*/  ISETP.LT.OR P4, PT, R30, 0x2a, !P3 ;  /* 0x0000002a1e00780c */ /* 0x000fe40005f81670 */
[----:B------:R-:W-:Y:S02]  /*35eb0*/  LOP3.LUT R32, R32, 0xfbffffff, RZ, 0xc0, !PT ;  /* 0xfbffffff20207812 */ /* 0x000fe400078ec0ff */
[----:B----4-:R-:W-:-:S09]  /*35ec0*/  LOP3.LUT R35, R35, 0xff, RZ, 0xc0, !PT ;  /* 0x000000ff23237812 */ /* 0x010fd200078ec0ff */
[----:B------:R-:W0:Y:S01]  /*35ed0*/  @!P4 LDC.64 R38, c[0x0][0x5c0] ;  /* 0x00017000ff26cb82 */ /* 0x000e220000000a00 */
[----:B------:R-:W-:-:S05]  /*35ee0*/  F2FP.F16.E4M3.UNPACK_B R35, R35 ;  /* 0x00000023ff23723e */ /* 0x000fca00020006ff */
[----:B------:R-:W-:-:S05]  /*35ef0*/  HADD2.F32 R35, -RZ, R35.H0_H0 ;  /* 0x20000023ff237230 */ /* 0x000fca0000004100 */
[----:B------:R-:W-:-:S04]  /*35f00*/  FMUL R35, R35, UR46 ;  /* 0x0000002e23237c20 */ /* 0x000fc80008400000 */
[----:B---3--:R-:W-:Y:S01]  /*35f10*/  FFMA R35, R60, UR47, R35 ;  /* 0x0000002f3c237c23 */ /* 0x008fe20008000023 */
[----:B------:R-:W-:Y:S01]  /*35f20*/  @P2 LOP3.LUT R32, R32, 0x4000000, RZ, 0xfc, !PT ;  /* 0x0400000020202812 */ /* 0x000fe200078efcff */
[----:B------:R-:W-:Y:S01]  /*35f30*/  IMAD.U32 R40, RZ, RZ, UR8 ;  /* 0x00000008ff287e24 */ /* 0x000fe2000f8e00ff */
[----:B------:R-:W-:Y:S01]  /*35f40*/  LOP3.LUT R0, R0, 0xfffffffd, RZ, 0xc0, !PT ;  /* 0xfffffffd00007812 */ /* 0x000fe200078ec0ff */
[----:B------:R-:W-:Y:S01]  /*35f50*/  IMAD.U32 R41, RZ, RZ, UR7 ;  /* 0x00000007ff297e24 */ /* 0x000fe2000f8e00ff */
[----:B------:R-:W-:Y:S01]  /*35f60*/  F2FP.SATFINITE.E4M3.F32.PACK_AB_MERGE_C R35, RZ, R35, RZ ;  /* 0x00000023ff23723e */ /* 0x000fe200048070ff */
[----:B------:R-:W3:Y:S04]  /*35f70*/  LDL.LU R60, [R1+0x4d0] ;  /* 0x0004d000013c7983 */ /* 0x000ee80000300800 */
[----:B------:R1:W-:Y:S02]  /*35f80*/  @!P5 STG.E.U8 desc[UR54][R36.64+0x28], R35 ;  /* 0x000028232400d986 */ /* 0x0003e4000c101136 */
[----:B-1----:R-:W-:-:S06]  /*35f90*/  PRMT R35, RZ, 0x7610, R35 ;  /* 0x00007610ff237816 */ /* 0x002fcc0000000023 */
[----:B------:R-:W4:Y:S01]  /*35fa0*/  @!P4 LDG.E.U8 R35, desc[UR54][R14.64+0x29] ;  /* 0x000029360e23c981 */ /* 0x000f22000c1e1100 */
[----:B------:R-:W-:-:S13]  /*35fb0*/  ISETP.LT.OR P2, PT, R30, 0x39, !P1 ;  /* 0x000000391e00780c */ /* 0x000fda0004f41670 */
[----:B------:R-:W1:Y:S01]  /*35fc0*/  @!P2 LDC.64 R36, c[0x0][0x5c0] ;  /* 0x00017000ff24ab82 */ /* 0x000e620000000a00 */
[----:B------:R-:W-:Y:S02]  /*35fd0*/  @P0 LOP3.LUT R0, R0, 0x2, RZ, 0xfc, !PT ;  /* 0x0000000200000812 */ /* 0x000fe400078efcff */
[----:B------:R-:W-:Y:S02]  /*35fe0*/  @!P4 IADD3 R40, P0, P6, R40, UR6, R26 ;  /* 0x000000062828cc10 */ /* 0x000fe4000fe1e01a */
[----:B------:R-:W-:Y:S02]  /*35ff0*/  LOP3.LUT R0, R0, 0xfffffffb, RZ, 0xc0, !PT ;  /* 0xfffffffb00007812 */ /* 0x000fe400078ec0ff */
[----:B------:R-:W-:Y:S02]  /*36000*/  @!P4 IADD3.X R41, R41, UR5, R31, P0, P6 ;  /* 0x000000052929cc10 */ /* 0x000fe400087ec41f */
[----:B0-----:R-:W-:Y:S02]  /*36010*/  @!P4 IADD3 R38, P0, R40, R38, RZ ;  /* 0x000000262826c210 */ /* 0x001fe40007f1e0ff */
[----:B------:R-:W-:-:S03]  /*36020*/  @P2 LOP3.LUT R0, R0, 0x4, RZ, 0xfc, !PT ;  /* 0x0000000400002812 */ /* 0x000fc600078efcff */
[----:B------:R-:W-:Y:S01]  /*36030*/  @!P4 IMAD.X R39, R41, 0x1, R39, P0 ;  /* 0x000000012927c824 */ /* 0x000fe200000e0627 */
[----:B-1----:R-:W-:-:S04]  /*36040*/  @!P2 IADD3 R46, P5, P6, R26, UR6, R36 ;  /* 0x000000061a2eac10 */ /* 0x002fc8000febe024 */
[----:B------:R-:W-:Y:S02]  /*36050*/  @!P2 IADD3.X R47, R31, UR5, R37, P5, P6 ;  /* 0x000000051f2fac10 */ /* 0x000fe4000afec425 */
[C---:B------:R-:W-:Y:S02]  /*36060*/  LOP3.LUT P2, RZ, R32.reuse, 0x4000000, RZ, 0xc0, !PT ;  /* 0x0400000020ff7812 */ /* 0x040fe4000784c0ff */
[----:B------:R-:W-:-:S04]  /*36070*/  LOP3.LUT R32, R32, 0xffdfffff, RZ, 0xc0, !PT ;  /* 0xffdfffff20207812 */ /* 0x000fc800078ec0ff */
        /* <DEDUP_REMOVED lines=9> */
[----:B------:R-:W-:Y:S02]  /*36110*/  ISETP.LT.OR P4, PT, R30, 0x3a, !P1 ;  /* 0x0000003a1e00780c */ /* 0x000fe40004f81670 */
[----:B------:R-:W-:Y:S02]  /*36120*/  LOP3.LUT P1, RZ, R0, 0x2, RZ, 0xc0, !PT ;  /* 0x0000000200ff7812 */ /* 0x000fe4000782c0ff */
[----:B0-----:R-:W-:-:S09]  /*36130*/  PRMT R35, RZ, 0x7610, R35 ;  /* 0x00007610ff237816 */ /* 0x001fd20000000023 */
[----:B------:R-:W0:Y:S02]  /*36140*/  @!P4 LDC.64 R36, c[0x0][0x5c0] ;  /* 0x00017000ff24cb82 */ /* 0x000e240000000a00 */
[----:B------:R-:W4:Y:S01]  /*36150*/  @!P1 LDG.E.U8 R35, desc[UR54][R12.64+0x30] ;  /* 0x000030360c239981 */ /* 0x000f22000c1e1100 */
[----:B------:R-:W-:Y:S02]  /*36160*/  LOP3.LUT R32, R32, 0xfdffffff, RZ, 0xc0, !PT ;  /* 0xfdffffff20207812 */ /* 0x000fe400078ec0ff */
[----:B------:R-:W-:Y:S02]  /*36170*/  ISETP.GE.AND P0, PT, R9, 0x101, PT ;  /* 0x000001010900780c */ /* 0x000fe40003f06270 */
[----:B------:R-:W-:Y:S02]  /*36180*/  @P4 LOP3.LUT R32, R32, 0x2000000, RZ, 0xfc, !PT ;  /* 0x0200000020204812 */ /* 0x000fe400078efcff */
[----:B0-----:R-:W-:-:S04]  /*36190*/  @!P4 IADD3 R40, P5, P6, R26, UR6, R36 ;  /* 0x000000061a28cc10 */ /* 0x001fc8000febe024 */
        /* <DEDUP_REMOVED lines=8> */
[----:B0-----:R-:W-:Y:S01]  /*36220*/  @!P4 IADD3 R48, P5, P6, R26, UR11, R36 ;  /* 0x0000000b1a30cc10 */ /* 0x001fe2000febe024 */
[----:B------:R-:W-:Y:S01]  /*36230*/  IMAD.U32 R38, RZ, RZ, UR7 ;  /* 0x00000007ff267e24 */ /* 0x000fe2000f8e00ff */
[----:B------:R-:W3:Y:S02]  /*36240*/  LDL.LU R60, [R1+0x4d8] ;  /* 0x0004d800013c7983 */ /* 0x000ee40000300800 */
[----:B------:R-:W-:-:S05]  /*36250*/  F2FP.SATFINITE.E4M3.F32.PACK_AB_MERGE_C R35, RZ, R35, RZ ;  /* 0x00000023ff23723e */ /* 0x000fca00048070ff */
[----:B------:R0:W-:Y:S02]  /*36260*/  @!P1 STG.E.U8 desc[UR54][R44.64+0x30], R35 ;  /* 0x000030232c009986 */ /* 0x0001e4000c101136 */
[----:B0-----:R-:W-:-:S06]  /*36270*/  PRMT R35, RZ, 0x7610, R35 ;  /* 0x00007610ff237816 */ /* 0x001fcc0000000023 */
[----:B------:R-:W4:Y:S01]  /*36280*/  @!P2 LDG.E.U8 R35, desc[UR54][R12.64+0x31] ;  /* 0x000031360c23a981 */ /* 0x000f22000c1e1100 */
[----:B------:R-:W-:Y:S02]  /*36290*/  ISETP.LT.OR P1, PT, R30, 0x22, !P0 ;  /* 0x000000221e00780c */ /* 0x000fe40004721670 */
[----:B------:R-:W-:-:S11]  /*362a0*/  @!P4 IADD3.X R49, R31, UR10, R37, P5, P6 ;  /* 0x0000000a1f31cc10 */ /* 0x000fd6000afec425 */
[----:B------:R-:W0:Y:S02]  /*362b0*/  @!P1 LDC.64 R36, c[0x0][0x5c0] ;  /* 0x00017000ff249b82 */ /* 0x000e240000000a00 */
        /* <DEDUP_REMOVED lines=12> */
[----:B-1----:R-:W-:-:S05]  /*36380*/  IMAD.U32 R35, RZ, RZ, UR8 ;  /* 0x00000008ff237e24 */ /* 0x002fca000f8e00ff */
[----:B------:R-:W-:-:S04]  /*36390*/  @!P5 IADD3 R35, P2, P6, R35, UR6, R26 ;  /* 0x000000062323dc10 */ /* 0x000fc8000fe5e01a */
[----:B------:R-:W-:Y:S02]  /*363a0*/  @!P5 IADD3.X R38, R38, UR5, R31, P2, P6 ;  /* 0x000000052626dc10 */ /* 0x000fe400097ec41f */
[----:B0-----:R-:W-:Y:S02]  /*363b0*/  @!P5 IADD3 R36, P2, R35, R36, RZ ;  /* 0x000000242324d210 */ /* 0x001fe40007f5e0ff */
[----:B------:R-:W-:-:S06]  /*363c0*/  PRMT R35, RZ, 0x7610, R35 ;  /* 0x00007610ff237816 */ /* 0x000fcc0000000023 */
[----:B------:R-:W4:Y:S01]  /*363d0*/  @!P5 LDG.E.U8 R35, desc[UR54][R14.64+0x30] ;  /* 0x000030360e23d981 */ /* 0x000f22000c1e1100 */
[----:B------:R-:W-:Y:S01]  /*363e0*/  @!P5 IMAD.X R37, R38, 0x1, R37, P2 ;  /* 0x000000012625d824 */ /* 0x000fe200010e0625 */
[----:B------:R-:W-:Y:S02]  /*363f0*/  ISETP.LT.OR P2, PT, R30, 0x32, !P3 ;  /* 0x000000321e00780c */ /* 0x000fe40005f41670 */
[----:B------:R-:W-:Y:S02]  /*36400*/  LOP3.LUT R0, R0, 0xffffffef, RZ, 0xc0, !PT ;  /* 0xffffffef00007812 */ /* 0x000fe400078ec0ff */
[----:B----4-:R-:W-:Y:S01]  /*36410*/  LOP3.LUT R35, R35, 0xff, RZ, 0xc0, !PT ;  /* 0x000000ff23237812 */ /* 0x010fe200078ec0ff */
[----:B------:R-:W-:-:S08]  /*36420*/  IMAD.U32 R42, RZ, RZ, UR8 ;  /* 0x00000008ff2a7e24 */ /* 0x000fd0000f8e00ff */
        /* <DEDUP_REMOVED lines=8> */
[----:B------:R-:W3:Y:S01]  /*364b0*/  LDL.LU R60, [R1+0x4e0] ;  /* 0x0004e000013c7983 */ /* 0x000ee20000300800 */
[----:B------:R-:W-:-:S05]  /*364c0*/  F2FP.SATFINITE.E4M3.F32.PACK_AB_MERGE_C R35, RZ, R35, RZ ;  /* 0x00000023ff23723e */ /* 0x000fca00048070ff */
[----:B------:R1:W-:Y:S02]  /*364d0*/  @!P5 STG.E.U8 desc[UR54][R36.64+0x30], R35 ;  /* 0x000030232400d986 */ /* 0x0003e4000c101136 */
[----:B-1----:R-:W-:-:S06]  /*364e0*/  PRMT R35, RZ, 0x7610, R35 ;  /* 0x00007610ff237816 */ /* 0x002fcc0000000023 */
[----:B------:R-:W4:Y:S01]  /*364f0*/  @!P2 LDG.E.U8 R35, desc[UR54][R14.64+0x31] ;  /* 0x000031360e23a981 */ /* 0x000f22000c1e1100 */
[----:B------:R-:W-:-:S04]  /*36500*/  LOP3.LUT R0, R0, 0xfffffff7, RZ, 0xc0, !PT ;  /* 0xfffffff700007812 */ /* 0x000fc800078ec0ff */
[----:B------:R-:W-:Y:S02]  /*36510*/  @P1 LOP3.LUT R0, R0, 0x8, RZ, 0xfc, !PT ;  /* 0x0000000800001812 */ /* 0x000fe400078efcff */
[----:B------:R-:W-:-:S04]  /*36520*/  @!P2 IADD3 R42, P1, P6, R42, UR6, R26 ;  /* 0x000000062a2aac10 */ /* 0x000fc8000fe3e01a */
[----:B------:R-:W-:Y:S02]  /*36530*/  @!P2 IADD3.X R43, R43, UR5, R31, P1, P6 ;  /* 0x000000052b2bac10 */ /* 0x000fe40008fec41f */
[----:B------:R-:W-:-:S13]  /*36540*/  ISETP.LT.OR P1, PT, R30, 0x29, !P0 ;  /* 0x000000291e00780c */ /* 0x000fda0004721670 */
[----:B------:R-:W1:Y:S01]  /*36550*/  @!P1 LDC.64 R36, c[0x0][0x5c0] ;  /* 0x00017000ff249b82 */ /* 0x000e620000000a00 */
[----:B0-----:R-:W-:Y:S02]  /*36560*/  @!P2 IADD3 R38, P4, R42, R38, RZ ;  /* 0x000000262a26a210 */ /* 0x001fe40007f9e0ff */
[----:B------:R-:W-:-:S03]  /*36570*/  @P1 LOP3.LUT R32, R32, 0x400000, RZ, 0xfc, !PT ;  /* 0x0040000020201812 */ /* 0x000fc600078efcff */
[----:B------:R-:W-:Y:S01]  /*36580*/  @!P2 IMAD.X R39, R43, 0x1, R39, P4 ;  /* 0x000000012b27a824 */ /* 0x000fe200020e0627 */
[----:B-1----:R-:W-:-:S04]  /*36590*/  @!P1 IADD3 R50, P5, P6, R26, UR11, R36 ;  /* 0x0000000b1a329c10 */ /* 0x002fc8000febe024 */
[----:B------:R-:W-:Y:S02]  /*365a0*/  @!P1 IADD3.X R51, R31, UR10, R37, P5, P6 ;  /* 0x0000000a1f339c10 */ /* 0x000fe4000afec425 */
[----:B------:R-:W-:Y:S02]  /*365b0*/  LOP3.LUT P1, RZ, R0, 0x4, RZ, 0xc0, !PT ;  /* 0x0000000400ff7812 */ /* 0x000fe4000782c0ff */
[----:B----4-:R-:W-:-:S04]  /*365c0*/  LOP3.LUT R35, R35, 0xff, RZ, 0xc0, !PT ;  /* 0x000000ff23237812 */ /* 0x010fc800078ec0ff */
[----:B------:R-:W-:-:S05]  /*365d0*/  F2FP.F16.E4M3.UNPACK_B R35, R35 ;  /* 0x00000023ff23723e */ /* 0x000fca00020006ff */
[----:B------:R-:W-:-:S05]  /*365e0*/  HADD2.F32 R35, -RZ, R35.H0_H0 ;  /* 0x20000023ff237230 */ /* 0x000fca0000004100 */
[----:B------:R-:W-:-:S04]  /*365f0*/  FMUL R35, R35, UR46 ;  /* 0x0000002e23237c20 */ /* 0x000fc80008400000 */
[----:B--2---:R-:W-:Y:S01]  /*36600*/  FFMA R35, R61, UR47, R35 ;  /* 0x0000002f3d237c23 */ /* 0x004fe20008000023 */
[----:B------:R-:W-:Y:S01]  /*36610*/  LOP3.LUT P4, RZ, R32, 0x2000000, RZ, 0xc0, !PT ;  /* 0x0200000020ff7812 */ /* 0x000fe2000788c0ff */
[----:B------:R-:W2:Y:S03]  /*36620*/  LDL.LU R61, [R1+0x4e4] ;  /* 0x0004e400013d7983 */ /* 0x000ea60000300800 */
[----:B------:R-:W-:-:S05]  /*36630*/  F2FP.SATFINITE.E4M3.F32.PACK_AB_MERGE_C R35, RZ, R35, RZ ;  /* 0x00000023ff23723e */ /* 0x000fca00048070ff */
[----:B------:R0:W-:Y:S02]  /*36640*/  @!P2 STG.E.U8 desc[UR54][R38.64+0x31], R35 ;  /* 0x000031232600a986 */ /* 0x0001e4000c101136 */
[----:B0-----:R-:W-:-:S06]  /*36650*/  PRMT R35, RZ, 0x7610, R35 ;  /* 0x00007610ff237816 */ /* 0x001fcc0000000023 */
[----:B------:R-:W4:Y:S01]  /*36660*/  @!P1 LDG.E.U8 R35, desc[UR54][R12.64+0x38] ;  /* 0x000038360c239981 */ /* 0x000f22000c1e1100 */
[----:B------:R-:W-:-:S13]  /*36670*/  ISETP.LT.OR P2, PT, R30, 0x2a, !P0 ;  /* 0x0000002a1e00780c */ /* 0x000fda0004741670 */
[----:B------:R-:W0:Y:S01]  /*36680*/  @!P2 LDC.64 R36, c[0x0][0x5c0] ;  /* 0x00017000ff24ab82 */ /* 0x000e220000000a00 */
[----:B------:R-:W-:-:S04]  /*36690*/  LOP3.LUT R32, R32, 0xff7fffff, RZ, 0xc0, !PT ;  /* 0xff7fffff20207812 */ /* 0x000fc800078ec0ff */
[----:B------:R-:W-:Y:S02]  /*366a0*/  @P2 LOP3.LUT R32, R32, 0x800000, RZ, 0xfc, !PT ;  /* 0x0080000020202812 */ /* 0x000fe400078efcff */
[----:B0-----:R-:W-:Y:S02]  /*366b0*/  @!P2 IADD3 R42, P5, P6, R26, UR11, R36 ;  /* 0x0000000b1a2aac10 */ /* 0x001fe4000febe024 */
[----:B----4-:R-:W-:-:S04]  /*366c0*/  LOP3.LUT R35, R35, 0xff, RZ, 0xc0, !PT ;  /* 0x000000ff23237812 */ /* 0x010fc800078ec0ff */
[----:B------:R-:W-:-:S05]  /*366d0*/  F2FP.F16.E4M3.UNPACK_B R35, R35 ;  /* 0x00000023ff23723e */ /* 0x000fca00020006ff */
[----:B------:R-:W-:-:S05]  /*366e0*/  HADD2.F32 R35, -RZ, R35.H0_H0 ;  /* 0x20000023ff237230 */ /* 0x000fca0000004100 */
[----:B------:R-:W-:-:S04]  /*366f0*/  FMUL R35, R35, UR46 ;  /* 0x0000002e23237c20 */ /* 0x000fc80008400000 */
[----:B---3--:R-:W-:Y:S01]  /*36700*/  FFMA R35, R60, UR47, R35 ;  /* 0x0000002f3c237c23 */ /* 0x008fe20008000023 */
[----:B------:R-:W-:Y:S01]  /*36710*/  @!P2 IADD3.X R43, R31, UR10, R37, P5, P6 ;  /* 0x0000000a1f2bac10 */ /* 0x000fe2000afec425 */
[----:B------:R-:W-:Y:S01]  /*36720*/  IMAD.U32 R38, RZ, RZ, UR7 ;  /* 0x00000007ff267e24 */ /* 0x000fe2000f8e00ff */
[----:B------:R-:W3:Y:S02]  /*36730*/  LDL.LU R60, [R1+0x4e8] ;  /* 0x0004e800013c7983 */ /* 0x000ee40000300800 */
[----:B------:R-:W-:-:S05]  /*36740*/  F2FP.SATFINITE.E4M3.F32.PACK_AB_MERGE_C R35, RZ, R35, RZ ;  /* 0x00000023ff23723e */ /* 0x000fca00048070ff */
[----:B------:R0:W-:Y:S02]  /*36750*/  @!P1 STG.E.U8 desc[UR54][R46.64+0x38], R35 ;  /* 0x000038232e009986 */ /* 0x0001e4000c101136 */
[----:B0-----:R-:W-:-:S06]  /*36760*/  PRMT R35, RZ, 0x7610, R35 ;  /* 0x00007610ff237816 */ /* 0x001fcc0000000023 */
[----:B------:R-:W4:Y:S01]  /*36770*/  @!P4 LDG.E.U8 R35, desc[UR54][R12.64+0x39] ;  /* 0x000039360c23c981 */ /* 0x000f22000c1e1100 */
[----:B------:R-:W-:-:S13]  /*36780*/  ISETP.LT.OR P2, PT, R30, 0x31, !P0 ;  /* 0x000000311e00780c */ /* 0x000fda0004741670 */
[----:B------:R-:W0:Y:S01]  /*36790*/  @!P2 LDC.64 R36, c[0x0][0x5c0] ;  /* 0x00017000ff24ab82 */ /* 0x000e220000000a00 */
[----:B------:R-:W-:Y:S02]  /*367a0*/  ISETP.LT.OR P1, PT, R30, 0x32, !P0 ;  /* 0x000000321e00780c */ /* 0x000fe40004721670 */
[----:B0-----:R-:W-:-:S04]  /*367b0*/  @!P2 IADD3 R52, P5, P6, R26, UR11, R36 ;  /* 0x0000000b1a34ac10 */ /* 0x001fc8000febe024 */
[----:B------:R-:W-:-:S07]  /*367c0*/  @!P2 IADD3.X R53, R31, UR10, R37, P5, P6 ;  /* 0x0000000a1f35ac10 */ /* 0x000fce000afec425 */
        /* <DEDUP_REMOVED lines=21> */
[----:B------:R-:W-:-:S11]  /*36920*/  LOP3.LUT R0, R0, 0xffffff7f, RZ, 0xc0, !PT ;  /* 0xffffff7f00007812 */ /* 0x000fd600078ec0ff */
[----:B------:R-:W0:Y:S01]  /*36930*/  @!P4 LDC.64 R38, c[0x0][0x5c0] ;  /* 0x00017000ff26cb82 */ /* 0x000e220000000a00 */
[----:B----4-:R-:W-:-:S04]  /*36940*/  LOP3.LUT R35, R35, 0xff, RZ, 0xc0, !PT ;  /* 0x000000ff23237812 */ /* 0x010fc800078ec0ff */
[----:B------:R-:W-:-:S05]  /*36950*/  F2FP.F16.E4M3.UNPACK_B R35, R35 ;  /* 0x00000023ff23723e */ /* 0x000fca00020006ff */
[----:B------:R-:W-:-:S05]  /*36960*/  HADD2.F32 R35, -RZ, R35.H0_H0 ;  /* 0x20000023ff237230 */ /* 0x000fca0000004100 */
[----:B------:R-:W-:-:S04]  /*36970*/  FMUL R35, R35, UR46 ;  /* 0x0000002e23237c20 */ /* 0x000fc80008400000 */
[----:B---3--:R-:W-:Y:S01]  /*36980*/  FFMA R35, R60, UR47, R35 ;  /* 0x0000002f3c237c23 */ /* 0x008fe20008000023 */
[----:B------:R-:W-:Y:S01]  /*36990*/  @P2 LOP3.LUT R0, R0, 0x80, RZ, 0xfc, !PT ;  /* 0x0000008000002812 */ /* 0x000fe200078efcff */
[----:B------:R-:W-:Y:S01]  /*369a0*/  IMAD.U32 R40, RZ, RZ, UR8 ;  /* 0x00000008ff287e24 */ /* 0x000fe2000f8e00ff */
[----:B------:R-:W3:Y:S02]  /*369b0*/  LDL.LU R60, [R1+0x4f0] ;  /* 0x0004f000013c7983 */ /* 0x000ee40000300800 */
[----:B------:R-:W-:-:S05]  /*369c0*/  F2FP.SATFINITE.E4M3.F32.PACK_AB_MERGE_C R35, RZ, R35, RZ ;  /* 0x00000023ff23723e */ /* 0x000fca00048070ff */
[----:B------:R1:W-:Y:S02]  /*369d0*/  @!P5 STG.E.U8 desc[UR54][R36.64+0x38], R35 ;  /* 0x000038232400d986 */ /* 0x0003e4000c101136 */
[----:B-1----:R-:W-:-:S06]  /*369e0*/  PRMT R35, RZ, 0x7610, R35 ;  /* 0x00007610ff237816 */ /* 0x002fcc0000000023 */
[----:B------:R-:W4:Y:S01]  /*369f0*/  @!P4 LDG.E.U8 R35, desc[UR54][R14.64+0x39] ;  /* 0x000039360e23c981 */ /* 0x000f22000c1e1100 */
[----:B------:R-:W-:Y:S01]  /*36a00*/  LOP3.LUT R0, R0, 0xfffffffb, RZ, 0xc0, !PT ;  /* 0xfffffffb00007812 */ /* 0x000fe200078ec0ff */
[----:B------:R-:W-:-:S03]  /*36a10*/  IMAD.U32 R41, RZ, RZ, UR7 ;  /* 0x00000007ff297e24 */ /* 0x000fc6000f8e00ff */
[----:B------:R-:W-:Y:S02]  /*36a20*/  @P1 LOP3.LUT R0, R0, 0x4, RZ, 0xfc, !PT ;  /* 0x0000000400001812 */ /* 0x000fe400078efcff */
[----:B------:R-:W-:-:S04]  /*36a30*/  @!P4 IADD3 R40, P1, P6, R40, UR6, R26 ;  /* 0x000000062828cc10 */ /* 0x000fc8000fe3e01a */
[----:B------:R-:W-:Y:S02]  /*36a40*/  @!P4 IADD3.X R41, R41, UR5, R31, P1, P6 ;  /* 0x000000052929cc10 */ /* 0x000fe40008fec41f */
[----:B0-----:R-:W-:Y:S02]  /*36a50*/  @!P4 IADD3 R38, P1, R40, R38, RZ ;  /* 0x000000262826c210 */ /* 0x001fe40007f3e0ff */
[----:B------:R-:W-:-:S03]  /*36a60*/  LOP3.LUT P2, RZ, R0, 0x10, RZ, 0xc0, !PT ;  /* 0x0000001000ff7812 */ /* 0x000fc6000784c0ff */
[----:B------:R-:W-:Y:S01]  /*36a70*/  @!P4 IMAD.X R39, R41, 0x1, R39, P1 ;  /* 0x000000012927c824 */ /* 0x000fe200008e0627 */
[----:B----4-:R-:W-:-:S04]  /*36a80*/  LOP3.LUT R35, R35, 0xff, RZ, 0xc0, !PT ;  /* 0x000000ff23237812 */ /* 0x010fc800078ec0ff */
[----:B------:R-:W-:-:S05]  /*36a90*/  F2FP.F16.E4M3.UNPACK_B R35, R35 ;  /* 0x00000023ff23723e */ /* 0x000fca00020006ff */
[----:B------:R-:W-:-:S05]  /*36aa0*/  HADD2.F32 R35, -RZ, R35.H0_H0 ;  /* 0x20000023ff237230 */ /* 0x000fca0000004100 */
[----:B------:R-:W-:-:S04]  /*36ab0*/  FMUL R35, R35, UR46 ;  /* 0x0000002e23237c20 */ /* 0x000fc80008400000 */
[----:B--2---:R-:W-:Y:S01]  /*36ac0*/  FFMA R35, R61, UR47, R35 ;  /* 0x0000002f3d237c23 */ /* 0x004fe20008000023 */
[----:B------:R-:W-:Y:S01]  /*36ad0*/  ISETP.LT.OR P3, PT, R30, 0x39, !P0 ;  /* 0x000000391e00780c */ /* 0x000fe20004761670 */
[----:B------:R-:W2:Y:S03]  /*36ae0*/  LDL.LU R61, [R1+0x4f4] ;  /* 0x0004f400013d7983 */ /* 0x000ea60000300800 */
[----:B------:R-:W-:-:S05]  /*36af0*/  F2FP.SATFINITE.E4M3.F32.PACK_AB_MERGE_C R35, RZ, R35, RZ ;  /* 0x00000023ff23723e */ /* 0x000fca00048070ff */
[----:B------:R0:W-:Y:S01]  /*36b00*/  @!P4 STG.E.U8 desc[UR54][R38.64+0x39], R35 ;  /* 0x000039232600c986 */ /* 0x0001e2000c101136 */
[----:B------:R-:W-:-:S03]  /*36b10*/  LOP3.LUT R0, R0, 0xfffffeff, RZ, 0xc0, !PT ;  /* 0xfffffeff00007812 */ /* 0x000fc600078ec0ff */
[----:B------:R-:W1:Y:S01]  /*36b20*/  @!P3 LDC.64 R36, c[0x0][0x5c0] ;  /* 0x00017000ff24bb82 */ /* 0x000e620000000a00 */
[----:B0-----:R-:W-:-:S06]  /*36b30*/  PRMT R35, RZ, 0x7610, R35 ;  /* 0x00007610ff237816 */ /* 0x001fcc0000000023 */
[----:B------:R-:W4:Y:S01]  /*36b40*/  @!P2 LDG.E.U8 R35, desc[UR54][R16.64+0x20] ;  /* 0x000020361023a981 */ /* 0x000f22000c1e1100 */
[----:B------:R-:W-:-:S04]  /*36b50*/  @P3 LOP3.LUT R0, R0, 0x100, RZ, 0xfc, !PT ;  /* 0x0000010000003812 */ /* 0x000fc800078efcff */
[----:B------:R-:W-:Y:S02]  /*36b60*/  LOP3.LUT P1, RZ, R0, 0x8, RZ, 0xc0, !PT ;  /* 0x0000000800ff7812 */ /* 0x000fe4000782c0ff */
[----:B------:R-:W-:Y:S02]  /*36b70*/  ISETP.LT.OR P0, PT, R30, 0x3a, !P0 ;  /* 0x0000003a1e00780c */ /* 0x000fe40004701670 */
[----:B-1----:R-:W-:-:S04]  /*36b80*/  @!P3 IADD3 R54, P5, P6, R26, UR11, R36 ;  /* 0x0000000b1a36bc10 */ /* 0x002fc8000febe024 */
[----:B------:R-:W-:-:S07]  /*36b90*/  @!P3 IADD3.X R55, R31, UR10, R37, P5, P6 ;  /* 0x0000000a1f37bc10 */ /* 0x000fce000afec425 */
[----:B------:R-:W0:Y:S01]  /*36ba0*/  @!P0 LDC.64 R36, c[0x0][0x5c0] ;  /* 0x00017000ff248b82 */ /* 0x000e220000000a00 */
[----:B------:R-:W-:-:S04]  /*36bb0*/  LOP3.LUT P3, RZ, R32, 0x1000000, RZ, 0xc0, !PT ;  /* 0x0100000020ff7812 */ /* 0x000fc8000786c0ff */
[----:B------:R-:W-:Y:S02]  /*36bc0*/  ISETP.LT.OR P6, PT, R30, 0x41, !P3 ;  /* 0x000000411e00780c */ /* 0x000fe40005fc1670 */
[----:B----4-:R-:W-:-:S04]  /*36bd0*/  LOP3.LUT R35, R35, 0xff, RZ, 0xc0, !PT ;  /* 0x000000ff23237812 */ /* 0x010fc800078ec0ff */
[----:B------:R-:W-:-:S05]  /*36be0*/  F2FP.F16.E4M3.UNPACK_B R35, R35 ;  /* 0x00000023ff23723e */ /* 0x000fca00020006ff */
[----:B------:R-:W-:-:S05]  /*36bf0*/  HADD2.F32 R35, -RZ, R35.H0_H0 ;  /* 0x20000023ff237230 */ /* 0x000fca0000004100 */
[----:B------:R-:W-:-:S04]  /*36c00*/  FMUL R35, R35, UR46 ;  /* 0x0000002e23237c20 */ /* 0x000fc80008400000 */
[----:B---3--:R-:W-:Y:S01]  /*36c10*/  FFMA R35, R60, UR47, R35 ;  /* 0x0000002f3c237c23 */ /* 0x008fe20008000023 */
[----:B0-----:R-:W-:Y:S01]  /*36c20*/  @!P0 IADD3 R40, P4, P5, R26, UR11, R36 ;  /* 0x0000000b1a288c10 */ /* 0x001fe2000fd9e024 */
[----:B------:R-:W-:Y:S01]  /*36c30*/  IMAD.U32 R38, RZ, RZ, UR7 ;  /* 0x00000007ff267e24 */ /* 0x000fe2000f8e00ff */
[----:B------:R-:W-:Y:S01]  /*36c40*/  LOP3.LUT R32, R32, 0xffefffff, RZ, 0xc0, !PT ;  /* 0xffefffff20207812 */ /* 0x000fe200078ec0ff */
[----:B------:R-:W3:Y:S01]  /*36c50*/  LDL.LU R60, [R1+0x4f8] ;  /* 0x0004f800013c7983 */ /* 0x000ee20000300800 */
[----:B------:R-:W-:-:S05]  /*36c60*/  F2FP.SATFINITE.E4M3.F32.PACK_AB_MERGE_C R35, RZ, R35, RZ ;  /* 0x00000023ff23723e */ /* 0x000fca00048070ff */
[----:B------:R0:W-:Y:S02]  /*36c70*/  @!P2 STG.E.U8 desc[UR54][R48.64+0x20], R35 ;  /* 0x000020233000a986 */ /* 0x0001e4000c101136 */
[----:B0-----:R-:W-:-:S06]  /*36c80*/  PRMT R35, RZ, 0x7610, R35 ;  /* 0x00007610ff237816 */ /* 0x001fcc0000000023 */
[----:B------:R-:W4:Y:S01]  /*36c90*/  @!P1 LDG.E.U8 R35, desc[UR54][R16.64+0x21] ;  /* 0x0000213610239981 */ /* 0x000f22000c1e1100 */
[----:B------:R-:W-:Y:S02]  /*36ca0*/  @!P0 IADD3.X R41, R31, UR10, R37, P4, P5 ;  /* 0x0000000a1f298c10 */ /* 0x000fe4000a7ea425 */
[----:B------:R-:W0:Y:S01]  /*36cb0*/  @!P6 LDC.64 R36, c[0x0][0x5c0] ;  /* 0x00017000ff24eb82 */ /* 0x000e220000000a00 */
[----:B------:R-:W-:Y:S02]  /*36cc0*/  @P0 LOP3.LUT R32, R32, 0x100000, RZ, 0xfc, !PT ;  /* 0x0010000020200812 */ /* 0x000fe400078efcff */
[----:B------:R-:W-:Y:S02]  /*36cd0*/  ISETP.LT.OR P0, PT, R30, 0x42, !P3 ;  /* 0x000000421e00780c */ /* 0x000fe40005f01670 */
[----:B0-----:R-:W-:-:S04]  /*36ce0*/  @!P6 IADD3 R56, P4, P5, R26, UR8, R36 ;  /* 0x000000081a38ec10 */ /* 0x001fc8000fd9e024 */
[----:B------:R-:W-:-:S07]  /*36cf0*/  @!P6 IADD3.X R57, R31, UR7, R37, P4, P5 ;  /* 0x000000071f39ec10 */ /* 0x000fce000a7ea425 */
[----:B------:R-:W0:Y:S02]  /*36d00*/  @!P0 LDC.64 R36, c[0x0][0x5c0] ;  /* 0x00017000ff248b82 */ /* 0x000e240000000a00 */
[----:B0-----:R-:W-:-:S04]  /*36d10*/  @!P0 IADD3 R48, P4, P5, R26, UR8, R36 ;  /* 0x000000081a308c10 */ /* 0x001fc8000fd9e024 */
[----:B------:R-:W-:Y:S02]  /*36d20*/  @!P0 IADD3.X R49, R31, UR7, R37, P4, P5 ;  /* 0x000000071f318c10 */ /* 0x000fe4000a7ea425 */
[----:B------:R-:W-:-:S04]  /*36d30*/  ISETP.GE.AND P0, PT, R9, 0x109, PT ;  /* 0x000001090900780c */ /* 0x000fc80003f06270 */
        /* <DEDUP_REMOVED lines=19> */
[----:B----4-:R-:W-:-:S04]  /*36e70*/  LOP3.LUT R35, R35, 0xff, RZ, 0xc0, !PT ;  /* 0x000000ff23237812 */ /* 0x010fc800078ec0ff */
[----:B------:R-:W-:-:S05]  /*36e80*/  F2FP.F16.E4M3.UNPACK_B R35, R35 ;  /* 0x00000023ff23723e */ /* 0x000fca00020006ff */
[----:B------:R-:W-:-:S05]  /*36e90*/  HADD2.F32 R35, -RZ, R35.H0_H0 ;  /* 0x20000023ff237230 */ /* 0x000fca0000004100 */
[----:B------:R-:W-:-:S04]  /*36ea0*/  FMUL R35, R35, UR46 ;  /* 0x0000002e23237c20 */ /* 0x000fc80008400000 */
[----:B---3--:R-:W-:Y:S01]  /*36eb0*/  FFMA R35, R60, UR47, R35 ;  /* 0x0000002f3c237c23 */ /* 0x008fe20008000023 */
[----:B------:R-:W-:Y:S01]  /*36ec0*/  IMAD.U32 R44, RZ, RZ, UR8 ;  /* 0x00000008ff2c7e24 */ /* 0x000fe2000f8e00ff */
[----:B------:R-:W3:Y:S03]  /*36ed0*/  LDL.LU R60, [R1+0x500] ;  /* 0x00050000013c7983 */ /* 0x000ee60000300800 */
[----:B------:R-:W-:Y:S01]  /*36ee0*/  F2FP.SATFINITE.E4M3.F32.PACK_AB_MERGE_C R35, RZ, R35, RZ ;  /* 0x00000023ff23723e */ /* 0x000fe200048070ff */
[----:B------:R-:W-:Y:S01]  /*36ef0*/  IMAD.U32 R45, RZ, RZ, UR7 ;  /* 0x00000007ff2d7e24 */ /* 0x000fe2000f8e00ff */
[----:B------:R-:W-:Y:S01]  /*36f00*/  @!P4 IADD3 R44, P1, P6, R44, UR11, R26 ;  /* 0x0000000b2c2ccc10 */ /* 0x000fe2000fe3e01a */
[----:B------:R-:W4:Y:S04]  /*36f10*/  LDL.LU R63, [R1+0x504] ;  /* 0x00050400013f7983 */ /* 0x000f280000300800 */
[----:B------:R1:W-:Y:S01]  /*36f20*/  @!P5 STG.E.U8 desc[UR54][R36.64+0x20], R35 ;  /* 0x000020232400d986 */ /* 0x0003e2000c101136 */
[----:B------:R-:W-:-:S02]  /*36f30*/  @!P4 IADD3.X R45, R45, UR10, R31, P1, P6 ;  /* 0x0000000a2d2dcc10 */ /* 0x000fc40008fec41f */
[----:B------:R-:W-:Y:S01]  /*36f40*/  ISETP.LT.OR P2, PT, R30, 0x49, !P3 ;  /* 0x000000491e00780c */ /* 0x000fe20005f41670 */
[----:B------:R-:W4:Y:S01]  /*36f50*/  LDL.LU R62, [R1+0x508] ;  /* 0x00050800013e7983 */ /* 0x000f220000300800 */
[----:B-1----:R-:W-:Y:S02]  /*36f60*/  PRMT R35, RZ, 0x7610, R35 ;  /* 0x00007610ff237816 */ /* 0x002fe40000000023 */
[----:B0-----:R-:W-:-:S09]  /*36f70*/  @!P4 IADD3 R38, P1, R44, R38, RZ ;  /* 0x000000262c26c210 */ /* 0x001fd20007f3e0ff */
[----:B------:R-:W0:Y:S01]  /*36f80*/  @!P2 LDC.64 R36, c[0x0][0x5c0] ;  /* 0x00017000ff24ab82 */ /* 0x000e220000000a00 */
[----:B------:R-:W2:Y:S01]  /*36f90*/  @!P4 LDG.E.U8 R35, desc[UR54][R18.64+0x21] ;  /* 0x000021361223c981 */ /* 0x000ea2000c1e1100 */
[----:B------:R-:W-:Y:S01]  /*36fa0*/  @!P4 IMAD.X R39, R45, 0x1, R39, P1 ;  /* 0x000000012d27c824 */ /* 0x000fe200008e0627 */
[----:B------:R-:W-:Y:S02]  /*36fb0*/  LOP3.LUT P1, RZ, R32, 0x400000, RZ, 0xc0, !PT ;  /* 0x0040000020ff7812 */ /* 0x000fe4000782c0ff */
[----:B--2---:R-:W-:-:S04]  /*36fc0*/  LOP3.LUT R35, R35, 0xff, RZ, 0xc0, !PT ;  /* 0x000000ff23237812 */ /* 0x004fc800078ec0ff */
[----:B------:R-:W-:-:S05]  /*36fd0*/  F2FP.F16.E4M3.UNPACK_B R35, R35 ;  /* 0x00000023ff23723e */ /* 0x000fca00020006ff */
[----:B------:R-:W-:-:S05]  /*36fe0*/  HADD2.F32 R35, -RZ, R35.H0_H0 ;  /* 0x20000023ff237230 */ /* 0x000fca0000004100 */
[----:B------:R-:W-:-:S04]  /*36ff0*/  FMUL R35, R35, UR46 ;  /* 0x0000002e23237c20 */ /* 0x000fc80008400000 */
[----:B------:R-:W-:-:S05]  /*37000*/  FFMA R35, R61, UR47, R35 ;  /* 0x0000002f3d237c23 */ /* 0x000fca0008000023 */
[----:B------:R-:W-:-:S05]  /*37010*/  F2FP.SATFINITE.E4M3.F32.PACK_AB_MERGE_C R35, RZ, R35, RZ ;  /* 0x00000023ff23723e */ /* 0x000fca00048070ff */
[----:B------:R1:W-:Y:S02]  /*37020*/  @!P4 STG.E.U8 desc[UR54][R38.64+0x21], R35 ;  /* 0x000021232600c986 */ /* 0x0003e4000c101136 */
[----:B-1----:R-:W-:-:S06]  /*37030*/  PRMT R35, RZ, 0x7610, R35 ;  /* 0x00007610ff237816 */ /* 0x002fcc0000000023 */
[----:B------:R-:W2:Y:S01]  /*37040*/  @!P1 LDG.E.U8 R35, desc[UR54][R16.64+0x28] ;  /* 0x0000283610239981 */ /* 0x000ea2000c1e1100 */
[----:B0-----:R-:W-:-:S04]  /*37050*/  @!P2 IADD3 R58, P5, P6, R26, UR8, R36 ;  /* 0x000000081a3aac10 */ /* 0x001fc8000febe024 */
[----:B------:R-:W-:Y:S02]  /*37060*/  @!P2 IADD3.X R59, R31, UR7, R37, P5, P6 ;  /* 0x000000071f3bac10 */ /* 0x000fe4000afec425 */
[----:B------:R-:W-:Y:S02]  /*37070*/  LOP3.LUT P2, RZ, R32, 0x800000, RZ, 0xc0, !PT ;  /* 0x0080000020ff7812 */ /* 0x000fe4000784c0ff */
[----:B------:R-:W-:-:S13]  /*37080*/  ISETP.LT.OR P6, PT, R30, 0x4a, !P3 ;  /* 0x0000004a1e00780c */ /* 0x000fda0005fc1670 */
[----:B------:R-:W0:Y:S02]  /*37090*/  @!P6 LDC.64 R36, c[0x0][0x5c0] ;  /* 0x00017000ff24eb82 */ /* 0x000e240000000a00 */
[----:B0-----:R-:W-:Y:S02]  /*370a0*/  @!P6 IADD3 R44, P4, P5, R26, UR8, R36 ;  /* 0x000000081a2cec10 */ /* 0x001fe4000fd9e024 */
[----:B--2---:R-:W-:-:S04]  /*370b0*/  LOP3.LUT R35, R35, 0xff, RZ, 0xc0, !PT ;  /* 0x000000ff23237812 */ /* 0x004fc800078ec0ff */
[----:B------:R-:W-:-:S05]  /*370c0*/  F2FP.F16.E4M3.UNPACK_B R35, R35 ;  /* 0x00000023ff23723e */ /* 0x000fca00020006ff */
[----:B------:R-:W-:-:S05]  /*370d0*/  HADD2.F32 R35, -RZ, R35.H0_H0 ;  /* 0x20000023ff237230 */ /* 0x000fca0000004100 */
[----:B------:R-:W-:-:S04]  /*370e0*/  FMUL R35, R35, UR46 ;  /* 0x0000002e23237c20 */ /* 0x000fc80008400000 */
[----:B---3--:R-:W-:-:S05]  /*370f0*/  FFMA R35, R60, UR47, R35 ;  /* 0x0000002f3c237c23 */ /* 0x008fca0008000023 */
[----:B------:R-:W-:-:S05]  /*37100*/  F2FP.SATFINITE.E4M3.F32.PACK_AB_MERGE_C R35, RZ, R35, RZ ;  /* 0x00000023ff23723e */ /* 0x000fca00048070ff */
[----:B------:R0:W-:Y:S02]  /*37110*/  @!P1 STG.E.U8 desc[UR54][R50.64+0x28], R35 ;  /* 0x0000282332009986 */ /* 0x0001e4000c101136 */
[----:B0-----:R-:W-:-:S06]  /*37120*/  PRMT R35, RZ, 0x7610, R35 ;  /* 0x00007610ff237816 */ /* 0x001fcc0000000023 */
[----:B------:R-:W2:Y:S01]  /*37130*/  @!P2 LDG.E.U8 R35, desc[UR54][R16.64+0x29] ;  /* 0x000029361023a981 */ /* 0x000ea2000c1e1100 */
[----:B------:R-:W-:Y:S02]  /*37140*/  @!P6 IADD3.X R45, R31, UR7, R37, P4, P5 ;  /* 0x000000071f2dec10 */ /* 0x000fe4000a7ea425 */
[----:B------:R-:W-:-:S13]  /*37150*/  ISETP.LT.OR P6, PT, R30, 0x51, !P3 ;  /* 0x000000511e00780c */ /* 0x000fda0005fc1670 */
[----:B------:R-:W0:Y:S02]  /*37160*/  @!P6 LDC.64 R36, c[0x0][0x5c0] ;  /* 0x00017000ff24eb82 */ /* 0x000e240000000a00 */
[----:B0-----:R-:W-:-:S04]  /*37170*/  @!P6 IADD3 R60, P4, P5, R26, UR8, R36 ;  /* 0x000000081a3cec10 */ /* 0x001fc8000fd9e024 */
[----:B------:R-:W-:Y:S02]  /*37180*/  @!P6 IADD3.X R61, R31, UR7, R37, P4, P5 ;  /* 0x000000071f3dec10 */ /* 0x000fe4000a7ea425 */
[----:B------:R-:W-:-:S13]  /*37190*/  ISETP.LT.OR P6, PT, R30, 0x52, !P3 ;  /* 0x000000521e00780c */ /* 0x000fda0005fc1670 */
[----:B------:R-:W0:Y:S02]  /*371a0*/  @!P6 LDC.64 R36, c[0x0][0x5c0] ;  /* 0x00017000ff24eb82 */ /* 0x000e240000000a00 */
[----:B0-----:R-:W-:-:S04]  /*371b0*/  @!P6 IADD3 R64, P4, P5, R26, UR8, R36 ;  /* 0x000000081a40ec10 */ /* 0x001fc8000fd9e024 */
[----:B------:R-:W-:Y:S02]  /*371c0*/  @!P6 IADD3.X R65, R31, UR7, R37, P4, P5 ;  /* 0x000000071f41ec10 */ /* 0x000fe4000a7ea425 */
[----:B------:R-:W-:-:S13]  /*371d0*/  ISETP.LT.OR P4, PT, R30, 0x29, !P0 ;  /* 0x000000291e00780c */ /* 0x000fda0004781670 */
[----:B------:R-:W0:Y:S01]  /*371e0*/  @!P4 LDC.64 R36, c[0x0][0x5c0] ;  /* 0x00017000ff24cb82 */ /* 0x000e220000000a00 */
[----:B------:R-:W-:Y:S01]  /*371f0*/  IMAD.U32 R38, RZ, RZ, UR7 ;  /* 0x00000007ff267e24 */ /* 0x000fe2000f8e00ff */
[----:B--2---:R-:W-:-:S04]  /*37200*/  LOP3.LUT R35, R35, 0xff, RZ, 0xc0, !PT ;  /* 0x000000ff23237812 */ /* 0x004fc800078ec0ff */
[----:B------:R-:W-:-:S05]  /*37210*/  F2FP.F16.E4M3.UNPACK_B R35, R35 ;  /* 0x00000023ff23723e */ /* 0x000fca00020006ff */
[----:B------:R-:W-:-:S05]  /*37220*/  HADD2.F32 R35, -RZ, R35.H0_H0 ;  /* 0x20000023ff237230 */ /* 0x000fca0000004100 */
[----:B------:R-:W-:-:S04]  /*37230*/  FMUL R35, R35, UR46 ;  /* 0x0000002e23237c20 */ /* 0x000fc80008400000 */
[----:B----4-:R-:W-:Y:S02]  /*37240*/  FFMA R35, R63, UR47, R35 ;  /* 0x0000002f3f237c23 */ /* 0x010fe40008000023 */
        /* <DEDUP_REMOVED lines=8> */
[----:B------:R-:W3:Y:S01]  /*372d0*/  @!P4 LDG.E.U8 R35, desc[UR54][R18.64+0x28] ;  /* 0x000028361223c981 */ /* 0x000ee2000c1e1100 */
[----:B------:R-:W-:Y:S01]  /*372e0*/  @!P4 IMAD.X R37, R38, 0x1, R37, P2 ;  /* 0x000000012625c824 */ /* 0x000fe200010e0625 */
[----:B------:R-:W-:Y:S02]  /*372f0*/  ISETP.LT.OR P2, PT, R30, 0x2a, !P0 ;  /* 0x0000002a1e00780c */ /* 0x000fe40004741670 */
[----:B---3--:R-:W-:-:S11]  /*37300*/  LOP3.LUT R35, R35, 0xff, RZ, 0xc0, !PT ;  /* 0x000000ff23237812 */ /* 0x008fd600078ec0ff */
[----:B------:R-:W0:Y:S01]  /*37310*/  @!P2 LDC.64 R38, c[0x0][0x5c0] ;  /* 0x00017000ff26ab82 */ /* 0x000e220000000a00 */
[----:B------:R-:W-:-:S05]  /*37320*/  F2FP.F16.E4M3.UNPACK_B R35, R35 ;  /* 0x00000023ff23723e */ /* 0x000fca00020006ff */
[----:B------:R-:W-:-:S05]  /*37330*/  HADD2.F32 R35, -RZ, R35.H0_H0 ;  /* 0x20000023ff237230 */ /* 0x000fca0000004100 */
[----:B------:R-:W-:-:S04]  /*37340*/  FMUL R35, R35, UR46 ;  /* 0x0000002e23237c20 */ /* 0x000fc80008400000 */
[----:B------:R-:W-:Y:S01]  /*37350*/  FFMA R35, R62, UR47, R35 ;  /* 0x0000002f3e237c23 */ /* 0x000fe20008000023 */
[----:B------:R-:W-:Y:S01]  /*37360*/  ISETP.LT.OR P0, PT, R30, 0x59, !P3 ;  /* 0x000000591e00780c */ /* 0x000fe20005f01670 */
[----:B------:R-:W-:Y:S01]  /*37370*/  IMAD.U32 R42, RZ, RZ, UR8 ;  /* 0x00000008ff2a7e24 */ /* 0x000fe2000f8e00ff */
[----:B------:R-:W3:Y:S02]  /*37380*/  LDL.LU R62, [R1+0x510] ;  /* 0x00051000013e7983 */ /* 0x000ee40000300800 */
[----:B------:R-:W-:Y:S01]  /*37390*/  F2FP.SATFINITE.E4M3.F32.PACK_AB_MERGE_C R35, RZ, R35, RZ ;  /* 0x00000023ff23723e */ /* 0x000fe200048070ff */
[----:B------:R-:W-:Y:S01]  /*373a0*/  IMAD.U32 R43, RZ, RZ, UR7 ;  /* 0x00000007ff2b7e24 */ /* 0x000fe2000f8e00ff */
[----:B------:R-:W-:Y:S01]  /*373b0*/  @!P2 IADD3 R42, P5, P6, R42, UR11, R26 ;  /* 0x0000000b2a2aac10 */ /* 0x000fe2000febe01a */
[----:B------:R-:W4:Y:S04]  /*373c0*/  LDL.LU R68, [R1+0x514] ;  /* 0x0005140001447983 */ /* 0x000f280000300800 */
[----:B------:R1:W-:Y:S01]  /*373d0*/  @!P4 STG.E.U8 desc[UR54][R36.64+0x28], R35 ;  /* 0x000028232400c986 */ /* 0x0003e2000c101136 */
[----:B------:R-:W-:-:S02]  /*373e0*/  @!P2 IADD3.X R43, R43, UR10, R31, P5, P6 ;  /* 0x0000000a2b2bac10 */ /* 0x000fc4000afec41f */
[----:B------:R-:W-:Y:S01]  /*373f0*/  LOP3.LUT P1, RZ, R32, 0x200000, RZ, 0xc0, !PT ;  /* 0x0020000020ff7812 */ /* 0x000fe2000782c0ff */
[----:B------:R-:W4:Y:S01]  /*37400*/  LDL.LU R69, [R1+0x518] ;  /* 0x0005180001457983 */ /* 0x000f220000300800 */
[----:B-1----:R-:W-:Y:S01]  /*37410*/  PRMT R35, RZ, 0x7610, R35 ;  /* 0x00007610ff237816 */ /* 0x002fe20000000023 */
[----:B------:R-:W1:Y:S05]  /*37420*/  @!P0 LDC.64 R36, c[0x0][0x5c0] ;  /* 0x00017000ff248b82 */ /* 0x000e6a0000000a00 */
[----:B------:R-:W2:Y:S01]  /*37430*/  @!P2 LDG.E.U8 R35, desc[UR54][R18.64+0x29] ;  /* 0x000029361223a981 */ /* 0x000ea2000c1e1100 */
[----:B0-----:R-:W-:-:S05]  /*37440*/  @!P2 IADD3 R38, P4, R42, R38, RZ ;  /* 0x000000262a26a210 */ /* 0x001fca0007f9e0ff */
[----:B------:R-:W-:Y:S01]  /*37450*/  @!P2 IMAD.X R39, R43, 0x1, R39, P4 ;  /* 0x000000012b27a824 */ /* 0x000fe200020e0627 */
[----:B-1----:R-:W-:-:S04]  /*37460*/  @!P0 IADD3 R66, P5, P6, R26, UR8, R36 ;  /* 0x000000081a428c10 */ /* 0x002fc8000febe024 */
[----:B------:R-:W-:Y:S02]  /*37470*/  @!P0 IADD3.X R67, R31, UR7, R37, P5, P6 ;  /* 0x000000071f438c10 */ /* 0x000fe4000afec425 */
        /* <DEDUP_REMOVED lines=8> */
[----:B0-----:R-:W-:-:S06]  /*37500*/  PRMT R35, RZ, 0x7610, R35 ;  /* 0x00007610ff237816 */ /* 0x001fcc0000000023 */
[----:B------:R-:W2:Y:S01]  /*37510*/  @!P6 LDG.E.U8 R35, desc[UR54][R16.64+0x30] ;  /* 0x000030361023e981 */ /* 0x000ea2000c1e1100 */
[----:B------:R-:W-:Y:S02]  /*37520*/  LOP3.LUT P0, RZ, R0, 0x4, RZ, 0xc0, !PT ;  /* 0x0000000400ff7812 */ /* 0x000fe4000780c0ff */
[----:B------:R-:W-:Y:S02]  /*37530*/  ISETP.LT.OR P5, PT, R30, 0x5a, !P3 ;  /* 0x0000005a1e00780c */ /* 0x000fe40005fa1670 */
[----:B------:R-:W-:-:S11]  /*37540*/  LOP3.LUT R32, R32, 0xfffbffff, RZ, 0xc0, !PT ;  /* 0xfffbffff20207812 */ /* 0x000fd600078ec0ff */
[----:B------:R-:W0:Y:S01]  /*37550*/  @!P5 LDC.64 R36, c[0x0][0x5c0] ;  /* 0x00017000ff24db82 */ /* 0x000e220000000a00 */
[----:B------:R-:W-:Y:S02]  /*37560*/  @P3 LOP3.LUT R32, R32, 0x40000, RZ, 0xfc, !PT ;  /* 0x0004000020203812 */ /* 0x000fe400078efcff */
[----:B------:R-:W-:Y:S02]  /*37570*/  ISETP.LT.OR P3, PT, R30, 0x41, !P1 ;  /* 0x000000411e00780c */ /* 0x000fe40004f61670 */
        /* <DEDUP_REMOVED lines=11> */
[----:B------:R-:W0:Y:S01]  /*37630*/  @!P3 LDC.64 R36, c[0x0][0x5c0] ;  /* 0x00017000ff24bb82 */ /* 0x000e220000000a00 */
[----:B------:R-:W-:-:S04]  /*37640*/  LOP3.LUT R0, R0, 0xffffefff, RZ, 0xc0, !PT ;  /* 0xffffefff00007812 */ /* 0x000fc800078ec0ff */
[----:B------:R-:W-:Y:S02]  /*37650*/  @P3 LOP3.LUT R0, R0, 0x1000, RZ, 0xfc, !PT ;  /* 0x0000100000003812 */ /* 0x000fe400078efcff */
[----:B0-----:R-:W-:-:S04]  /*37660*/  @!P3 IADD3 R62, P2, P4, R26, UR6, R36 ;  /* 0x000000061a3ebc10 */ /* 0x001fc8000fc5e024 */
[----:B------:R-:W-:Y:S02]  /*37670*/  @!P3 IADD3.X R63, R31, UR5, R37, P2, P4 ;  /* 0x000000051f3fbc10 */ /* 0x000fe400097e8425 */
[----:B------:R-:W-:-:S13]  /*37680*/  ISETP.LT.OR P3, PT, R30, 0x42, !P1 ;  /* 0x000000421e00780c */ /* 0x000fda0004f61670 */
[----:B------:R-:W0:Y:S01]  /*37690*/  @!P3 LDC.64 R36, c[0x0][0x5c0] ;  /* 0x00017000ff24bb82 */ /* 0x000e220000000a00 */
[----:B------:R-:W-:-:S04]  /*376a0*/  LOP3.LUT R0, R0, 0xffffff7f, RZ, 0xc0, !PT ;  /* 0xffffff7f00007812 */ /* 0x000fc800078ec0ff */
[----:B------:R-:W-:Y:S02]  /*376b0*/  @P3 LOP3.LUT R0, R0, 0x80, RZ, 0xfc, !PT ;  /* 0x0000008000003812 */ /* 0x000fe400078efcff */
[----:B0-----:R-:W-:-:S04]  /*376c0*/  @!P3 IADD3 R52, P2, P4, R26, UR6, R36 ;  /* 0x000000061a34bc10 */ /* 0x001fc8000fc5e024 */
[----:B------:R-:W-:Y:S02]  /*376d0*/  @!P3 IADD3.X R53, R31, UR5, R37, P2, P4 ;  /* 0x000000051f35bc10 */ /* 0x000fe400097e8425 */
[----:B------:R-:W-:-:S04]  /*376e0*/  ISETP.GE.AND P3, PT, R9, 0x109, PT ;  /* 0x000001090900780c */ /* 0x000fc80003f66270 */
        /* <DEDUP_REMOVED lines=18> */
[C---:B------:R-:W-:Y:S02]  /*37810*/  ISETP.LT.OR P2, PT, R30.reuse, 0x32, !P3 ;  /* 0x000000321e00780c */ /* 0x040fe40005f41670 */
[----:B------:R-:W-:-:S11]  /*37820*/  ISETP.LT.OR P0, PT, R30, 0x49, !P1 ;  /* 0x000000491e00780c */ /* 0x000fd60004f01670 */
[----:B------:R-:W0:Y:S01]  /*37830*/  @!P2 LDC.64 R38, c[0x0][0x5c0] ;  /* 0x00017000ff26ab82 */ /* 0x000e220000000a00 */
[----:B---3--:R-:W-:-:S04]  /*37840*/  LOP3.LUT R35, R35, 0xff, RZ, 0xc0, !PT ;  /* 0x000000ff23237812 */ /* 0x008fc800078ec0ff */
[----:B------:R-:W-:-:S05]  /*37850*/  F2FP.F16.E4M3.UNPACK_B R35, R35 ;  /* 0x00000023ff23723e */ /* 0x000fca00020006ff */
[----:B------:R-:W-:-:S05]  /*37860*/  HADD2.F32 R35, -RZ, R35.H0_H0 ;  /* 0x20000023ff237230 */ /* 0x000fca0000004100 */
[----:B------:R-:W-:-:S04]  /*37870*/  FMUL R35, R35, UR46 ;  /* 0x0000002e23237c20 */ /* 0x000fc80008400000 */
[----:B------:R-:W-:Y:S01]  /*37880*/  FFMA R35, R69, UR47, R35 ;  /* 0x0000002f45237c23 */ /* 0x000fe20008000023 */
[----:B------:R-:W-:Y:S01]  /*37890*/  IMAD.U32 R42, RZ, RZ, UR8 ;  /* 0x00000008ff2a7e24 */ /* 0x000fe2000f8e00ff */
[----:B------:R-:W3:Y:S03]  /*378a0*/  LDL.LU R69, [R1+0x520] ;  /* 0x0005200001457983 */ /* 0x000ee60000300800 */
[----:B------:R-:W-:-:S05]  /*378b0*/  F2FP.SATFINITE.E4M3.F32.PACK_AB_MERGE_C R35, RZ, R35, RZ ;  /* 0x00000023ff23723e */ /* 0x000fca00048070ff */
[----:B------:R1:W-:Y:S02]  /*378c0*/  @!P4 STG.E.U8 desc[UR54][R36.64+0x30], R35 ;  /* 0x000030232400c986 */ /* 0x0003e4000c101136 */
[----:B-1----:R-:W-:Y:S01]  /*378d0*/  PRMT R35, RZ, 0x7610, R35 ;  /* 0x00007610ff237816 */ /* 0x002fe20000000023 */
[----:B------:R-:W1:Y:S05]  /*378e0*/  @!P0 LDC.64 R36, c[0x0][0x5c0] ;  /* 0x00017000ff248b82 */ /* 0x000e6a0000000a00 */
[----:B------:R-:W4:Y:S01]  /*378f0*/  @!P2 LDG.E.U8 R35, desc[UR54][R18.64+0x31] ;  /* 0x000031361223a981 */ /* 0x000f22000c1e1100 */
[----:B------:R-:W-:Y:S01]  /*37900*/  IMAD.U32 R43, RZ, RZ, UR7 ;  /* 0x00000007ff2b7e24 */ /* 0x000fe2000f8e00ff */
[----:B------:R-:W-:-:S04]  /*37910*/  @!P2 IADD3 R42, P5, P6, R42, UR11, R26 ;  /* 0x0000000b2a2aac10 */ /* 0x000fc8000febe01a */
[----:B------:R-:W-:Y:S02]  /*37920*/  @!P2 IADD3.X R43, R43, UR10, R31, P5, P6 ;  /* 0x0000000a2b2bac10 */ /* 0x000fe4000afec41f */
[----:B0-----:R-:W-:-:S05]  /*37930*/  @!P2 IADD3 R38, P4, R42, R38, RZ ;  /* 0x000000262a26a210 */ /* 0x001fca0007f9e0ff */
        /* <DEDUP_REMOVED lines=33> */
[----:B------:R-:W-:Y:S02]  /*37b50*/  @!P5 IADD3.X R71, R31, UR5, R37, P2, P4 ;  /* 0x000000051f47dc10 */ /* 0x000fe400097e8425 */
        /* <DEDUP_REMOVED lines=12> */
[----:B------:R-:W-:Y:S01]  /*37c20*/  F2FP.SATFINITE.E4M3.F32.PACK_AB_MERGE_C R35, RZ, R35, RZ ;  /* 0x00000023ff23723e */ /* 0x000fe200048070ff */
[----:B------:R-:W-:Y:S01]  /*37c30*/  IMAD.U32 R39, RZ, RZ, UR7 ;  /* 0x00000007ff277e24 */ /* 0x000fe2000f8e00ff */
[----:B------:R-:W4:Y:S04]  /*37c40*/  LDL.LU R74, [R1+0x530] ;  /* 0x00053000014a7983 */ /* 0x000f280000300800 */
[----:B------:R1:W-:Y:S04]  /*37c50*/  @!P0 STG.E.U8 desc[UR54][R40.64+0x39], R35 ;  /* 0x0000392328008986 */ /* 0x0003e8000c101136 */
[----:B------:R-:W4:Y:S01]  /*37c60*/  LDL.LU R75, [R1+0x534] ;  /* 0x00053400014b7983 */ /* 0x000f220000300800 */
        /* <DEDUP_REMOVED lines=8> */
[----:B---3--:R-:W-:-:S04]  /*37cf0*/  LOP3.LUT R35, R35, 0xff, RZ, 0xc0, !PT ;  /* 0x000000ff23237812 */ /* 0x008fc800078ec0ff */
[----:B------:R-:W-:-:S05]  /*37d00*/  F2FP.F16.E4M3.UNPACK_B R35, R35 ;  /* 0x00000023ff23723e */ /* 0x000fca00020006ff */
[----:B------:R-:W-:-:S05]  /*37d10*/  HADD2.F32 R35, -RZ, R35.H0_H0 ;  /* 0x20000023ff237230 */ /* 0x000fca0000004100 */
[----:B------:R-:W-:-:S04]  /*37d20*/  FMUL R35, R35, UR46 ;  /* 0x0000002e23237c20 */ /* 0x000fc80008400000 */
[----:B------:R-:W-:-:S05]  /*37d30*/  FFMA R35, R69, UR47, R35 ;  /* 0x0000002f45237c23 */ /* 0x000fca0008000023 */
[----:B------:R-:W-:-:S05]  /*37d40*/  F2FP.SATFINITE.E4M3.F32.PACK_AB_MERGE_C R35, RZ, R35, RZ ;  /* 0x00000023ff23723e */ /* 0x000fca00048070ff */
[----:B------:R0:W-:Y:S02]  /*37d50*/  @!P2 STG.E.U8 desc[UR54][R36.64+0x38], R35 ;  /* 0x000038232400a986 */ /* 0x0001e4000c101136 */
[----:B0-----:R-:W-:Y:S01]  /*37d60*/  PRMT R35, RZ, 0x7610, R35 ;  /* 0x00007610ff237816 */ /* 0x001fe20000000023 */
[----:B------:R-:W0:Y:S05]  /*37d70*/  @!P4 LDC.64 R36, c[0x0][0x5c0] ;  /* 0x00017000ff24cb82 */ /* 0x000e2a0000000a00 */
[----:B------:R-:W3:Y:S01]  /*37d80*/  @!P4 LDG.E.U8 R35, desc[UR54][R18.64+0x39] ;  /* 0x000039361223c981 */ /* 0x000ee2000c1e1100 */
[----:B------:R-:W-:-:S05]  /*37d90*/  IMAD.U32 R38, RZ, RZ, UR8 ;  /* 0x00000008ff267e24 */ /* 0x000fca000f8e00ff */
[----:B------:R-:W-:Y:S02]  /*37da0*/  @!P4 IADD3 R38, P5, P6, R38, UR11, R26 ;  /* 0x0000000b2626cc10 */ /* 0x000fe4000febe01a */
[----:B------:R-:W-:Y:S02]  /*37db0*/  LOP3.LUT P0, RZ, R32, 0x80000, RZ, 0xc0, !PT ;  /* 0x0008000020ff7812 */ /* 0x000fe4000780c0ff */
[----:B------:R-:W-:Y:S02]  /*37dc0*/  @!P4 IADD3.X R39, R39, UR10, R31, P5, P6 ;  /* 0x0000000a2727cc10 */ /* 0x000fe4000afec41f */
[----:B0-----:R-:W-:-:S05]  /*37dd0*/  @!P4 IADD3 R36, P2, R38, R36, RZ ;  /* 0x000000242624c210 */ /* 0x001fca0007f5e0ff */
[----:B------:R-:W-:Y:S01]  /*37de0*/  @!P4 IMAD.X R37, R39, 0x1, R37, P2 ;  /* 0x000000012725c824 */ /* 0x000fe200010e0625 */
[----:B------:R-:W-:-:S13]  /*37df0*/  ISETP.LT.OR P2, PT, R30, 0x21, !P0 ;  /* 0x000000211e00780c */ /* 0x000fda0004741670 */
[----:B------:R-:W-:Y:S02]  /*37e00*/  @!P2 IMAD.MOV.U32 R38, RZ, RZ, R26 ;  /* 0x000000ffff26a224 */ /* 0x000fe400078e001a */
[----:B------:R-:W-:Y:S02]  /*37e10*/  @!P2 IMAD.MOV.U32 R39, RZ, RZ, R31 ;  /* 0x000000ffff27a224 */ /* 0x000fe400078e001f */
[----:B------:R-:W-:Y:S01]  /*37e20*/  @!P2 IMAD.WIDE.U32 R38, R24, 0x180, R38 ;  /* 0x000001801826a825 */ /* 0x000fe200078e0026 */
[----:B---3--:R-:W-:-:S04]  /*37e30*/  LOP3.LUT R35, R35, 0xff, RZ, 0xc0, !PT ;  /* 0x000000ff23237812 */ /* 0x008fc800078ec0ff */
[----:B------:R-:W-:-:S05]  /*37e40*/  F2FP.F16.E4M3.UNPACK_B R35, R35 ;  /* 0x00000023ff23723e */ /* 0x000fca00020006ff */
[----:B------:R-:W-:-:S05]  /*37e50*/  HADD2.F32 R35, -RZ, R35.H0_H0 ;  /* 0x20000023ff237230 */ /* 0x000fca0000004100 */
[----:B------:R-:W-:-:S04]  /*37e60*/  FMUL R35, R35, UR46 ;  /* 0x0000002e23237c20 */ /* 0x000fc80008400000 */
[----:B--2---:R-:W-:-:S05]  /*37e70*/  FFMA R35, R68, UR47, R35 ;  /* 0x0000002f44237c23 */ /* 0x004fca0008000023 */
[----:B------:R-:W-:-:S05]  /*37e80*/  F2FP.SATFINITE.E4M3.F32.PACK_AB_MERGE_C R35, RZ, R35, RZ ;  /* 0x00000023ff23723e */ /* 0x000fca00048070ff */
[----:B------:R0:W-:Y:S02]  /*37e90*/  @!P4 STG.E.U8 desc[UR54][R36.64+0x39], R35 ;  /* 0x000039232400c986 */ /* 0x0001e4000c101136 */
[----:B0-----:R-:W0:Y:S01]  /*37ea0*/  @!P2 LDC.64 R36, c[0x0][0x5c0] ;  /* 0x00017000ff24ab82 */ /* 0x001e220000000a00 */
[----:B------:R-:W-:Y:S01]  /*37eb0*/  @!P2 IMAD R35, R25, 0x180, RZ ;  /* 0x000001801923a824 */ /* 0x000fe200078e02ff */
[----:B0-----:R-:W-:-:S04]  /*37ec0*/  @!P2 IADD3 R38, P4, R38, R36, RZ ;  /* 0x000000242626a210 */ /* 0x001fc80007f9e0ff */
[--C-:B------:R-:W-:Y:S02]  /*37ed0*/  @!P2 IADD3.X R39, R37, R39, R35.reuse, P4, !PT ;  /* 0x000000272527a210 */ /* 0x100fe400027fe423 */
[----:B------:R-:W-:-:S06]  /*37ee0*/  PRMT R35, RZ, 0x7610, R35 ;  /* 0x00007610ff237816 */ /* 0x000fcc0000000023 */
[----:B------:R-:W2:Y:S01]  /*37ef0*/  @!P2 LDG.E.U8 R35, desc[UR54][R20.64+0x20] ;  /* 0x000020361423a981 */ /* 0x000ea2000c1e1100 */
[----:B------:R-:W-:-:S13]  /*37f00*/  ISETP.LT.OR P3, PT, R30, 0x59, !P1 ;  /* 0x000000591e00780c */ /* 0x000fda0004f61670 */
[----:B------:R-:W0:Y:S02]  /*37f10*/  @!P3 LDC.64 R36, c[0x0][0x5c0] ;  /* 0x00017000ff24bb82 */ /* 0x000e240000000a00 */
[----:B0-----:R-:W-:-:S04]  /*37f20*/  @!P3 IADD3 R68, P4, P5, R26, UR6, R36 ;  /* 0x000000061a44bc10 */ /* 0x001fc8000fd9e024 */
[----:B------:R-:W-:Y:S02]  /*37f30*/  @!P3 IADD3.X R69, R31, UR5, R37, P4, P5 ;  /* 0x000000051f45bc10 */ /* 0x000fe4000a7ea425 */
[----:B--2---:R-:W-:-:S04]  /*37f40*/  LOP3.LUT R35, R35, 0xff, RZ, 0xc0, !PT ;  /* 0x000000ff23237812 */ /* 0x004fc800078ec0ff */
[----:B------:R-:W-:-:S05]  /*37f50*/  F2FP.F16.E4M3.UNPACK_B R35, R35 ;  /* 0x00000023ff23723e */ /* 0x000fca00020006ff */
[----:B------:R-:W-:-:S05]  /*37f60*/  HADD2.F32 R35, -RZ, R35.H0_H0 ;  /* 0x20000023ff237230 */ /* 0x000fca0000004100 */
[----:B------:R-:W-:-:S04]  /*37f70*/  FMUL R35, R35, UR46 ;  /* 0x0000002e23237c20 */ /* 0x000fc80008400000 */
[----:B----4-:R-:W-:Y:S01]  /*37f80*/  FFMA R35, R74, UR47, R35 ;  /* 0x0000002f4a237c23 */ /* 0x010fe20008000023 */
[----:B------:R-:W-:Y:S01]  /*37f90*/  LOP3.LUT R32, R32, 0xfffdffff, RZ, 0xc0, !PT ;  /* 0xfffdffff20207812 */ /* 0x000fe200078ec0ff */
[----:B------:R-:W2:Y:S03]  /*37fa0*/  LDL.LU R74, [R1+0x538] ;  /* 0x00053800014a7983 */ /* 0x000ea60000300800 */
[----:B------:R-:W-:Y:S01]  /*37fb0*/  F2FP.SATFINITE.E4M3.F32.PACK_AB_MERGE_C R35, RZ, R35, RZ ;  /* 0x00000023ff23723e */ /* 0x000fe200048070ff */
[----:B------:R-:W3:Y:S04]  /*37fc0*/  LDL.LU R83, [R1+0x53c] ;  /* 0x00053c0001537983 */ /* 0x000ee80000300800 */
[----:B------:R0:W-:Y:S01]  /*37fd0*/  @!P2 STG.E.U8 desc[UR54][R38.64+0x20], R35 ;  /* 0x000020232600a986 */ /* 0x0001e2000c101136 */
[----:B------:R-:W-:-:S02]  /*37fe0*/  ISETP.LT.OR P2, PT, R30, 0x22, !P0 ;  /* 0x000000221e00780c */ /* 0x000fc40004741670 */
[----:B------:R-:W-:Y:S01]  /*37ff0*/  ISETP.LT.OR P6, PT, R30, 0x5a, !P1 ;  /* 0x0000005a1e00780c */ /* 0x000fe20004fc1670 */
[----:B------:R-:W4:Y:S10]  /*38000*/  LDL.LU R82, [R1+0x540] ;  /* 0x0005400001527983 */ /* 0x000f340000300800 */
[----:B0-----:R-:W0:Y:S01]  /*38010*/  @!P2 LDC.64 R38, c[0x0][0x5c0] ;  /* 0x00017000ff26ab82 */ /* 0x001e220000000a00 */
[----:B------:R-:W-:-:S02]  /*38020*/  @!P2 IMAD.MOV.U32 R36, RZ, RZ, R26 ;  /* 0x000000ffff24a224 */ /* 0x000fc400078e001a */
[----:B------:R-:W-:Y:S02]  /*38030*/  @!P2 IMAD.MOV.U32 R37, RZ, RZ, R31 ;  /* 0x000000ffff25a224 */ /* 0x000fe400078e001f */
[----:B------:R-:W-:-:S04]  /*38040*/  @!P2 IMAD.WIDE.U32 R36, R24, 0x180, R36 ;  /* 0x000001801824a825 */ /* 0x000fc800078e0024 */
[----:B------:R-:W-:Y:S01]  /*38050*/  @!P2 IMAD R35, R25, 0x180, RZ ;  /* 0x000001801923a824 */ /* 0x000fe200078e02ff */
[----:B0-----:R-:W-:-:S04]  /*38060*/  @!P2 IADD3 R38, P4, R36, R38, RZ ;  /* 0x000000262426a210 */ /* 0x001fc80007f9e0ff */
[--C-:B------:R-:W-:Y:S02]  /*38070*/  @!P2 IADD3.X R39, R39, R37, R35.reuse, P4, !PT ;  /* 0x000000252727a210 */ /* 0x100fe400027fe423 */
[----:B------:R-:W-:Y:S01]  /*38080*/  PRMT R35, RZ, 0x7610, R35 ;  /* 0x00007610ff237816 */ /* 0x000fe20000000023 */
[----:B------:R-:W0:Y:S05]  /*38090*/  @!P6 LDC.64 R36, c[0x0][0x5c0] ;  /* 0x00017000ff24eb82 */ /* 0x000e2a0000000a00 */
[----:B------:R-:W2:Y:S01]  /*380a0*/  @!P2 LDG.E.U8 R35, desc[UR54][R20.64+0x21] ;  /* 0x000021361423a981 */ /* 0x000ea2000c1e1100 */
[----:B------:R-:W-:Y:S02]  /*380b0*/  @P1 LOP3.LUT R32, R32, 0x20000, RZ, 0xfc, !PT ;  /* 0x0002000020201812 */ /* 0x000fe400078efcff */
[----:B------:R-:W-:-:S02]  /*380c0*/  LOP3.LUT P1, RZ, R0, 0x200000, RZ, 0xc0, !PT ;  /* 0x0020000000ff7812 */ /* 0x000fc4000782c0ff */
        /* <DEDUP_REMOVED lines=9> */
[----:B------:R-:W-:Y:S02]  /*38160*/  LOP3.LUT P3, RZ, R0, 0x100000, RZ, 0xc0, !PT ;  /* 0x0010000000ff7812 */ /* 0x000fe4000786c0ff */
[----:B0-----:R-:W-:-:S04]  /*38170*/  @!P6 IADD3 R54, P4, P5, R26, UR6, R36 ;  /* 0x000000061a36ec10 */ /* 0x001fc8000fd9e024 */
[----:B------:R-:W-:Y:S02]  /*38180*/  @!P6 IADD3.X R55, R31, UR5, R37, P4, P5 ;  /* 0x000000051f37ec10 */ /* 0x000fe4000a7ea425 */
[----:B------:R-:W-:-:S04]  /*38190*/  ISETP.GE.AND P6, PT, R9, 0x101, PT ;  /* 0x000001010900780c */ /* 0x000fc80003fc6270 */
[----:B------:R-:W-:-:S13]  /*381a0*/  ISETP.LT.OR P5, PT, R30, 0x41, !P6 ;  /* 0x000000411e00780c */ /* 0x000fda00077a1670 */
[----:B------:R-:W0:Y:S01]  /*381b0*/  @!P5 LDC.64 R36, c[0x0][0x5c0] ;  /* 0x00017000ff24db82 */ /* 0x000e220000000a00 */
        /* <DEDUP_REMOVED lines=9> */
[----:B------:R-:W-:Y:S02]  /*38250*/  LOP3.LUT R0, R0, 0xfff7ffff, RZ, 0xc0, !PT ;  /* 0xfff7ffff00007812 */ /* 0x000fe400078ec0ff */
[----:B0-----:R-:W-:Y:S02]  /*38260*/  @!P5 IADD3 R76, P2, P4, R26, UR11, R36 ;  /* 0x0000000b1a4cdc10 */ /* 0x001fe4000fc5e024 */
[----:B------:R-:W-:Y:S02]  /*38270*/  @P5 LOP3.LUT R0, R0, 0x80000, RZ, 0xfc, !PT ;  /* 0x0008000000005812 */ /* 0x000fe400078efcff */
[----:B------:R-:W-:Y:S02]  /*38280*/  @!P5 IADD3.X R77, R31, UR10, R37, P2, P4 ;  /* 0x0000000a1f4ddc10 */ /* 0x000fe400097e8425 */
[----:B------:R-:W-:-:S13]  /*38290*/  ISETP.LT.OR P5, PT, R30, 0x42, !P6 ;  /* 0x000000421e00780c */ /* 0x000fda00077a1670 */
[----:B------:R-:W0:Y:S02]  /*382a0*/  @!P5 LDC.64 R36, c[0x0][0x5c0] ;  /* 0x00017000ff24db82 */ /* 0x000e240000000a00 */
[----:B0-----:R-:W-:-:S04]  /*382b0*/  @!P5 IADD3 R74, P2, P4, R26, UR11, R36 ;  /* 0x0000000b1a4adc10 */ /* 0x001fc8000fc5e024 */
[----:B------:R-:W-:Y:S02]  /*382c0*/  @!P5 IADD3.X R75, R31, UR10, R37, P2, P4 ;  /* 0x0000000a1f4bdc10 */ /* 0x000fe400097e8425 */
[----:B------:R-:W-:-:S13]  /*382d0*/  ISETP.LT.OR P2, PT, R30, 0x29, !P0 ;  /* 0x000000291e00780c */ /* 0x000fda0004741670 */
[----:B------:R-:W0:Y:S01]  /*382e0*/  @!P2 LDC.64 R36, c[0x0][0x5c0] ;  /* 0x00017000ff24ab82 */ /* 0x000e220000000a00 */
[----:B------:R-:W-:Y:S02]  /*382f0*/  @!P2 IMAD.MOV.U32 R38, RZ, RZ, R26 ;  /* 0x000000ffff26a224 */ /* 0x000fe400078e001a */
[----:B------:R-:W-:Y:S02]  /*38300*/  @!P2 IMAD.MOV.U32 R39, RZ, RZ, R31 ;  /* 0x000000ffff27a224 */ /* 0x000fe400078e001f */
[----:B------:R-:W-:-:S03]  /*38310*/  @!P2 IMAD.WIDE.U32 R38, R24, 0x180, R38 ;  /* 0x000001801826a825 */ /* 0x000fc600078e0026 */
[----:B0-----:R-:W-:Y:S02]  /*38320*/  @!P2 IADD3 R38, P4, R38, R36, RZ ;  /* 0x000000242626a210 */ /* 0x001fe40007f9e0ff */
[----:B--2---:R-:W-:-:S04]  /*38330*/  LOP3.LUT R35, R35, 0xff, RZ, 0xc0, !PT ;  /* 0x000000ff23237812 */ /* 0x004fc800078ec0ff */
[----:B------:R-:W-:-:S05]  /*38340*/  F2FP.F16.E4M3.UNPACK_B R35, R35 ;  /* 0x00000023ff23723e */ /* 0x000fca00020006ff */
[----:B------:R-:W-:-:S05]  /*38350*/  HADD2.F32 R35, -RZ, R35.H0_H0 ;  /* 0x20000023ff237230 */ /* 0x000fca0000004100 */
[----:B------:R-:W-:-:S04]  /*38360*/  FMUL R35, R35, UR46 ;  /* 0x0000002e23237c20 */ /* 0x000fc80008400000 */
[----:B---3--:R-:W-:Y:S01]  /*38370*/  FFMA R35, R83, UR47, R35 ;  /* 0x0000002f53237c23 */ /* 0x008fe20008000023 */
[----:B------:R-:W-:Y:S01]  /*38380*/  ISETP.LT.OR P1, PT, R30, 0x49, !P6 ;  /* 0x000000491e00780c */ /* 0x000fe20007721670 */
[----:B------:R-:W2:Y:S03]  /*38390*/  LDL.LU R83, [R1+0x544] ;  /* 0x0005440001537983 */ /* 0x000ea60000300800 */
[----:B------:R-:W-:-:S05]  /*383a0*/  F2FP.SATFINITE.E4M3.F32.PACK_AB_MERGE_C R35, RZ, R35, RZ ;  /* 0x00000023ff23723e */ /* 0x000fca00048070ff */
[----:B------:R0:W-:Y:S02]  /*383b0*/  @!P3 STG.E.U8 desc[UR54][R78.64+0x21], R35 ;  /* 0x000021234e00b986 */ /* 0x0001e4000c101136 */
[----:B0-----:R-:W-:-:S05]  /*383c0*/  @!P2 IMAD R35, R25, 0x180, RZ ;  /* 0x000001801923a824 */ /* 0x001fca00078e02ff */
[--C-:B------:R-:W-:Y:S02]  /*383d0*/  @!P2 IADD3.X R39, R37, R39, R35.reuse, P4, !PT ;  /* 0x000000272527a210 */ /* 0x100fe400027fe423 */
[----:B------:R-:W-:Y:S01]  /*383e0*/  PRMT R35, RZ, 0x7610, R35 ;  /* 0x00007610ff237816 */ /* 0x000fe20000000023 */
[----:B------:R-:W0:Y:S05]  /*383f0*/  @!P1 LDC.64 R36, c[0x0][0x5c0] ;  /* 0x00017000ff249b82 */ /* 0x000e2a0000000a00 */
[----:B------:R-:W3:Y:S01]  /*38400*/  @!P2 LDG.E.U8 R35, desc[UR54][R20.64+0x28] ;  /* 0x000028361423a981 */ /* 0x000ee2000c1e1100 */
[----:B------:R-:W-:-:S04]  /*38410*/  LOP3.LUT R0, R0, 0xfffbffff, RZ, 0xc0, !PT ;  /* 0xfffbffff00007812 */ /* 0x000fc800078ec0ff */
[----:B------:R-:W-:Y:S02]  /*38420*/  @P5 LOP3.LUT R0, R0, 0x40000, RZ, 0xfc, !PT ;  /* 0x0004000000005812 */ /* 0x000fe400078efcff */
[----:B0-----:R-:W-:-:S04]  /*38430*/  @!P1 IADD3 R80, P4, P5, R26, UR11, R36 ;  /* 0x0000000b1a509c10 */ /* 0x001fc8000fd9e024 */
[----:B------:R-:W-:Y:S02]  /*38440*/  @!P1 IADD3.X R81, R31, UR10, R37, P4, P5 ;  /* 0x0000000a1f519c10 */ /* 0x000fe4000a7ea425 */
[----:B---3--:R-:W-:-:S04]  /*38450*/  LOP3.LUT R35, R35, 0xff, RZ, 0xc0, !PT ;  /* 0x000000ff23237812 */ /* 0x008fc800078ec0ff */
[----:B------:R-:W-:-:S05]  /*38460*/  F2FP.F16.E4M3.UNPACK_B R35, R35 ;  /* 0x00000023ff23723e */ /* 0x000fca00020006ff */
[----:B------:R-:W-:-:S05]  /*38470*/  HADD2.F32 R35, -RZ, R35.H0_H0 ;  /* 0x20000023ff237230 */ /* 0x000fca0000004100 */
[----:B------:R-:W-:-:S04]  /*38480*/  FMUL R35, R35, UR46 ;  /* 0x0000002e23237c20 */ /* 0x000fc80008400000 */
[----:B----4-:R-:W-:Y:S01]  /*38490*/  FFMA R35, R82, UR47, R35 ;  /* 0x0000002f52237c23 */ /* 0x010fe20008000023 */
[C---:B------:R-:W-:Y:S01]  /*384a0*/  ISETP.LT.OR P3, PT, R30.reuse, 0x4a, !P6 ;  /* 0x0000004a1e00780c */ /* 0x040fe20007761670 */
[----:B------:R-:W3:Y:S03]  /*384b0*/  LDL.LU R82, [R1+0x548] ;  /* 0x0005480001527983 */ /* 0x000ee60000300800 */
[----:B------:R-:W-:Y:S01]  /*384c0*/  F2FP.SATFINITE.E4M3.F32.PACK_AB_MERGE_C R35, RZ, R35, RZ ;  /* 0x00000023ff23723e */ /* 0x000fe200048070ff */
[----:B------:R-:W4:Y:S04]  /*384d0*/  LDL.LU R90, [R1+0x54c] ;  /* 0x00054c00015a7983 */ /* 0x000f280000300800 */
[----:B------:R0:W-:Y:S01]  /*384e0*/  @!P2 STG.E.U8 desc[UR54][R38.64+0x28], R35 ;  /* 0x000028232600a986 */ /* 0x0001e2000c101136 */
[----:B------:R-:W-:-:S02]  /*384f0*/  ISETP.LT.OR P2, PT, R30, 0x2a, !P0 ;  /* 0x0000002a1e00780c */ /* 0x000fc40004741670 */
[----:B------:R-:W-:Y:S01]  /*38500*/  LOP3.LUT R0, R0, 0xffdfffff, RZ, 0xc0, !PT ;  /* 0xffdfffff00007812 */ /* 0x000fe200078ec0ff */
        /* <DEDUP_REMOVED lines=11> */
[----:B------:R-:W-:-:S04]  /*385c0*/  @P1 LOP3.LUT R0, R0, 0x200000, RZ, 0xfc, !PT ;  /* 0x0020000000001812 */ /* 0x000fc800078efcff */
[C---:B------:R-:W-:Y:S02]  /*385d0*/  LOP3.LUT P1, RZ, R0.reuse, 0x1000000, RZ, 0xc0, !PT ;  /* 0x0100000000ff7812 */ /* 0x040fe4000782c0ff */
[----:B------:R-:W-:-:S04]  /*385e0*/  LOP3.LUT R0, R0, 0xffefffff, RZ, 0xc0, !PT ;  /* 0xffefffff00007812 */ /* 0x000fc800078ec0ff */
[----:B------:R-:W-:Y:S02]  /*385f0*/  @P3 LOP3.LUT R0, R0, 0x100000, RZ, 0xfc, !PT ;  /* 0x0010000000003812 */ /* 0x000fe400078efcff */
[----:B0-----:R-:W-:-:S04]  /*38600*/  @!P3 IADD3 R78, P4, P5, R26, UR11, R36 ;  /* 0x0000000b1a4ebc10 */ /* 0x001fc8000fd9e024 */
        /* <DEDUP_REMOVED lines=11> */
[----:B------:R-:W-:-:S13]  /*386c0*/  ISETP.LT.OR P3, PT, R30, 0x51, !P6 ;  /* 0x000000511e00780c */ /* 0x000fda0007761670 */
[----:B------:R-:W0:Y:S01]  /*386d0*/  @!P3 LDC.64 R36, c[0x0][0x5c0] ;  /* 0x00017000ff24bb82 */ /* 0x000e220000000a00 */
[----:B------:R-:W-:Y:S02]  /*386e0*/  LOP3.LUT R0, R0, 0xff7fffff, RZ, 0xc0, !PT ;  /* 0xff7fffff00007812 */ /* 0x000fe400078ec0ff */
[----:B--2---:R-:W-:-:S04]  /*386f0*/  LOP3.LUT R35, R35, 0xff, RZ, 0xc0, !PT ;  /* 0x000000ff23237812 */ /* 0x004fc800078ec0ff */
[----:B------:R-:W-:-:S05]  /*38700*/  F2FP.F16.E4M3.UNPACK_B R35, R35 ;  /* 0x00000023ff23723e */ /* 0x000fca00020006ff */
[----:B------:R-:W-:-:S05]  /*38710*/  HADD2.F32 R35, -RZ, R35.H0_H0 ;  /* 0x20000023ff237230 */ /* 0x000fca0000004100 */
[----:B------:R-:W-:-:S04]  /*38720*/  FMUL R35, R35, UR46 ;  /* 0x0000002e23237c20 */ /* 0x000fc80008400000 */
[----:B---3--:R-:W-:-:S05]  /*38730*/  FFMA R35, R82, UR47, R35 ;  /* 0x0000002f52237c23 */ /* 0x008fca0008000023 */
[----:B------:R-:W-:-:S05]  /*38740*/  F2FP.SATFINITE.E4M3.F32.PACK_AB_MERGE_C R35, RZ, R35, RZ ;  /* 0x00000023ff23723e */ /* 0x000fca00048070ff */
[----:B------:R1:W-:Y:S02]  /*38750*/  @!P5 STG.E.U8 desc[UR54][R88.64+0x28], R35 ;  /* 0x000028235800d986 */ /* 0x0003e4000c101136 */
[----:B-1----:R-:W-:-:S06]  /*38760*/  PRMT R35, RZ, 0x7610, R35 ;  /* 0x00007610ff237816 */ /* 0x002fcc0000000023 */
[----:B------:R-:W2:Y:S01]  /*38770*/  @!P1 LDG.E.U8 R35, desc[UR54][R22.64+0x29] ;  /* 0x0000293616239981 */ /* 0x000ea2000c1e1100 */
        /* <DEDUP_REMOVED lines=17> */
[----:B----4-:R-:W-:Y:S02]  /*38890*/  FFMA R35, R90, UR47, R35 ;  /* 0x0000002f5a237c23 */ /* 0x010fe40008000023 */
[----:B------:R-:W2:Y:S03]  /*388a0*/  LDL.LU R90, [R1+0x554] ;  /* 0x00055400015a7983 */ /* 0x000ea60000300800 */
[----:B------:R-:W-:Y:S01]  /*388b0*/  F2FP.SATFINITE.E4M3.F32.PACK_AB_MERGE_C R35, RZ, R35, RZ ;  /* 0x00000023ff23723e */ /* 0x000fe200048070ff */
[----:B------:R-:W3:Y:S04]  /*388c0*/  LDL.LU R92, [R1+0x558] ;  /* 0x00055800015c7983 */ /* 0x000ee80000300800 */
[----:B------:R0:W-:Y:S01]  /*388d0*/  @!P1 STG.E.U8 desc[UR54][R86.64+0x29], R35 ;  /* 0x0000292356009986 */ /* 0x0001e2000c101136 */
[----:B------:R-:W-:-:S03]  /*388e0*/  LOP3.LUT R0, R0, 0xffbfffff, RZ, 0xc0, !PT ;  /* 0xffbfffff00007812 */ /* 0x000fc600078ec0ff */
[----:B------:R-:W4:Y:S01]  /*388f0*/  LDL.LU R98, [R1+0x55c] ;  /* 0x00055c0001627983 */ /* 0x000f220000300800 */
[----:B0-----:R-:W-:Y:S01]  /*38900*/  @!P2 IMAD R35, R25, 0x180, RZ ;  /* 0x000001801923a824 */ /* 0x001fe200078e02ff */
[----:B------:R-:W-:Y:S02]  /*38910*/  ISETP.LT.OR P1, PT, R30, 0x59, !P6 ;  /* 0x000000591e00780c */ /* 0x000fe40007721670 */
[----:B------:R-:W4:Y:S02]  /*38920*/  LDL.LU R99, [R1+0x560] ;  /* 0x0005600001637983 */ /* 0x000f240000300800 */
[--C-:B------:R-:W-:Y:S02]  /*38930*/  @!P2 IADD3.X R39, R37, R39, R35.reuse, P4, !PT ;  /* 0x000000272527a210 */ /* 0x100fe400027fe423 */
[----:B------:R-:W-:-:S06]  /*38940*/  PRMT R35, RZ, 0x7610, R35 ;  /* 0x00007610ff237816 */ /* 0x000fcc0000000023 */
[----:B------:R-:W2:Y:S01]  /*38950*/  @!P2 LDG.E.U8 R35, desc[UR54][R20.64+0x30] ;  /* 0x000030361423a981 */ /* 0x000ea2000c1e1100 */
[----:B------:R-:W0:Y:S02]  /*38960*/  @!P1 LDC.64 R36, c[0x0][0x5c0] ;  /* 0x00017000ff249b82 */ /* 0x000e240000000a00 */
[----:B0-----:R-:W-:-:S04]  /*38970*/  @!P1 IADD3 R88, P4, P5, R26, UR11, R36 ;  /* 0x0000000b1a589c10 */ /* 0x001fc8000fd9e024 */
[----:B------:R-:W-:Y:S02]  /*38980*/  @!P1 IADD3.X R89, R31, UR10, R37, P4, P5 ;  /* 0x0000000a1f599c10 */ /* 0x000fe4000a7ea425 */
[----:B--2---:R-:W-:-:S04]  /*38990*/  LOP3.LUT R35, R35, 0xff, RZ, 0xc0, !PT ;  /* 0x000000ff23237812 */ /* 0x004fc800078ec0ff */
[----:B------:R-:W-:-:S05]  /*389a0*/  F2FP.F16.E4M3.UNPACK_B R35, R35 ;  /* 0x00000023ff23723e */ /* 0x000fca00020006ff */
[----:B------:R-:W-:-:S05]  /*389b0*/  HADD2.F32 R35, -RZ, R35.H0_H0 ;  /* 0x20000023ff237230 */ /* 0x000fca0000004100 */
[----:B------:R-:W-:-:S04]  /*389c0*/  FMUL R35, R35, UR46 ;  /* 0x0000002e23237c20 */ /* 0x000fc80008400000 */
[----:B------:R-:W-:-:S05]  /*389d0*/  FFMA R35, R91, UR47, R35 ;  /* 0x0000002f5b237c23 */ /* 0x000fca0008000023 */
        /* <DEDUP_REMOVED lines=9> */
[--C-:B------:R-:W-:Y:S02]  /*38a70*/  @!P2 IADD3.X R39, R39, R37, R35.reuse, P4, !PT ;  /* 0x000000252727a210 */ /* 0x100fe400027fe423 */
[----:B------:R-:W-:-:S06]  /*38a80*/  PRMT R35, RZ, 0x7610, R35 ;  /* 0x00007610ff237816 */ /* 0x000fcc0000000023 */
[----:B------:R-:W2:Y:S01]  /*38a90*/  @!P2 LDG.E.U8 R35, desc[UR54][R20.64+0x31] ;  /* 0x000031361423a981 */ /* 0x000ea2000c1e1100 */
[----:B------:R-:W-:-:S04]  /*38aa0*/  @P3 LOP3.LUT R0, R0, 0x400000, RZ, 0xfc, !PT ;  /* 0x0040000000003812 */ /* 0x000fc800078efcff */
[----:B------:R-:W-:-:S04]  /*38ab0*/  LOP3.LUT R0, R0, 0xfdffffff, RZ, 0xc0, !PT ;  /* 0xfdffffff00007812 */ /* 0x000fc800078ec0ff */
[----:B------:R-:W-:Y:S02]  /*38ac0*/  @P1 LOP3.LUT R0, R0, 0x2000000, RZ, 0xfc, !PT ;  /* 0x0200000000001812 */ /* 0x000fe400078efcff */
[----:B------:R-:W-:-:S13]  /*38ad0*/  ISETP.LT.OR P1, PT, R30, 0x5a, !P6 ;  /* 0x0000005a1e00780c */ /* 0x000fda0007721670 */
[----:B------:R-:W0:Y:S01]  /*38ae0*/  @!P1 LDC.64 R36, c[0x0][0x5c0] ;  /* 0x00017000ff249b82 */ /* 0x000e220000000a00 */
        /* <DEDUP_REMOVED lines=15> */
[----:B------:R-:W-:-:S04]  /*38be0*/  LOP3.LUT P3, RZ, R32, 0x40000, RZ, 0xc0, !PT ;  /* 0x0004000020ff7812 */ /* 0x000fc8000786c0ff */
[----:B------:R-:W-:-:S13]  /*38bf0*/  ISETP.LT.OR P1, PT, R30, 0x61, !P3 ;  /* 0x000000611e00780c */ /* 0x000fda0005f21670 */
[----:B------:R-:W0:Y:S01]  /*38c00*/  @!P1 LDC.64 R36, c[0x0][0x5c0] ;  /* 0x00017000ff249b82 */ /* 0x000e220000000a00 */
        /* <DEDUP_REMOVED lines=30> */
[----:B------:R-:W-:-:S03]  /*38df0*/  LOP3.LUT P1, RZ, R32, 0x20000, RZ, 0xc0, !PT ;  /* 0x0002000020ff7812 */ /* 0x000fc6000782c0ff */
[----:B------:R-:W4:Y:S01]  /*38e00*/  LDL.LU R106, [R1+0x56c] ;  /* 0x00056c00016a7983 */ /* 0x000f220000300800 */
[----:B0-----:R-:W-:Y:S01]  /*38e10*/  @!P2 IMAD R35, R25, 0x180, RZ ;  /* 0x000001801923a824 */ /* 0x001fe200078e02ff */
[----:B------:R-:W-:Y:S02]  /*38e20*/  ISETP.LT.OR P6, PT, R30, 0x69, !P3 ;  /* 0x000000691e00780c */ /* 0x000fe40005fc1670 */
[----:B------:R-:W4:Y:S02]  /*38e30*/  LDL.LU R111, [R1+0x570] ;  /* 0x00057000016f7983 */ /* 0x000f240000300800 */
[--C-:B------:R-:W-:Y:S02]  /*38e40*/  @!P2 IADD3.X R39, R37, R39, R35.reuse, P4, !PT ;  /* 0x000000272527a210 */ /* 0x100fe400027fe423 */
[----:B------:R-:W4:Y:S01]  /*38e50*/  LDL.LU R110, [R1+0x574] ;  /* 0x00057400016e7983 */ /* 0x000f220000300800 */
        /* <DEDUP_REMOVED lines=22> */
[----:B------:R-:W-:-:S04]  /*38fc0*/  LOP3.LUT R32, R32, 0xffffdfff, RZ, 0xc0, !PT ;  /* 0xffffdfff20207812 */ /* 0x000fc800078ec0ff */
[----:B------:R-:W-:Y:S02]  /*38fd0*/  @P0 LOP3.LUT R32, R32, 0x2000, RZ, 0xfc, !PT ;  /* 0x0000200020200812 */ /* 0x000fe400078efcff */
        /* <DEDUP_REMOVED lines=11> */
[----:B------:R-:W0:Y:S02]  /*39090*/  @!P6 LDC.64 R36, c[0x0][0x5c0] ;  /* 0x00017000ff24eb82 */ /* 0x000e240000000a00 */
[----:B0-----:R-:W-:-:S04]  /*390a0*/  @!P6 IADD3 R94, P4, P5, R26, UR8, R36 ;  /* 0x000000081a5eec10 */ /* 0x001fc8000fd9e024 */
[----:B------:R-:W-:Y:S02]  /*390b0*/  @!P6 IADD3.X R95, R31, UR7, R37, P4, P5 ;  /* 0x000000071f5fec10 */ /* 0x000fe4000a7ea425 */
[----:B------:R-:W-:Y:S02]  /*390c0*/  LOP3.LUT P6, RZ, R0, 0x4000000, RZ, 0xc0, !PT ;  /* 0x0400000000ff7812 */ /* 0x000fe400078cc0ff */
        /* <DEDUP_REMOVED lines=16> */
[----:B------:R-:W0:Y:S01]  /*391d0*/  @!P5 LDC.64 R36, c[0x0][0x5c0] ;  /* 0x00017000ff24db82 */ /* 0x000e220000000a00 */
[----:B------:R-:W-:Y:S02]  /*391e0*/  ISETP.LT.OR P0, PT, R30, 0x79, !P3 ;  /* 0x000000791e00780c */ /* 0x000fe40005f01670 */
[----:B------:R-:W-:Y:S02]  /*391f0*/  LOP3.LUT R2, R2, 0xfffffffe, RZ, 0xc0, !PT ;  /* 0xfffffffe02027812 */ /* 0x000fe400078ec0ff */
[----:B0-----:R-:W-:-:S04]  /*39200*/  @!P5 IADD3 R100, P2, P4, R26, UR8, R36 ;  /* 0x000000081a64dc10 */ /* 0x001fc8000fc5e024 */
[----:B------:R-:W-:-:S05]  /*39210*/  @!P5 IADD3.X R101, R31, UR7, R37, P2, P4 ;  /* 0x000000071f65dc10 */ /* 0x000fca00097e8425 */
[----:B------:R-:W0:Y:S01]  /*39220*/  @!P0 LDC.64 R36, c[0x0][0x5c0] ;  /* 0x00017000ff248b82 */ /* 0x000e220000000a00 */
[----:B------:R-:W-:-:S04]  /*39230*/  @P5 LOP3.LUT R2, R2, 0x1, RZ, 0xfc, !PT ;  /* 0x0000000102025812 */ /* 0x000fc800078efcff */
[----:B------:R-:W-:-:S04]  /*39240*/  LOP3.LUT R2, R2, 0xfffffff7, RZ, 0xc0, !PT ;  /* 0xfffffff702027812 */ /* 0x000fc800078ec0ff */
[----:B------:R-:W-:Y:S02]  /*39250*/  @P0 LOP3.LUT R2, R2, 0x8, RZ, 0xfc, !PT ;  /* 0x0000000802020812 */ /* 0x000fe400078efcff */
[----:B0-----:R-:W-:-:S04]  /*39260*/  @!P0 IADD3 R108, P2, P4, R26, UR8, R36 ;  /* 0x000000081a6c8c10 */ /* 0x001fc8000fc5e024 */
[----:B------:R-:W-:Y:S02]  /*39270*/  @!P0 IADD3.X R109, R31, UR7, R37, P2, P4 ;  /* 0x000000071f6d8c10 */ /* 0x000fe400097e8425 */
[----:B------:R-:W-:-:S13]  /*39280*/  ISETP.LT.OR P0, PT, R30, 0x7a, !P3 ;  /* 0x0000007a1e00780c */ /* 0x000fda0005f01670 */
[----:B------:R-:W0:Y:S01]  /*39290*/  @!P0 LDC.64 R36, c[0x0][0x5c0] ;  /* 0x00017000ff248b82 */ /* 0x000e220000000a00 */
[----:B--2---:R-:W-:-:S04]  /*392a0*/  LOP3.LUT R35, R35, 0xff, RZ, 0xc0, !PT ;  /* 0x000000ff23237812 */ /* 0x004fc800078ec0ff */
[----:B------:R-:W-:-:S05]  /*392b0*/  F2FP.F16.E4M3.UNPACK_B R35, R35 ;  /* 0x00000023ff23723e */ /* 0x000fca00020006ff */
[----:B------:R-:W-:-:S05]  /*392c0*/  HADD2.F32 R35, -RZ, R35.H0_H0 ;  /* 0x20000023ff237230 */ /* 0x000fca0000004100 */
[----:B------:R-:W-:-:S04]  /*392d0*/  FMUL R35, R35, UR46 ;  /* 0x0000002e23237c20 */ /* 0x000fc80008400000 */
[----:B----4-:R-:W-:-:S05]  /*392e0*/  FFMA R35, R106, UR47, R35 ;  /* 0x0000002f6a237c23 */ /* 0x010fca0008000023 */
[----:B------:R-:W-:Y:S02]  /*392f0*/  F2FP.SATFINITE.E4M3.F32.PACK_AB_MERGE_C R35, RZ, R35, RZ ;  /* 0x00000023ff23723e */ /* 0x000fe400048070ff */
[----:B0-----:R-:W-:-:S03]  /*39300*/  @!P0 IADD3 R106, P2, P4, R26, UR8, R36 ;  /* 0x000000081a6a8c10 */ /* 0x001fc6000fc5e024 */
[----:B------:R0:W-:Y:S01]  /*39310*/  @!P6 STG.E.U8 desc[UR54][R102.64+0x39], R35 ;  /* 0x000039236600e986 */ /* 0x0001e2000c101136 */
[----:B------:R-:W-:Y:S02]  /*39320*/  ISETP.GE.AND P6, PT, R9, 0x1, PT ;  /* 0x000000010900780c */ /* 0x000fe40003fc6270 */
[----:B------:R-:W-:Y:S02]  /*39330*/  @!P0 IADD3.X R107, R31, UR7, R37, P2, P4 ;  /* 0x000000071f6b8c10 */ /* 0x000fe400097e8425 */
[----:B------:R-:W-:Y:S02]  /*39340*/  ISETP.LT.OR P2, PT, R30, 0x41, !P6 ;  /* 0x000000411e00780c */ /* 0x000fe40007741670 */
[----:B0-----:R-:W-:-:S11]  /*39350*/  PRMT R35, RZ, 0x7610, R35 ;  /* 0x00007610ff237816 */ /* 0x001fd60000000023 */
[----:B------:R-:W2:Y:S01]  /*39360*/  @!P2 LDG.E.U8 R35, desc[UR54][R28.64+0x40] ;  /* 0x000040361c23a981 */ /* 0x000ea2000c1e1100 */
[----:B------:R-:W0:Y:S02]  /*39370*/  @!P2 LDC.64 R36, c[0x0][0x5c0] ;  /* 0x00017000ff24ab82 */ /* 0x000e240000000a00 */
[----:B0-----:R-:W-:-:S05]  /*39380*/  @!P2 IADD3 R36, P4, R26, R36, RZ ;  /* 0x000000241a24a210 */ /* 0x001fca0007f9e0ff */
[----:B------:R-:W-:Y:S01]  /*39390*/  @!P2 IMAD.X R37, R31, 0x1, R37, P4 ;  /* 0x000000011f25a824 */ /* 0x000fe200020e0625 */
[----:B--2---:R-:W-:-:S04]  /*393a0*/  LOP3.LUT R35, R35, 0xff, RZ, 0xc0, !PT ;  /* 0x000000ff23237812 */ /* 0x004fc800078ec0ff */
[----:B------:R-:W-:-:S05]  /*393b0*/  F2FP.F16.E4M3.UNPACK_B R35, R35 ;  /* 0x00000023ff23723e */ /* 0x000fca00020006ff */
[----:B------:R-:W-:-:S05]  /*393c0*/  HADD2.F32 R35, -RZ, R35.H0_H0 ;  /* 0x20000023ff237230 */ /* 0x000fca0000004100 */
[----:B------:R-:W-:-:S04]  /*393d0*/  FMUL R35, R35, UR46 ;  /* 0x0000002e23237c20 */ /* 0x000fc80008400000 */
[----:B------:R-:W-:Y:S01]  /*393e0*/  FFMA R35, R111, UR47, R35 ;  /* 0x0000002f6f237c23 */ /* 0x000fe20008000023 */
[----:B------:R-:W-:Y:S01]  /*393f0*/  LOP3.LUT R2, R2, 0xfffffffb, RZ, 0xc0, !PT ;  /* 0xfffffffb02027812 */ /* 0x000fe200078ec0ff */
[----:B------:R-:W2:Y:S03]  /*39400*/  LDL.LU R111, [R1+0x578] ;  /* 0x00057800016f7983 */ /* 0x000ea60000300800 */
[----:B------:R-:W-:-:S05]  /*39410*/  F2FP.SATFINITE.E4M3.F32.PACK_AB_MERGE_C R35, RZ, R35, RZ ;  /* 0x00000023ff23723e */ /* 0x000fca00048070ff */
[----:B------:R0:W-:Y:S01]  /*39420*/  @!P2 STG.E.U8 desc[UR54][R36.64+0x40], R35 ;  /* 0x000040232400a986 */ /* 0x0001e2000c101136 */
[----:B------:R-:W-:Y:S02]  /*39430*/  ISETP.LT.OR P2, PT, R30, 0x42, !P6 ;  /* 0x000000421e00780c */ /* 0x000fe40007741670 */
[----:B0-----:R-:W-:-:S11]  /*39440*/  PRMT R35, RZ, 0x7610, R35 ;  /* 0x00007610ff237816 */ /* 0x001fd60000000023 */
[----:B------:R-:W0:Y:S01]  /*39450*/  @!P2 LDC.64 R36, c[0x0][0x5c0] ;  /* 0x00017000ff24ab82 */ /* 0x000e220000000a00 */
[----:B------:R-:W3:Y:S01]  /*39460*/  @!P2 LDG.E.U8 R35, desc[UR54][R28.64+0x41] ;  /* 0x000041361c23a981 */ /* 0x000ee2000c1e1100 */
[----:B------:R-:W-:Y:S02]  /*39470*/  @P0 LOP3.LUT R2, R2, 0x4, RZ, 0xfc, !PT ;  /* 0x0000000402020812 */ /* 0x000fe400078efcff */
[----:B------:R-:W-:Y:S02]  /*39480*/  ISETP.LT.OR P0, PT, R30, 0x41, !P3 ;  /* 0x000000411e00780c */ /* 0x000fe40005f01670 */
[----:B0-----:R-:W-:-:S05]  /*39490*/  @!P2 IADD3 R36, P4, R26, R36, RZ ;  /* 0x000000241a24a210 */ /* 0x001fca0007f9e0ff */
[----:B------:R-:W-:Y:S01]  /*394a0*/  @!P2 IMAD.X R37, R31, 0x1, R37, P4 ;  /* 0x000000011f25a824 */ /* 0x000fe200020e0625 */
[----:B---3--:R-:W-:-:S04]  /*394b0*/  LOP3.LUT R35, R35, 0xff, RZ, 0xc0, !PT ;  /* 0x000000ff23237812 */ /* 0x008fc800078ec0ff */
[----:B------:R-:W-:-:S05]  /*394c0*/  F2FP.F16.E4M3.UNPACK_B R35, R35 ;  /* 0x00000023ff23723e */ /* 0x000fca00020006ff */
[----:B------:R-:W-:-:S05]  /*394d0*/  HADD2.F32 R35, -RZ, R35.H0_H0 ;  /* 0x20000023ff237230 */ /* 0x000fca0000004100 */
[----:B------:R-:W-:-:S04]  /*394e0*/  FMUL R35, R35, UR46 ;  /* 0x0000002e23237c20 */ /* 0x000fc80008400000 */
[----:B------:R-:W-:Y:S02]  /*394f0*/  FFMA R35, R110, UR47, R35 ;  /* 0x0000002f6e237c23 */ /* 0x000fe40008000023 */
[----:B------:R-:W3:Y:S03]  /*39500*/  LDL.LU R110, [R1+0x57c] ;  /* 0x00057c00016e7983 */ /* 0x000ee60000300800 */
[----:B------:R-:W-:-:S05]  /*39510*/  F2FP.SATFINITE.E4M3.F32.PACK_AB_MERGE_C R35, RZ, R35, RZ ;  /* 0x00000023ff23723e */ /* 0x000fca00048070ff */
[----:B------:R0:W-:Y:S02]  /*39520*/  @!P2 STG.E.U8 desc[UR54][R36.64+0x41], R35 ;  /* 0x000041232400a986 */ /* 0x0001e4000c101136 */
[----:B0-----:R-:W-:-:S06]  /*39530*/  PRMT R35, RZ, 0x7610, R35 ;  /* 0x00007610ff237816 */ /* 0x001fcc0000000023 */
[----:B------:R-:W4:Y:S01]  /*39540*/  @!P0 LDG.E.U8 R35, desc[UR54][R10.64+0x40] ;  /* 0x000040360a238981 */ /* 0x000f22000c1e1100 */
[----:B------:R-:W-:-:S13]  /*39550*/  ISETP.LT.OR P5, PT, R30, 0x61, !P1 ;  /* 0x000000611e00780c */ /* 0x000fda0004fa1670 */
[----:B------:R-:W0:Y:S01]  /*39560*/  @!P5 LDC.64 R36, c[0x0][0x5c0] ;  /* 0x00017000ff24db82 */ /* 0x000e220000000a00 */
        /* <DEDUP_REMOVED lines=9> */
[----:B------:R-:W-:Y:S02]  /*39600*/  ISETP.LT.OR P0, PT, R30, 0x42, !P3 ;  /* 0x000000421e00780c */ /* 0x000fe40005f01670 */
[----:B-1----:R-:W-:-:S11]  /*39610*/  PRMT R35, RZ, 0x7610, R35 ;  /* 0x00007610ff237816 */ /* 0x002fd60000000023 */
[----:B------:R-:W4:Y:S01]  /*39620*/  @!P0 LDG.E.U8 R35, desc[UR54][R10.64+0x41] ;  /* 0x000041360a238981 */ /* 0x000f22000c1e1100 */
[----:B0-----:R-:W-:Y:S02]  /*39630*/  @!P5 IADD3 R102, P2, P4, R26, UR6, R36 ;  /* 0x000000061a66dc10 */ /* 0x001fe4000fc5e024 */
[----:B------:R-:W-:Y:S02]  /*39640*/  @P5 LOP3.LUT R0, R0, 0x10000000, RZ, 0xfc, !PT ;  /* 0x1000000000005812 */ /* 0x000fe400078efcff */
[----:B------:R-:W-:Y:S02]  /*39650*/  @!P5 IADD3.X R103, R31, UR5, R37, P2, P4 ;  /* 0x000000051f67dc10 */ /* 0x000fe400097e8425 */
[----:B------:R-:W-:-:S13]  /*39660*/  ISETP.LT.OR P5, PT, R30, 0x62, !P1 ;  /* 0x000000621e00780c */ /* 0x000fda0004fa1670 */
[----:B------:R-:W0:Y:S01]  /*39670*/  @!P5 LDC.64 R36, c[0x0][0x5c0] ;  /* 0x00017000ff24db82 */ /* 0x000e220000000a00 */
[----:B------:R-:W-:-:S04]  /*39680*/  LOP3.LUT R0, R0, 0xfbffffff, RZ, 0xc0, !PT ;  /* 0xfbffffff00007812 */ /* 0x000fc800078ec0ff */
[----:B------:R-:W-:Y:S02]  /*39690*/  @P5 LOP3.LUT R0, R0, 0x4000000, RZ, 0xfc, !PT ;  /* 0x0400000000005812 */ /* 0x000fe400078efcff */
        /* <DEDUP_REMOVED lines=12> */
[----:B------:R-:W-:Y:S01]  /*39760*/  F2FP.SATFINITE.E4M3.F32.PACK_AB_MERGE_C R35, RZ, R35, RZ ;  /* 0x00000023ff23723e */ /* 0x000fe200048070ff */
[----:B------:R-:W4:Y:S04]  /*39770*/  LDL.LU R112, [R1+0x588] ;  /* 0x0005880001707983 */ /* 0x000f280000300800 */
[----:B------:R0:W-:Y:S01]  /*39780*/  @!P0 STG.E.U8 desc[UR54][R48.64+0x41], R35 ;  /* 0x0000412330008986 */ /* 0x0001e2000c101136 */
[----:B------:R-:W-:-:S02]  /*39790*/  ISETP.LT.OR P0, PT, R30, 0x6a, !P1 ;  /* 0x0000006a1e00780c */ /* 0x000fc40004f01670 */
[----:B------:R-:W-:Y:S01]  /*397a0*/  LOP3.LUT R0, R0, 0xfffffbff, RZ, 0xc0, !PT ;  /* 0xfffffbff00007812 */ /* 0x000fe200078ec0ff */
[----:B------:R-:W4:Y:S10]  /*397b0*/  LDL.LU R116, [R1+0x58c] ;  /* 0x00058c0001747983 */ /* 0x000f340000300800 */
[----:B------:R-:W1:Y:S01]  /*397c0*/  @!P0 LDC.64 R36, c[0x0][0x5c0] ;  /* 0x00017000ff248b82 */ /* 0x000e620000000a00 */
[----:B0-----:R-:W-:Y:S01]  /*397d0*/  PRMT R35, RZ, 0x7610, R35 ;  /* 0x00007610ff237816 */ /* 0x001fe20000000023 */
[----:B------:R-:W4:Y:S01]  /*397e0*/  LDL.LU R119, [R1+0x590] ;  /* 0x0005900001777983 */ /* 0x000f220000300800 */
[----:B------:R-:W-:-:S02]  /*397f0*/  @P5 LOP3.LUT R0, R0, 0x400, RZ, 0xfc, !PT ;  /* 0x0000040000005812 */ /* 0x000fc400078efcff */
[----:B------:R-:W-:Y:S01]  /*39800*/  LOP3.LUT R2, R2, 0xffffffef, RZ, 0xc0, !PT ;  /* 0xffffffef02027812 */ /* 0x000fe200078ec0ff */
[----:B------:R-:W4:Y:S01]  /*39810*/  LDL.LU R118, [R1+0x594] ;  /* 0x0005940001767983 */ /* 0x000f220000300800 */
[----:B-1----:R-:W-:-:S03]  /*39820*/  @!P0 IADD3 R48, P2, P4, R26, UR6, R36 ;  /* 0x000000061a308c10 */ /* 0x002fc6000fc5e024 */
[----:B------:R-:W4:Y:S01]  /*39830*/  LDL.LU R120, [R1+0x598] ;  /* 0x0005980001787983 */ /* 0x000f220000300800 */
[----:B------:R-:W-:-:S03]  /*39840*/  @!P0 IADD3.X R49, R31, UR5, R37, P2, P4 ;  /* 0x000000051f318c10 */ /* 0x000fc600097e8425 */
[----:B------:R-:W4:Y:S01]  /*39850*/  LDL.LU R122, [R1+0x59c] ;  /* 0x00059c00017a7983 */ /* 0x000f220000300800 */
[----:B------:R-:W-:Y:S02]  /*39860*/  ISETP.LT.OR P2, PT, R30, 0x49, !P6 ;  /* 0x000000491e00780c */ /* 0x000fe40007741670 */
[----:B------:R-:W-:Y:S01]  /*39870*/  LOP3.LUT R0, R0, 0xffffffef, RZ, 0xc0, !PT ;  /* 0xffffffef00007812 */ /* 0x000fe200078ec0ff */
[----:B------:R-:W4:Y:S10]  /*39880*/  LDL.LU R127, [R1+0x5a0] ;  /* 0x0005a000017f7983 */ /* 0x000f340000300800 */
[----:B------:R-:W2:Y:S01]  /*39890*/  @!P2 LDG.E.U8 R35, desc[UR54][R28.64+0x48] ;  /* 0x000048361c23a981 */ /* 0x000ea2000c1e1100 */
[----:B------:R-:W0:Y:S01]  /*398a0*/  @!P2 LDC.64 R36, c[0x0][0x5c0] ;  /* 0x00017000ff24ab82 */ /* 0x000e220000000a00 */
[----:B------:R-:W-:-:S02]  /*398b0*/  @P0 LOP3.LUT R0, R0, 0x10, RZ, 0xfc, !PT ;  /* 0x0000001000000812 */ /* 0x000fc400078efcff */
[----:B------:R-:W-:Y:S01]  /*398c0*/  ISETP.LT.OR P5, PT, R30, 0x71, !P1 ;  /* 0x000000711e00780c */ /* 0x000fe20004fa1670 */
[----:B------:R-:W4:Y:S01]  /*398d0*/  LDL.LU R126, [R1+0x5a4] ;  /* 0x0005a400017e7983 */ /* 0x000f220000300800 */
[----:B0-----:R-:W-:-:S03]  /*398e0*/  @!P2 IADD3 R36, P4, R26, R36, RZ ;  /* 0x000000241a24a210 */ /* 0x001fc60007f9e0ff */
[----:B------:R-:W4:Y:S02]  /*398f0*/  LDL.LU R128, [R1+0x5a8] ;  /* 0x0005a80001807983 */ /* 0x000f240000300800 */
[----:B------:R-:W-:Y:S01]  /*39900*/  @!P2 IMAD.X R37, R31, 0x1, R37, P4 ;  /* 0x000000011f25a824 */ /* 0x000fe200020e0625 */
[----:B--2---:R-:W-:Y:S01]  /*39910*/  LOP3.LUT R35, R35, 0xff, RZ, 0xc0, !PT ;  /* 0x000000ff23237812 */ /* 0x004fe200078ec0ff */
[----:B------:R-:W2:Y:S03]  /*39920*/  LDL.LU R132, [R1+0x5ac] ;  /* 0x0005ac0001847983 */ /* 0x000ea60000300800 */
[----:B------:R-:W-:Y:S01]  /*39930*/  F2FP.F16.E4M3.UNPACK_B R35, R35 ;  /* 0x00000023ff23723e */ /* 0x000fe200020006ff */
[----:B------:R-:W2:Y:S04]  /*39940*/  LDL.LU R151, [R1+0x5b0] ;  /* 0x0005b00001977983 */ /* 0x000ea80000300800 */
[----:B------:R-:W-:Y:S01]  /*39950*/  HADD2.F32 R35, -RZ, R35.H0_H0 ;  /* 0x20000023ff237230 */ /* 0x000fe20000004100 */
[----:B------:R-:W-:Y:S01]  /*39960*/  ISETP.LT.OR P0, PT, R30, 0x49, !P3 ;  /* 0x000000491e00780c */ /* 0x000fe20005f01670 */
[----:B------:R-:W2:Y:S03]  /*39970*/  LDL.LU R150, [R1+0x5b4] ;  /* 0x0005b40001967983 */ /* 0x000ea60000300800 */
[----:B------:R-:W-:-:S04]  /*39980*/  FMUL R35, R35, UR46 ;  /* 0x0000002e23237c20 */ /* 0x000fc80008400000 */
[----:B------:R-:W-:-:S05]  /*39990*/  FFMA R35, R111, UR47, R35 ;  /* 0x0000002f6f237c23 */ /* 0x000fca0008000023 */
[----:B------:R-:W-:-:S05]  /*399a0*/  F2FP.SATFINITE.E4M3.F32.PACK_AB_MERGE_C R35, RZ, R35, RZ ;  /* 0x00000023ff23723e */ /* 0x000fca00048070ff */
[----:B------:R0:W-:Y:S01]  /*399b0*/  @!P2 STG.E.U8 desc[UR54][R36.64+0x48], R35 ;  /* 0x000048232400a986 */ /* 0x0001e2000c101136 */
[----:B------:R-:W-:Y:S02]  /*399c0*/  ISETP.LT.OR P2, PT, R30, 0x4a, !P6 ;  /* 0x0000004a1e00780c */ /* 0x000fe40007741670 */
[----:B0-----:R-:W-:-:S11]  /*399d0*/  PRMT R35, RZ, 0x7610, R35 ;  /* 0x00007610ff237816 */ /* 0x001fd60000000023 */
[----:B------:R-:W0:Y:S01]  /*399e0*/  @!P2 LDC.64 R36, c[0x0][0x5c0] ;  /* 0x00017000ff24ab82 */ /* 0x000e220000000a00 */
[----:B------:R-:W3:Y:S01]  /*399f0*/  @!P2 LDG.E.U8 R35, desc[UR54][R28.64+0x49] ;  /* 0x000049361c23a981 */ /* 0x000ee2000c1e1100 */
[----:B0-----:R-:W-:-:S05]  /*39a00*/  @!P2 IADD3 R36, P4, R26, R36, RZ ;  /* 0x000000241a24a210 */ /* 0x001fca0007f9e0ff */
[----:B------:R-:W-:Y:S01]  /*39a10*/  @!P2 IMAD.X R37, R31, 0x1, R37, P4 ;  /* 0x000000011f25a824 */ /* 0x000fe200020e0625 */
        /* <DEDUP_REMOVED lines=10> */
[----:B------:R-:W-:Y:S02]  /*39ac0*/  @P5 LOP3.LUT R2, R2, 0x10, RZ, 0xfc, !PT ;  /* 0x0000001002025812 */ /* 0x000fe400078efcff */
        /* <DEDUP_REMOVED lines=8> */
[----:B-1----:R-:W-:-:S11]  /*39b50*/  PRMT R35, RZ, 0x7610, R35 ;  /* 0x00007610ff237816 */ /* 0x002fd60000000023 */
[----:B------:R-:W3:Y:S01]  /*39b60*/  @!P0 LDG.E.U8 R35, desc[UR54][R10.64+0x49] ;  /* 0x000049360a238981 */ /* 0x000ee2000c1e1100 */
        /* <DEDUP_REMOVED lines=12> */
[----:B---3--:R-:W-:-:S04]  /*39c30*/  LOP3.LUT R35, R35, 0xff, RZ, 0xc0, !PT ;  /* 0x000000ff23237812 */ /* 0x008fc800078ec0ff */
[----:B------:R-:W-:-:S05]  /*39c40*/  F2FP.F16.E4M3.UNPACK_B R35, R35 ;  /* 0x00000023ff23723e */ /* 0x000fca00020006ff */
[----:B------:R-:W-:-:S05]  /*39c50*/  HADD2.F32 R35, -RZ, R35.H0_H0 ;  /* 0x20000023ff237230 */ /* 0x000fca0000004100 */
[----:B------:R-:W-:-:S04]  /*39c60*/  FMUL R35, R35, UR46 ;  /* 0x0000002e23237c20 */ /* 0x000fc80008400000 */
[----:B------:R-:W-:-:S05]  /*39c70*/  FFMA R35, R116, UR47, R35 ;  /* 0x0000002f74237c23 */ /* 0x000fca0008000023 */
[----:B------:R-:W-:-:S05]  /*39c80*/  F2FP.SATFINITE.E4M3.F32.PACK_AB_MERGE_C R35, RZ, R35, RZ ;  /* 0x00000023ff23723e */ /* 0x000fca00048070ff */
[----:B------:R0:W-:Y:S01]  /*39c90*/  @!P0 STG.E.U8 desc[UR54][R44.64+0x49], R35 ;  /* 0x000049232c008986 */ /* 0x0001e2000c101136 */
[----:B------:R-:W-:-:S13]  /*39ca0*/  ISETP.LT.OR P0, PT, R30, 0x7a, !P1 ;  /* 0x0000007a1e00780c */ /* 0x000fda0004f01670 */
[----:B------:R-:W1:Y:S01]  /*39cb0*/  @!P0 LDC.64 R36, c[0x0][0x5c0] ;  /* 0x00017000ff248b82 */ /* 0x000e620000000a00 */
[----:B0-----:R-:W-:Y:S02]  /*39cc0*/  PRMT R35, RZ, 0x7610, R35 ;  /* 0x00007610ff237816 */ /* 0x001fe40000000023 */
[----:B-1----:R-:W-:-:S04]  /*39cd0*/  @!P0 IADD3 R116, P2, P4, R26, UR6, R36 ;  /* 0x000000061a748c10 */ /* 0x002fc8000fc5e024 */
[----:B------:R-:W-:Y:S02]  /*39ce0*/  @!P0 IADD3.X R117, R31, UR5, R37, P2, P4 ;  /* 0x000000051f758c10 */ /* 0x000fe400097e8425 */
[----:B------:R-:W-:-:S13]  /*39cf0*/  ISETP.LT.OR P2, PT, R30, 0x51, !P6 ;  /* 0x000000511e00780c */ /* 0x000fda0007741670 */
[----:B------:R-:W3:Y:S01]  /*39d00*/  @!P2 LDG.E.U8 R35, desc[UR54][R28.64+0x50] ;  /* 0x000050361c23a981 */ /* 0x000ee2000c1e1100 */
[----:B------:R-:W0:Y:S02]  /*39d10*/  @!P2 LDC.64 R36, c[0x0][0x5c0] ;  /* 0x00017000ff24ab82 */ /* 0x000e240000000a00 */
        /* <DEDUP_REMOVED lines=25> */
[----:B0-----:R-:W-:-:S06]  /*39eb0*/  PRMT R35, RZ, 0x7610, R35 ;  /* 0x00007610ff237816 */ /* 0x001fcc0000000023 */
[----:B------:R-:W3:Y:S01]  /*39ec0*/  @!P5 LDG.E.U8 R35, desc[UR54][R10.64+0x50] ;  /* 0x000050360a23d981 */ /* 0x000ee2000c1e1100 */
[----:B------:R-:W-:Y:S02]  /*39ed0*/  LOP3.LUT R2, R2, 0xfff7ffff, RZ, 0xc0, !PT ;  /* 0xfff7ffff02027812 */ /* 0x000fe400078ec0ff */
[----:B------:R-:W-:Y:S02]  /*39ee0*/  LOP3.LUT R32, R32, 0xfffeffff, RZ, 0xc0, !PT ;  /* 0xfffeffff20207812 */ /* 0x000fe400078ec0ff */
[----:B------:R-:W-:Y:S02]  /*39ef0*/  @P0 LOP3.LUT R2, R2, 0x80000, RZ, 0xfc, !PT ;  /* 0x0008000002020812 */ /* 0x000fe400078efcff */
[----:B------:R-:W-:Y:S02]  /*39f00*/  ISETP.GE.AND P0, PT, R9, 0x101, PT ;  /* 0x000001010900780c */ /* 0x000fe40003f06270 */
[----:B------:R-:W-:Y:S02]  /*39f10*/  @P1 LOP3.LUT R32, R32, 0x10000, RZ, 0xfc, !PT ;  /* 0x0001000020201812 */ /* 0x000fe400078efcff */
[----:B------:R-:W-:-:S13]  /*39f20*/  ISETP.LT.OR P1, PT, R30, 0x61, !P0 ;  /* 0x000000611e00780c */ /* 0x000fda0004721670 */
[----:B------:R-:W0:Y:S01]  /*39f30*/  @!P1 LDC.64 R36, c[0x0][0x5c0] ;  /* 0x00017000ff249b82 */ /* 0x000e220000000a00 */
[----:B------:R-:W-:-:S04]  /*39f40*/  LOP3.LUT R2, R2, 0xfbffffff, RZ, 0xc0, !PT ;  /* 0xfbffffff02027812 */ /* 0x000fc800078ec0ff */
[----:B------:R-:W-:Y:S02]  /*39f50*/  @P1 LOP3.LUT R2, R2, 0x4000000, RZ, 0xfc, !PT ;  /* 0x0400000002021812 */ /* 0x000fe400078efcff */
[----:B0-----:R-:W-:-:S04]  /*39f60*/  @!P1 IADD3 R118, P2, P4, R26, UR11, R36 ;  /* 0x0000000b1a769c10 */ /* 0x001fc8000fc5e024 */
[----:B------:R-:W-:Y:S02]  /*39f70*/  @!P1 IADD3.X R119, R31, UR10, R37, P2, P4 ;  /* 0x0000000a1f779c10 */ /* 0x000fe400097e8425 */
[----:B------:R-:W-:-:S13]  /*39f80*/  ISETP.LT.OR P1, PT, R30, 0x62, !P0 ;  /* 0x000000621e00780c */ /* 0x000fda0004721670 */
[----:B------:R-:W0:Y:S01]  /*39f90*/  @!P1 LDC.64 R36, c[0x0][0x5c0] ;  /* 0x00017000ff249b82 */ /* 0x000e220000000a00 */
        /* <DEDUP_REMOVED lines=8> */
[----:B-1----:R-:W-:-:S11]  /*3a020*/  PRMT R35, RZ, 0x7610, R35 ;  /* 0x00007610ff237816 */ /* 0x002fd60000000023 */
[----:B------:R-:W3:Y:S01]  /*3a030*/  @!P5 LDG.E.U8 R35, desc[UR54][R10.64+0x51] ;  /* 0x000051360a23d981 */ /* 0x000ee2000c1e1100 */
[----:B------:R-:W-:Y:S02]  /*3a040*/  LOP3.LUT R2, R2, 0xefffffff, RZ, 0xc0, !PT ;  /* 0xefffffff02027812 */ /* 0x000fe400078ec0ff */
        /* <DEDUP_REMOVED lines=15> */
[----:B------:R-:W-:Y:S01]  /*3a140*/  FFMA R35, R122, UR47, R35 ;  /* 0x0000002f7a237c23 */ /* 0x000fe20008000023 */
[----:B0-----:R-:W-:-:S04]  /*3a150*/  @!P1 IADD3 R122, P2, P4, R26, UR11, R36 ;  /* 0x0000000b1a7a9c10 */ /* 0x001fc8000fc5e024 */
[----:B------:R-:W-:Y:S02]  /*3a160*/  @!P1 IADD3.X R123, R31, UR10, R37, P2, P4 ;  /* 0x0000000a1f7b9c10 */ /* 0x000fe400097e8425 */
[----:B------:R-:W-:Y:S02]  /*3a170*/  ISETP.LT.OR P2, PT, R30, 0x59, !P6 ;  /* 0x000000591e00780c */ /* 0x000fe40007741670 */
[----:B------:R-:W-:-:S05]  /*3a180*/  F2FP.SATFINITE.E4M3.F32.PACK_AB_MERGE_C R35, RZ, R35, RZ ;  /* 0x00000023ff23723e */ /* 0x000fca00048070ff */
[----:B------:R0:W-:Y:S06]  /*3a190*/  @!P5 STG.E.U8 desc[UR54][R64.64+0x51], R35 ;  /* 0x000051234000d986 */ /* 0x0001ec000c101136 */
[----:B------:R-:W1:Y:S01]  /*3a1a0*/  @!P2 LDC.64 R36, c[0x0][0x5c0] ;  /* 0x00017000ff24ab82 */ /* 0x000e620000000a00 */
[----:B0-----:R-:W-:-:S06]  /*3a1b0*/  PRMT R35, RZ, 0x7610, R35 ;  /* 0x00007610ff237816 */ /* 0x001fcc0000000023 */
[----:B------:R-:W3:Y:S01]  /*3a1c0*/  @!P2 LDG.E.U8 R35, desc[UR54][R28.64+0x58] ;  /* 0x000058361c23a981 */ /* 0x000ee2000c1e1100 */
[----:B-1----:R-:W-:-:S05]  /*3a1d0*/  @!P2 IADD3 R36, P4, R26, R36, RZ ;  /* 0x000000241a24a210 */ /* 0x002fca0007f9e0ff */
        /* <DEDUP_REMOVED lines=14> */
[----:B------:R-:W-:Y:S01]  /*3a2c0*/  @!P2 IMAD.X R37, R31, 0x1, R37, P4 ;  /* 0x000000011f25a824 */ /* 0x000fe200020e0625 */
[----:B------:R-:W-:Y:S02]  /*3a2d0*/  LOP3.LUT R0, R0, 0xfffff7ff, RZ, 0xc0, !PT ;  /* 0xfffff7ff00007812 */ /* 0x000fe400078ec0ff */
        /* <DEDUP_REMOVED lines=29> */
[----:B------:R0:W-:Y:S02]  /*3a4b0*/  @!P6 STG.E.U8 desc[UR54][R66.64+0x58], R35 ;  /* 0x000058234200e986 */ /* 0x0001e4000c101136 */
[----:B0-----:R-:W-:-:S06]  /*3a4c0*/  PRMT R35, RZ, 0x7610, R35 ;  /* 0x00007610ff237816 */ /* 0x001fcc0000000023 */
[----:B------:R-:W3:Y:S01]  /*3a4d0*/  @!P1 LDG.E.U8 R35, desc[UR54][R10.64+0x59] ;  /* 0x000059360a239981 */ /* 0x000ee2000c1e1100 */
[----:B------:R-:W-:Y:S02]  /*3a4e0*/  LOP3.LUT P5, RZ, R0, 0x1000, RZ, 0xc0, !PT ;  /* 0x0000100000ff7812 */ /* 0x000fe400078ac0ff */
[----:B---3--:R-:W-:-:S04]  /*3a4f0*/  LOP3.LUT R35, R35, 0xff, RZ, 0xc0, !PT ;  /* 0x000000ff23237812 */ /* 0x008fc800078ec0ff */
[----:B------:R-:W-:-:S05]  /*3a500*/  F2FP.F16.E4M3.UNPACK_B R35, R35 ;  /* 0x00000023ff23723e */ /* 0x000fca00020006ff */
[----:B------:R-:W-:-:S05]  /*3a510*/  HADD2.F32 R35, -RZ, R35.H0_H0 ;  /* 0x20000023ff237230 */ /* 0x000fca0000004100 */
[----:B------:R-:W-:-:S04]  /*3a520*/  FMUL R35, R35, UR46 ;  /* 0x0000002e23237c20 */ /* 0x000fc80008400000 */
[----:B--2---:R-:W-:-:S05]  /*3a530*/  FFMA R35, R132, UR47, R35 ;  /* 0x0000002f84237c23 */ /* 0x004fca0008000023 */
[----:B------:R-:W-:-:S05]  /*3a540*/  F2FP.SATFINITE.E4M3.F32.PACK_AB_MERGE_C R35, RZ, R35, RZ ;  /* 0x00000023ff23723e */ /* 0x000fca00048070ff */
[----:B------:R0:W-:Y:S02]  /*3a550*/  @!P1 STG.E.U8 desc[UR54][R50.64+0x59], R35 ;  /* 0x0000592332009986 */ /* 0x0001e4000c101136 */
[----:B0-----:R-:W-:-:S06]  /*3a560*/  PRMT R35, RZ, 0x7610, R35 ;  /* 0x00007610ff237816 */ /* 0x001fcc0000000023 */
[----:B------:R-:W2:Y:S01]  /*3a570*/  @!P5 LDG.E.U8 R35, desc[UR54][R12.64+0x40] ;  /* 0x000040360c23d981 */ /* 0x000ea2000c1e1100 */
[----:B------:R-:W-:-:S13]  /*3a580*/  ISETP.LT.OR P6, PT, R30, 0x79, !P0 ;  /* 0x000000791e00780c */ /* 0x000fda00047c1670 */
[----:B------:R-:W0:Y:S01]  /*3a590*/  @!P6 LDC.64 R36, c[0x0][0x5c0] ;  /* 0x00017000ff24eb82 */ /* 0x000e220000000a00 */
[----:B------:R-:W-:-:S04]  /*3a5a0*/  LOP3.LUT R34, R34, 0xfeffffff, RZ, 0xc0, !PT ;  /* 0xfeffffff22227812 */ /* 0x000fc800078ec0ff */
[----:B------:R-:W-:Y:S02]  /*3a5b0*/  @P6 LOP3.LUT R34, R34, 0x1000000, RZ, 0xfc, !PT ;  /* 0x0100000022226812 */ /* 0x000fe400078efcff */
        /* <DEDUP_REMOVED lines=9> */
[----:B------:R-:W-:Y:S01]  /*3a650*/  FFMA R35, R151, UR47, R35 ;  /* 0x0000002f97237c23 */ /* 0x000fe20008000023 */
[----:B------:R-:W-:Y:S02]  /*3a660*/  LOP3.LUT R0, R0, 0xffffdfff, RZ, 0xc0, !PT ;  /* 0xffffdfff00007812 */ /* 0x000fe400078ec0ff */
[----:B------:R-:W-:Y:S01]  /*3a670*/  LOP3.LUT R3, R3, 0xfffbffff, RZ, 0xc0, !PT ;  /* 0xfffbffff03037812 */ /* 0x000fe200078ec0ff */
[----:B------:R-:W-:Y:S01]  /*3a680*/  IMAD.U32 R38, RZ, RZ, UR7 ;  /* 0x00000007ff267e24 */ /* 0x000fe2000f8e00ff */
[----:B------:R-:W-:Y:S01]  /*3a690*/  F2FP.SATFINITE.E4M3.F32.PACK_AB_MERGE_C R35, RZ, R35, RZ ;  /* 0x00000023ff23723e */ /* 0x000fe200048070ff */
[----:B------:R-:W2:Y:S04]  /*3a6a0*/  LDL.LU R151, [R1+0x5b8] ;  /* 0x0005b80001977983 */ /* 0x000ea80000300800 */
[----:B------:R1:W-:Y:S02]  /*3a6b0*/  @!P5 STG.E.U8 desc[UR54][R62.64+0x40], R35 ;  /* 0x000040233e00d986 */ /* 0x0003e4000c101136 */
[----:B-1----:R-:W-:-:S06]  /*3a6c0*/  PRMT R35, RZ, 0x7610, R35 ;  /* 0x00007610ff237816 */ /* 0x002fcc0000000023 */
[----:B------:R-:W3:Y:S01]  /*3a6d0*/  @!P6 LDG.E.U8 R35, desc[UR54][R12.64+0x41] ;  /* 0x000041360c23e981 */ /* 0x000ee2000c1e1100 */
[----:B0-----:R-:W-:Y:S02]  /*3a6e0*/  @!P1 IADD3 R132, P2, P4, R26, UR11, R36 ;  /* 0x0000000b1a849c10 */ /* 0x001fe4000fc5e024 */
[----:B------:R-:W-:Y:S02]  /*3a6f0*/  @P1 LOP3.LUT R0, R0, 0x2000, RZ, 0xfc, !PT ;  /* 0x0000200000001812 */ /* 0x000fe400078efcff */
[----:B------:R-:W-:Y:S02]  /*3a700*/  @!P1 IADD3.X R133, R31, UR10, R37, P2, P4 ;  /* 0x0000000a1f859c10 */ /* 0x000fe400097e8425 */
[----:B------:R-:W-:Y:S02]  /*3a710*/  ISETP.LT.OR P1, PT, R30, 0x81, !P3 ;  /* 0x000000811e00780c */ /* 0x000fe40005f21670 */
[----:B------:R-:W-:-:S11]  /*3a720*/  LOP3.LUT R32, R32, 0xffff7fff, RZ, 0xc0, !PT ;  /* 0xffff7fff20207812 */ /* 0x000fd600078ec0ff */
[----:B------:R-:W0:Y:S01]  /*3a730*/  @!P1 LDC.64 R36, c[0x0][0x5c0] ;  /* 0x00017000ff249b82 */ /* 0x000e220000000a00 */
[----:B------:R-:W-:Y:S02]  /*3a740*/  @P0 LOP3.LUT R32, R32, 0x8000, RZ, 0xfc, !PT ;  /* 0x0000800020200812 */ /* 0x000fe400078efcff */
[----:B------:R-:W-:Y:S02]  /*3a750*/  ISETP.LT.OR P0, PT, R30, 0x82, !P3 ;  /* 0x000000821e00780c */ /* 0x000fe40005f01670 */
[----:B0-----:R-:W-:-:S04]  /*3a760*/  @!P1 IADD3 R158, P2, P4, R26, UR8, R36 ;  /* 0x000000081a9e9c10 */ /* 0x001fc8000fc5e024 */
[----:B------:R-:W-:-:S07]  /*3a770*/  @!P1 IADD3.X R159, R31, UR7, R37, P2, P4 ;  /* 0x000000071f9f9c10 */ /* 0x000fce00097e8425 */
[----:B------:R-:W0:Y:S01]  /*3a780*/  @!P0 LDC.64 R36, c[0x0][0x5c0] ;  /* 0x00017000ff248b82 */ /* 0x000e220000000a00 */
[----:B------:R-:W-:-:S04]  /*3a790*/  @P1 LOP3.LUT R3, R3, 0x40000, RZ, 0xfc, !PT ;  /* 0x0004000003031812 */ /* 0x000fc800078efcff */
[----:B------:R-:W-:-:S04]  /*3a7a0*/  LOP3.LUT R3, R3, 0xfffdffff, RZ, 0xc0, !PT ;  /* 0xfffdffff03037812 */ /* 0x000fc800078ec0ff */
[----:B------:R-:W-:Y:S02]  /*3a7b0*/  @P0 LOP3.LUT R3, R3, 0x20000, RZ, 0xfc, !PT ;  /* 0x0002000003030812 */ /* 0x000fe400078efcff */
[----:B0-----:R-:W-:-:S04]  /*3a7c0*/  @!P0 IADD3 R160, P2, P4, R26, UR8, R36 ;  /* 0x000000081aa08c10 */ /* 0x001fc8000fc5e024 */
[----:B------:R-:W-:Y:S02]  /*3a7d0*/  @!P0 IADD3.X R161, R31, UR7, R37, P2, P4 ;  /* 0x000000071fa18c10 */ /* 0x000fe400097e8425 */
[----:B------:R-:W-:-:S04]  /*3a7e0*/  ISETP.GE.AND P0, PT, R9, 0x89, PT ;  /* 0x000000890900780c */ /* 0x000fc80003f06270 */
[----:B------:R-:W-:-:S13]  /*3a7f0*/  ISETP.LT.OR P4, PT, R30, 0x41, !P0 ;  /* 0x000000411e00780c */ /* 0x000fda0004781670 */
[----:B------:R-:W0:Y:S01]  /*3a800*/  @!P4 LDC.64 R36, c[0x0][0x5c0] ;  /* 0x00017000ff24cb82 */ /* 0x000e220000000a00 */
        /* <DEDUP_REMOVED lines=15> */
[C---:B------:R-:W-:Y:S02]  /*3a900*/  ISETP.LT.OR P2, PT, R30.reuse, 0x42, !P0 ;  /* 0x000000421e00780c */ /* 0x040fe40004741670 */
[----:B------:R-:W-:Y:S01]  /*3a910*/  ISETP.LT.OR P1, PT, R30, 0x89, !P3 ;  /* 0x000000891e00780c */ /* 0x000fe20005f21670 */
[----:B------:R-:W-:-:S10]  /*3a920*/  IMAD.U32 R40, RZ, RZ, UR8 ;  /* 0x00000008ff287e24 */ /* 0x000fd4000f8e00ff */
[----:B------:R-:W0:Y:S01]  /*3a930*/  @!P2 LDC.64 R38, c[0x0][0x5c0] ;  /* 0x00017000ff26ab82 */ /* 0x000e220000000a00 */
[----:B----4-:R-:W-:-:S04]  /*3a940*/  LOP3.LUT R35, R35, 0xff, RZ, 0xc0, !PT ;  /* 0x000000ff23237812 */ /* 0x010fc800078ec0ff */
[----:B------:R-:W-:-:S05]  /*3a950*/  F2FP.F16.E4M3.UNPACK_B R35, R35 ;  /* 0x00000023ff23723e */ /* 0x000fca00020006ff */
[----:B------:R-:W-:-:S05]  /*3a960*/  HADD2.F32 R35, -RZ, R35.H0_H0 ;  /* 0x20000023ff237230 */ /* 0x000fca0000004100 */
[----:B------:R-:W-:-:S04]  /*3a970*/  FMUL R35, R35, UR46 ;  /* 0x0000002e23237c20 */ /* 0x000fc80008400000 */
[----:B--2---:R-:W-:Y:S01]  /*3a980*/  FFMA R35, R151, UR47, R35 ;  /* 0x0000002f97237c23 */ /* 0x004fe20008000023 */
[----:B------:R-:W-:Y:S01]  /*3a990*/  IMAD.U32 R41, RZ, RZ, UR7 ;  /* 0x00000007ff297e24 */ /* 0x000fe2000f8e00ff */
[----:B------:R-:W-:Y:S01]  /*3a9a0*/  @!P2 IADD3 R40, P5, P6, R40, UR6, R26 ;  /* 0x000000062828ac10 */ /* 0x000fe2000febe01a */
[----:B------:R-:W2:Y:S02]  /*3a9b0*/  LDL.LU R151, [R1+0x5c0] ;  /* 0x0005c00001977983 */ /* 0x000ea40000300800 */
[----:B------:R-:W-:-:S05]  /*3a9c0*/  F2FP.SATFINITE.E4M3.F32.PACK_AB_MERGE_C R35, RZ, R35, RZ ;  /* 0x00000023ff23723e */ /* 0x000fca00048070ff */
[----:B------:R1:W-:Y:S02]  /*3a9d0*/  @!P4 STG.E.U8 desc[UR54][R36.64+0x40], R35 ;  /* 0x000040232400c986 */ /* 0x0003e4000c101136 */
[----:B-1----:R-:W-:Y:S01]  /*3a9e0*/  PRMT R35, RZ, 0x7610, R35 ;  /* 0x00007610ff237816 */ /* 0x002fe20000000023 */
[----:B------:R-:W1:Y:S05]  /*3a9f0*/  @!P1 LDC.64 R36, c[0x0][0x5c0] ;  /* 0x00017000ff249b82 */ /* 0x000e6a0000000a00 */
[----:B------:R-:W4:Y:S01]  /*3aa00*/  @!P2 LDG.E.U8 R35, desc[UR54][R14.64+0x41] ;  /* 0x000041360e23a981 */ /* 0x000f22000c1e1100 */
[----:B------:R-:W-:Y:S02]  /*3aa10*/  @!P2 IADD3.X R41, R41, UR5, R31, P5, P6 ;  /* 0x000000052929ac10 */ /* 0x000fe4000afec41f */
[----:B------:R-:W-:-:S02]  /*3aa20*/  LOP3.LUT R3, R3, 0xfff7ffff, RZ, 0xc0, !PT ;  /* 0xfff7ffff03037812 */ /* 0x000fc400078ec0ff */
[----:B0-----:R-:W-:Y:S02]  /*3aa30*/  @!P2 IADD3 R38, P4, R40, R38, RZ ;  /* 0x000000262826a210 */ /* 0x001fe40007f9e0ff */
[----:B------:R-:W-:Y:S02]  /*3aa40*/  @P1 LOP3.LUT R3, R3, 0x80000, RZ, 0xfc, !PT ;  /* 0x0008000003031812 */ /* 0x000fe400078efcff */
[----:B-1----:R-:W-:-:S04]  /*3aa50*/  @!P1 IADD3 R164, P5, P6, R26, UR8, R36 ;  /* 0x000000081aa49c10 */ /* 0x002fc8000febe024 */
[----:B------:R-:W-:Y:S02]  /*3aa60*/  @!P1 IADD3.X R165, R31, UR7, R37, P5, P6 ;  /* 0x000000071fa59c10 */ /* 0x000fe4000afec425 */
[----:B------:R-:W-:Y:S01]  /*3aa70*/  LOP3.LUT P1, RZ, R32, 0x10000, RZ, 0xc0, !PT ;  /* 0x0001000020ff7812 */ /* 0x000fe2000782c0ff */
[----:B------:R-:W-:-:S03]  /*3aa80*/  @!P2 IMAD.X R39, R41, 0x1, R39, P4 ;  /* 0x000000012927a824 */ /* 0x000fc600020e0627 */
[----:B------:R-:W-:Y:S02]  /*3aa90*/  ISETP.LT.OR P6, PT, R30, 0x49, !P1 ;  /* 0x000000491e00780c */ /* 0x000fe40004fc1670 */
        /* <DEDUP_REMOVED lines=19> */
[----:B--2---:R-:W-:Y:S01]  /*3abd0*/  FFMA R35, R151, UR47, R35 ;  /* 0x0000002f97237c23 */ /* 0x004fe20008000023 */
[----:B------:R-:W-:Y:S01]  /*3abe0*/  @!P5 IADD3.X R163, R31, UR7, R37, P2, P4 ;  /* 0x000000071fa3dc10 */ /* 0x000fe200097e8425 */
[----:B------:R-:W-:Y:S01]  /*3abf0*/  IMAD.U32 R38, RZ, RZ, UR7 ;  /* 0x00000007ff267e24 */ /* 0x000fe2000f8e00ff */
[----:B------:R-:W-:Y:S01]  /*3ac00*/  LOP3.LUT R3, R3, 0xffff7fff, RZ, 0xc0, !PT ;  /* 0xffff7fff03037812 */ /* 0x000fe200078ec0ff */
[----:B------:R-:W2:Y:S01]  /*3ac10*/  LDL.LU R151, [R1+0x5c8] ;  /* 0x0005c80001977983 */ /* 0x000ea20000300800 */
[----:B------:R-:W-:-:S05]  /*3ac20*/  F2FP.SATFINITE.E4M3.F32.PACK_AB_MERGE_C R35, RZ, R35, RZ ;  /* 0x00000023ff23723e */ /* 0x000fca00048070ff */
[----:B------:R0:W-:Y:S01]  /*3ac30*/  @!P6 STG.E.U8 desc[UR54][R46.64+0x48], R35 ;  /* 0x000048232e00e986 */ /* 0x0001e2000c101136 */
[----:B------:R-:W-:Y:S02]  /*3ac40*/  ISETP.LT.OR P6, PT, R30, 0x4a, !P1 ;  /* 0x0000004a1e00780c */ /* 0x000fe40004fc1670 */
[----:B0-----:R-:W-:-:S11]  /*3ac50*/  PRMT R35, RZ, 0x7610, R35 ;  /* 0x00007610ff237816 */ /* 0x001fd60000000023 */
[----:B------:R-:W4:Y:S01]  /*3ac60*/  @!P6 LDG.E.U8 R35, desc[UR54][R12.64+0x49] ;  /* 0x000049360c23e981 */ /* 0x000f22000c1e1100 */
[----:B------:R-:W-:-:S13]  /*3ac70*/  ISETP.LT.OR P5, PT, R30, 0x91, !P3 ;  /* 0x000000911e00780c */ /* 0x000fda0005fa1670 */
[----:B------:R-:W0:Y:S01]  /*3ac80*/  @!P5 LDC.64 R36, c[0x0][0x5c0] ;  /* 0x00017000ff24db82 */ /* 0x000e220000000a00 */
[----:B------:R-:W-:Y:S02]  /*3ac90*/  @P5 LOP3.LUT R3, R3, 0x8000, RZ, 0xfc, !PT ;  /* 0x0000800003035812 */ /* 0x000fe400078efcff */
        /* <DEDUP_REMOVED lines=8> */
[----:B------:R-:W-:-:S04]  /*3ad20*/  LOP3.LUT R3, R3, 0xffffdfff, RZ, 0xc0, !PT ;  /* 0xffffdfff03037812 */ /* 0x000fc800078ec0ff */
[----:B------:R-:W-:Y:S02]  /*3ad30*/  @P5 LOP3.LUT R3, R3, 0x2000, RZ, 0xfc, !PT ;  /* 0x0000200003035812 */ /* 0x000fe400078efcff */
        /* <DEDUP_REMOVED lines=16> */
[----:B----4-:R-:W-:-:S11]  /*3ae40*/  LOP3.LUT R35, R35, 0xff, RZ, 0xc0, !PT ;  /* 0x000000ff23237812 */ /* 0x010fd600078ec0ff */
[----:B------:R-:W0:Y:S01]  /*3ae50*/  @!P2 LDC.64 R38, c[0x0][0x5c0] ;  /* 0x00017000ff26ab82 */ /* 0x000e220000000a00 */
[----:B------:R-:W-:-:S05]  /*3ae60*/  F2FP.F16.E4M3.UNPACK_B R35, R35 ;  /* 0x00000023ff23723e */ /* 0x000fca00020006ff */
[----:B------:R-:W-:-:S05]  /*3ae70*/  HADD2.F32 R35, -RZ, R35.H0_H0 ;  /* 0x20000023ff237230 */ /* 0x000fca0000004100 */
[----:B------:R-:W-:-:S04]  /*3ae80*/  FMUL R35, R35, UR46 ;  /* 0x0000002e23237c20 */ /* 0x000fc80008400000 */
[----:B--2---:R-:W-:Y:S01]  /*3ae90*/  FFMA R35, R151, UR47, R35 ;  /* 0x0000002f97237c23 */ /* 0x004fe20008000023 */
[----:B------:R-:W-:Y:S01]  /*3aea0*/  ISETP.LT.OR P0, PT, R30, 0x99, !P3 ;  /* 0x000000991e00780c */ /* 0x000fe20005f01670 */
[----:B------:R-:W-:Y:S02]  /*3aeb0*/  IMAD.U32 R40, RZ, RZ, UR8 ;  /* 0x00000008ff287e24 */ /* 0x000fe4000f8e00ff */
[----:B------:R-:W-:Y:S01]  /*3aec0*/  IMAD.U32 R41, RZ, RZ, UR7 ;  /* 0x00000007ff297e24 */ /* 0x000fe2000f8e00ff */
[----:B------:R-:W-:Y:S01]  /*3aed0*/  F2FP.SATFINITE.E4M3.F32.PACK_AB_MERGE_C R35, RZ, R35, RZ ;  /* 0x00000023ff23723e */ /* 0x000fe200048070ff */
[----:B------:R-:W2:Y:S04]  /*3aee0*/  LDL.LU R151, [R1+0x5d0] ;  /* 0x0005d00001977983 */ /* 0x000ea80000300800 */
[----:B------:R1:W-:Y:S02]  /*3aef0*/  @!P4 STG.E.U8 desc[UR54][R36.64+0x48], R35 ;  /* 0x000048232400c986 */ /* 0x0003e4000c101136 */
[----:B-1----:R-:W-:-:S02]  /*3af00*/  PRMT R35, RZ, 0x7610, R35 ;  /* 0x00007610ff237816 */ /* 0x002fc40000000023 */
[----:B------:R-:W1:Y:S04]  /*3af10*/  @!P0 LDC.64 R36, c[0x0][0x5c0] ;  /* 0x00017000ff248b82 */ /* 0x000e680000000a00 */
[----:B------:R-:W4:Y:S01]  /*3af20*/  @!P2 LDG.E.U8 R35, desc[UR54][R14.64+0x49] ;  /* 0x000049360e23a981 */ /* 0x000f22000c1e1100 */
[----:B------:R-:W-:Y:S02]  /*3af30*/  @!P2 IADD3 R40, P5, P6, R40, UR6, R26 ;  /* 0x000000062828ac10 */ /* 0x000fe4000febe01a */
[----:B------:R-:W-:Y:S02]  /*3af40*/  LOP3.LUT R3, R3, 0xfffffbff, RZ, 0xc0, !PT ;  /* 0xfffffbff03037812 */ /* 0x000fe400078ec0ff */
[----:B------:R-:W-:Y:S02]  /*3af50*/  @!P2 IADD3.X R41, R41, UR5, R31, P5, P6 ;  /* 0x000000052929ac10 */ /* 0x000fe4000afec41f */
[----:B0-----:R-:W-:-:S02]  /*3af60*/  @!P2 IADD3 R38, P4, R40, R38, RZ ;  /* 0x000000262826a210 */ /* 0x001fc40007f9e0ff */
[----:B------:R-:W-:-:S03]  /*3af70*/  @P0 LOP3.LUT R3, R3, 0x400, RZ, 0xfc, !PT ;  /* 0x0000040003030812 */ /* 0x000fc600078efcff */
[----:B------:R-:W-:Y:S01]  /*3af80*/  @!P2 IMAD.X R39, R41, 0x1, R39, P4 ;  /* 0x000000012927a824 */ /* 0x000fe200020e0627 */
[----:B-1----:R-:W-:-:S04]  /*3af90*/  @!P0 IADD3 R180, P5, P6, R26, UR8, R36 ;  /* 0x000000081ab48c10 */ /* 0x002fc8000febe024 */
[----:B------:R-:W-:Y:S02]  /*3afa0*/  @!P0 IADD3.X R181, R31, UR7, R37, P5, P6 ;  /* 0x000000071fb58c10 */ /* 0x000fe4000afec425 */
        /* <DEDUP_REMOVED lines=11> */
[----:B------:R-:W-:Y:S02]  /*3b060*/  ISETP.LT.OR P6, PT, R30, 0x9a, !P3 ;  /* 0x0000009a1e00780c */ /* 0x000fe40005fc1670 */
[----:B------:R-:W-:-:S11]  /*3b070*/  LOP3.LUT R32, R32, 0xffffbfff, RZ, 0xc0, !PT ;  /* 0xffffbfff20207812 */ /* 0x000fd600078ec0ff */
[----:B------:R-:W0:Y:S01]  /*3b080*/  @!P6 LDC.64 R36, c[0x0][0x5c0] ;  /* 0x00017000ff24eb82 */ /* 0x000e220000000a00 */
[----:B------:R-:W-:Y:S02]  /*3b090*/  @P3 LOP3.LUT R32, R32, 0x4000, RZ, 0xfc, !PT ;  /* 0x0000400020203812 */ /* 0x000fe400078efcff */
[----:B------:R-:W-:Y:S02]  /*3b0a0*/  ISETP.LT.OR P3, PT, R30, 0x81, !P1 ;  /* 0x000000811e00780c */ /* 0x000fe40004f61670 */
[----:B----4-:R-:W-:-:S04]  /*3b0b0*/  LOP3.LUT R35, R35, 0xff, RZ, 0xc0, !PT ;  /* 0x000000ff23237812 */ /* 0x010fc800078ec0ff */
[----:B------:R-:W-:-:S05]  /*3b0c0*/  F2FP.F16.E4M3.UNPACK_B R35, R35 ;  /* 0x00000023ff23723e */ /* 0x000fca00020006ff */
[----:B------:R-:W-:-:S05]  /*3b0d0*/  HADD2.F32 R35, -RZ, R35.H0_H0 ;  /* 0x20000023ff237230 */ /* 0x000fca0000004100 */
[----:B------:R-:W-:-:S04]  /*3b0e0*/  FMUL R35, R35, UR46 ;  /* 0x0000002e23237c20 */ /* 0x000fc80008400000 */
[----:B--2---:R-:W-:Y:S01]  /*3b0f0*/  FFMA R35, R151, UR47, R35 ;  /* 0x0000002f97237c23 */ /* 0x004fe20008000023 */
[----:B0-----:R-:W-:Y:S02]  /*3b100*/  @!P6 IADD3 R172, P2, P4, R26, UR8, R36 ;  /* 0x000000081aacec10 */ /* 0x001fe4000fc5e024 */
[----:B------:R-:W-:Y:S01]  /*3b110*/  LOP3.LUT R33, R33, 0xdfffffff, RZ, 0xc0, !PT ;  /* 0xdfffffff21217812 */ /* 0x000fe200078ec0ff */
[----:B------:R-:W-:Y:S01]  /*3b120*/  IMAD.U32 R38, RZ, RZ, UR7 ;  /* 0x00000007ff267e24 */ /* 0x000fe2000f8e00ff */
[----:B------:R-:W-:Y:S01]  /*3b130*/  F2FP.SATFINITE.E4M3.F32.PACK_AB_MERGE_C R35, RZ, R35, RZ ;  /* 0x00000023ff23723e */ /* 0x000fe200048070ff */
[----:B------:R-:W2:Y:S04]  /*3b140*/  LDL.LU R151, [R1+0x5d8] ;  /* 0x0005d80001977983 */ /* 0x000ea80000300800 */
[----:B------:R0:W-:Y:S01]  /*3b150*/  @!P0 STG.E.U8 desc[UR54][R70.64+0x50], R35 ;  /* 0x0000502346008986 */ /* 0x0001e2000c101136 */
[----:B------:R-:W-:-:S02]  /*3b160*/  ISETP.LT.OR P0, PT, R30, 0x52, !P1 ;  /* 0x000000521e00780c */ /* 0x000fc40004f01670 */
[----:B0-----:R-:W-:-:S11]  /*3b170*/  PRMT R35, RZ, 0x7610, R35 ;  /* 0x00007610ff237816 */ /* 0x001fd60000000023 */
[----:B------:R-:W4:Y:S01]  /*3b180*/  @!P0 LDG.E.U8 R35, desc[UR54][R12.64+0x51] ;  /* 0x000051360c238981 */ /* 0x000f22000c1e1100 */
[----:B------:R-:W-:Y:S02]  /*3b190*/  @!P6 IADD3.X R173, R31, UR7, R37, P2, P4 ;  /* 0x000000071fadec10 */ /* 0x000fe400097e8425 */
        /* <DEDUP_REMOVED lines=31> */
[----:B------:R-:W-:-:S11]  /*3b390*/  ISETP.LT.OR P0, PT, R30, 0x89, !P1 ;  /* 0x000000891e00780c */ /* 0x000fd60004f01670 */
[----:B------:R-:W0:Y:S01]  /*3b3a0*/  @!P2 LDC.64 R38, c[0x0][0x5c0] ;  /* 0x00017000ff26ab82 */ /* 0x000e220000000a00 */
        /* <DEDUP_REMOVED lines=33> */
[----:B------:R-:W-:-:S04]  /*3b5c0*/  @P0 LOP3.LUT R33, R33, 0x2000000, RZ, 0xfc, !PT ;  /* 0x0200000021210812 */ /* 0x000fc800078efcff */
        /* <DEDUP_REMOVED lines=53> */
[----:B------:R-:W-:Y:S01]  /*3b920*/  IMAD.U32 R40, RZ, RZ, UR8 ;  /* 0x00000008ff287e24 */ /* 0x000fe2000f8e00ff */
[----:B------:R-:W2:Y:S02]  /*3b930*/  LDL.LU R151, [R1+0x5f0] ;  /* 0x0005f00001977983 */ /* 0x000ea40000300800 */
[----:B------:R-:W-:-:S05]  /*3b940*/  F2FP.SATFINITE.E4M3.F32.PACK_AB_MERGE_C R35, RZ, R35, RZ ;  /* 0x00000023ff23723e */ /* 0x000fca00048070ff */
[----:B------:R1:W-:Y:S02]  /*3b950*/  @!P4 STG.E.U8 desc[UR54][R36.64+0x58], R35 ;  /* 0x000058232400c986 */ /* 0x0003e4000c101136 */
[----:B-1----:R-:W-:Y:S02]  /*3b960*/  PRMT R35, RZ, 0x7610, R35 ;  /* 0x00007610ff237816 */ /* 0x002fe40000000023 */
[----:B------:R-:W1:Y:S04]  /*3b970*/  @!P3 LDC.64 R36, c[0x0][0x5c0] ;  /* 0x00017000ff24bb82 */ /* 0x000e680000000a00 */
        /* <DEDUP_REMOVED lines=18> */
[----:B0-----:R-:W-:-:S06]  /*3baa0*/  PRMT R35, RZ, 0x7610, R35 ;  /* 0x00007610ff237816 */ /* 0x001fcc0000000023 */
[----:B------:R-:W4:Y:S01]  /*3bab0*/  @!P6 LDG.E.U8 R35, desc[UR54][R16.64+0x40] ;  /* 0x000040361023e981 */ /* 0x000f22000c1e1100 */
[----:B------:R-:W-:Y:S02]  /*3bac0*/  @P3 LOP3.LUT R33, R33, 0x20000, RZ, 0xfc, !PT ;  /* 0x0002000021213812 */ /* 0x000fe400078efcff */
[----:B------:R-:W-:Y:S02]  /*3bad0*/  LOP3.LUT P3, RZ, R0, 0x40000, RZ, 0xc0, !PT ;  /* 0x0004000000ff7812 */ /* 0x000fe4000786c0ff */
[----:B------:R-:W-:Y:S02]  /*3bae0*/  ISETP.LT.OR P5, PT, R30, 0x9a, !P1 ;  /* 0x0000009a1e00780c */ /* 0x000fe40004fa1670 */
[----:B------:R-:W-:-:S11]  /*3baf0*/  LOP3.LUT P0, RZ, R32, 0x8000, RZ, 0xc0, !PT ;  /* 0x0000800020ff7812 */ /* 0x000fd6000780c0ff */
[----:B------:R-:W0:Y:S01]  /*3bb00*/  @!P5 LDC.64 R36, c[0x0][0x5c0] ;  /* 0x00017000ff24db82 */ /* 0x000e220000000a00 */
[----:B------:R-:W-:-:S04]  /*3bb10*/  LOP3.LUT R32, R32, 0xffffefff, RZ, 0xc0, !PT ;  /* 0xffffefff20207812 */ /* 0x000fc800078ec0ff */
[----:B------:R-:W-:Y:S02]  /*3bb20*/  @P1 LOP3.LUT R32, R32, 0x1000, RZ, 0xfc, !PT ;  /* 0x0000100020201812 */ /* 0x000fe400078efcff */
[----:B------:R-:W-:Y:S02]  /*3bb30*/  ISETP.LT.OR P1, PT, R30, 0x81, !P0 ;  /* 0x000000811e00780c */ /* 0x000fe40004721670 */
        /* <DEDUP_REMOVED lines=8> */
[----:B------:R-:W0:Y:S01]  /*3bbc0*/  @!P1 LDC.64 R36, c[0x0][0x5c0] ;  /* 0x00017000ff249b82 */ /* 0x000e220000000a00 */
[----:B------:R-:W-:Y:S01]  /*3bbd0*/  LOP3.LUT R33, R33, 0xffffbfff, RZ, 0xc0, !PT ;  /* 0xffffbfff21217812 */ /* 0x000fe200078ec0ff */
[----:B------:R-:W2:Y:S01]  /*3bbe0*/  LDL.LU R151, [R1+0x5f8] ;  /* 0x0005f80001977983 */ /* 0x000ea20000300800 */
[----:B------:R-:W-:-:S05]  /*3bbf0*/  F2FP.SATFINITE.E4M3.F32.PACK_AB_MERGE_C R35, RZ, R35, RZ ;  /* 0x00000023ff23723e */ /* 0x000fca00048070ff */
[----:B------:R1:W-:Y:S02]  /*3bc00*/  @!P6 STG.E.U8 desc[UR54][R76.64+0x40], R35 ;  /* 0x000040234c00e986 */ /* 0x0003e4000c101136 */
[----:B-1----:R-:W-:-:S06]  /*3bc10*/  PRMT R35, RZ, 0x7610, R35 ;  /* 0x00007610ff237816 */ /* 0x002fcc0000000023 */
[----:B------:R-:W4:Y:S01]  /*3bc20*/  @!P3 LDG.E.U8 R35, desc[UR54][R16.64+0x41] ;  /* 0x000041361023b981 */ /* 0x000f22000c1e1100 */
[----:B------:R-:W-:Y:S02]  /*3bc30*/  @P5 LOP3.LUT R33, R33, 0x4000, RZ, 0xfc, !PT ;  /* 0x0000400021215812 */ /* 0x000fe400078efcff */
[----:B0-----:R-:W-:Y:S02]  /*3bc40*/  @!P1 IADD3 R196, P2, P4, R26, UR11, R36 ;  /* 0x0000000b1ac49c10 */ /* 0x001fe4000fc5e024 */
[----:B------:R-:W-:Y:S02]  /*3bc50*/  LOP3.LUT R33, R33, 0xffffdfff, RZ, 0xc0, !PT ;  /* 0xffffdfff21217812 */ /* 0x000fe400078ec0ff */
[----:B------:R-:W-:Y:S02]  /*3bc60*/  @!P1 IADD3.X R197, R31, UR10, R37, P2, P4 ;  /* 0x0000000a1fc59c10 */ /* 0x000fe400097e8425 */
[----:B------:R-:W-:Y:S02]  /*3bc70*/  @P1 LOP3.LUT R33, R33, 0x2000, RZ, 0xfc, !PT ;  /* 0x0000200021211812 */ /* 0x000fe400078efcff */
        /* <DEDUP_REMOVED lines=52> */
[----:B------:R-:W-:Y:S01]  /*3bfc0*/  LOP3.LUT P6, RZ, R0, 0x100000, RZ, 0xc0, !PT ;  /* 0x0010000000ff7812 */ /* 0x000fe200078cc0ff */
[----:B------:R-:W3:Y:S03]  /*3bfd0*/  LDL.LU R150, [R1+0x604] ;  /* 0x0006040001967983 */ /* 0x000ee60000300800 */
[----:B------:R-:W-:-:S05]  /*3bfe0*/  F2FP.SATFINITE.E4M3.F32.PACK_AB_MERGE_C R35, RZ, R35, RZ ;  /* 0x00000023ff23723e */ /* 0x000fca00048070ff */
[----:B------:R0:W-:Y:S02]  /*3bff0*/  @!P2 STG.E.U8 desc[UR54][R38.64+0x41], R35 ;  /* 0x000041232600a986 */ /* 0x0001e4000c101136 */
[----:B0-----:R-:W-:-:S06]  /*3c000*/  PRMT R35, RZ, 0x7610, R35 ;  /* 0x00007610ff237816 */ /* 0x001fcc0000000023 */
[----:B------:R-:W4:Y:S01]  /*3c010*/  @!P5 LDG.E.U8 R35, desc[UR54][R16.64+0x48] ;  /* 0x000048361023d981 */ /* 0x000f22000c1e1100 */
[----:B------:R-:W-:-:S04]  /*3c020*/  LOP3.LUT R33, R33, 0xfffffeff, RZ, 0xc0, !PT ;  /* 0xfffffeff21217812 */ /* 0x000fc800078ec0ff */
[----:B------:R-:W-:Y:S02]  /*3c030*/  @P3 LOP3.LUT R33, R33, 0x100, RZ, 0xfc, !PT ;  /* 0x0000010021213812 */ /* 0x000fe400078efcff */
        /* <DEDUP_REMOVED lines=8> */
[----:B--2---:R-:W-:Y:S01]  /*3c0c0*/  FFMA R35, R151, UR47, R35 ;  /* 0x0000002f97237c23 */ /* 0x004fe20008000023 */
[----:B0-----:R-:W-:Y:S01]  /*3c0d0*/  @!P3 IADD3 R194, P2, P4, R26, UR11, R36 ;  /* 0x0000000b1ac2bc10 */ /* 0x001fe2000fc5e024 */
[----:B------:R-:W-:Y:S01]  /*3c0e0*/  IMAD.U32 R38, RZ, RZ, UR7 ;  /* 0x00000007ff267e24 */ /* 0x000fe2000f8e00ff */
[----:B------:R-:W-:Y:S01]  /*3c0f0*/  LOP3.LUT R33, R33, 0xffffffdf, RZ, 0xc0, !PT ;  /* 0xffffffdf21217812 */ /* 0x000fe200078ec0ff */
[----:B------:R-:W2:Y:S01]  /*3c100*/  LDL.LU R151, [R1+0x608] ;  /* 0x0006080001977983 */ /* 0x000ea20000300800 */
[----:B------:R-:W-:-:S05]  /*3c110*/  F2FP.SATFINITE.E4M3.F32.PACK_AB_MERGE_C R35, RZ, R35, RZ ;  /* 0x00000023ff23723e */ /* 0x000fca00048070ff */
[----:B------:R0:W-:Y:S02]  /*3c120*/  @!P5 STG.E.U8 desc[UR54][R80.64+0x48], R35 ;  /* 0x000048235000d986 */ /* 0x0001e4000c101136 */
[----:B0-----:R-:W-:-:S06]  /*3c130*/  PRMT R35, RZ, 0x7610, R35 ;  /* 0x00007610ff237816 */ /* 0x001fcc0000000023 */
[----:B------:R-:W4:Y:S01]  /*3c140*/  @!P6 LDG.E.U8 R35, desc[UR54][R16.64+0x49] ;  /* 0x000049361023e981 */ /* 0x000f22000c1e1100 */
[----:B------:R-:W-:Y:S02]  /*3c150*/  @!P3 IADD3.X R195, R31, UR10, R37, P2, P4 ;  /* 0x0000000a1fc3bc10 */ /* 0x000fe400097e8425 */
        /* <DEDUP_REMOVED lines=8> */
[----:B------:R-:W-:Y:S02]  /*3c1e0*/  ISETP.LT.OR P4, PT, R30, 0x49, !P1 ;  /* 0x000000491e00780c */ /* 0x000fe40004f81670 */
[----:B------:R-:W-:-:S11]  /*3c1f0*/  @P3 LOP3.LUT R33, R33, 0x20, RZ, 0xfc, !PT ;  /* 0x0000002021213812 */ /* 0x000fd600078efcff */
        /* <DEDUP_REMOVED lines=54> */
[----:B------:R-:W-:-:S04]  /*3c560*/  ISETP.GE.AND P5, PT, R9, 0x101, PT ;  /* 0x000001010900780c */ /* 0x000fc80003fa6270 */
[----:B------:R-:W-:-:S13]  /*3c570*/  ISETP.LT.OR P5, PT, R30, 0x9a, !P5 ;  /* 0x0000009a1e00780c */ /* 0x000fda0006fa1670 */
[----:B------:R-:W0:Y:S01]  /*3c580*/  @!P5 LDC.64 R36, c[0x0][0x5c0] ;  /* 0x00017000ff24db82 */ /* 0x000e220000000a00 */
[----:B------:R-:W-:Y:S02]  /*3c590*/  LOP3.LUT R34, R34, 0xbfffffff, RZ, 0xc0, !PT ;  /* 0xbfffffff22227812 */ /* 0x000fe400078ec0ff */
[----:B------:R-:W-:Y:S02]  /*3c5a0*/  LOP3.LUT P3, RZ, R32, 0x4000, RZ, 0xc0, !PT ;  /* 0x0000400020ff7812 */ /* 0x000fe4000786c0ff */
[----:B------:R-:W-:Y:S02]  /*3c5b0*/  @P5 LOP3.LUT R34, R34, 0x40000000, RZ, 0xfc, !PT ;  /* 0x4000000022225812 */ /* 0x000fe400078efcff */
[----:B0-----:R-:W-:Y:S02]  /*3c5c0*/  @!P5 IADD3 R202, P2, P4, R26, UR11, R36 ;  /* 0x0000000b1acadc10 */ /* 0x001fe4000fc5e024 */
[----:B----4-:R-:W-:-:S04]  /*3c5d0*/  LOP3.LUT R35, R35, 0xff, RZ, 0xc0, !PT ;  /* 0x000000ff23237812 */ /* 0x010fc800078ec0ff */
[----:B------:R-:W-:-:S05]  /*3c5e0*/  F2FP.F16.E4M3.UNPACK_B R35, R35 ;  /* 0x00000023ff23723e */ /* 0x000fca00020006ff */
[----:B------:R-:W-:-:S05]  /*3c5f0*/  HADD2.F32 R35, -RZ, R35.H0_H0 ;  /* 0x20000023ff237230 */ /* 0x000fca0000004100 */
[----:B------:R-:W-:-:S04]  /*3c600*/  FMUL R35, R35, UR46 ;  /* 0x0000002e23237c20 */ /* 0x000fc80008400000 */
[----:B--2---:R-:W-:Y:S01]  /*3c610*/  FFMA R35, R151, UR47, R35 ;  /* 0x0000002f97237c23 */ /* 0x004fe20008000023 */
[----:B------:R-:W-:Y:S02]  /*3c620*/  @!P5 IADD3.X R203, R31, UR10, R37, P2, P4 ;  /* 0x0000000a1fcbdc10 */ /* 0x000fe400097e8425 */
[----:B------:R-:W-:Y:S01]  /*3c630*/  LOP3.LUT R33, R33, 0xfffffdff, RZ, 0xc0, !PT ;  /* 0xfffffdff21217812 */ /* 0x000fe200078ec0ff */
[----:B------:R-:W-:Y:S01]  /*3c640*/  IMAD.U32 R38, RZ, RZ, UR7 ;  /* 0x00000007ff267e24 */ /* 0x000fe2000f8e00ff */
[----:B------:R-:W-:Y:S01]  /*3c650*/  F2FP.SATFINITE.E4M3.F32.PACK_AB_MERGE_C R35, RZ, R35, RZ ;  /* 0x00000023ff23723e */ /* 0x000fe200048070ff */
[----:B------:R-:W2:Y:S04]  /*3c660*/  LDL.LU R151, [R1+0x618] ;  /* 0x0006180001977983 */ /* 0x000ea80000300800 */
[----:B------:R0:W-:Y:S02]  /*3c670*/  @!P6 STG.E.U8 desc[UR54][R84.64+0x50], R35 ;  /* 0x000050235400e986 */ /* 0x0001e4000c101136 */
[----:B0-----:R-:W-:-:S06]  /*3c680*/  PRMT R35, RZ, 0x7610, R35 ;  /* 0x00007610ff237816 */ /* 0x001fcc0000000023 */
        /* <DEDUP_REMOVED lines=86> */
[----:B------:R-:W0:Y:S01]  /*3cbf0*/  @!P5 LDC.64 R36, c[0x0][0x5c0] ;  /* 0x00017000ff24db82 */ /* 0x000e220000000a00 */
[----:B------:R0:W-:Y:S02]  /*3cc00*/  @!P0 STL.64 [R1], R38 ;  /* 0x0000002601008387 */ /* 0x0001e40000100a00 */
[----:B0-----:R-:W-:-:S04]  /*3cc10*/  @!P5 IADD3 R38, P2, P4, R26, UR8, R36 ;  /* 0x000000081a26dc10 */ /* 0x001fc8000fc5e024 */
[----:B------:R-:W-:Y:S02]  /*3cc20*/  @!P5 IADD3.X R39, R31, UR7, R37, P2, P4 ;  /* 0x000000071f27dc10 */ /* 0x000fe400097e8425 */
[----:B------:R-:W-:Y:S02]  /*3cc30*/  ISETP.LT.OR P2, PT, R30, 0x59, !P1 ;  /* 0x000000591e00780c */ /* 0x000fe40004f41670 */
[----:B------:R-:W-:-:S11]  /*3cc40*/  LOP3.LUT R33, R33, 0xfffffffb, RZ, 0xc0, !PT ;  /* 0xfffffffb21217812 */ /* 0x000fd600078ec0ff */
[----:B------:R-:W0:Y:S01]  /*3cc50*/  @!P2 LDC.64 R36, c[0x0][0x5c0] ;  /* 0x00017000ff24ab82 */ /* 0x000e220000000a00 */
[----:B------:R-:W-:Y:S01]  /*3cc60*/  @P0 LOP3.LUT R33, R33, 0x4, RZ, 0xfc, !PT ;  /* 0x0000000421210812 */ /* 0x000fe200078efcff */
[----:B------:R1:W-:Y:S03]  /*3cc70*/  @!P5 STL.64 [R1+0x8], R38 ;  /* 0x000008260100d387 */ /* 0x0003e60000100a00 */
[----:B------:R-:W-:-:S04]  /*3cc80*/  LOP3.LUT R33, R33, 0xfffffffe, RZ, 0xc0, !PT ;  /* 0xfffffffe21217812 */ /* 0x000fc800078ec0ff */
[----:B------:R-:W-:Y:S01]  /*3cc90*/  @P5 LOP3.LUT R33, R33, 0x1, RZ, 0xfc, !PT ;  /* 0x0000000121215812 */ /* 0x000fe200078efcff */
[----:B-1----:R-:W-:Y:S01]  /*3cca0*/  IMAD.U32 R38, RZ, RZ, UR7 ;  /* 0x00000007ff267e24 */ /* 0x002fe2000f8e00ff */
        /* <DEDUP_REMOVED lines=22> */
[----:B------:R-:W-:Y:S01]  /*3ce10*/  LOP3.LUT P0, RZ, R32, 0x2000, RZ, 0xc0, !PT ;  /* 0x0000200020ff7812 */ /* 0x000fe2000780c0ff */
[----:B------:R-:W-:Y:S01]  /*3ce20*/  IMAD.U32 R39, RZ, RZ, UR7 ;  /* 0x00000007ff277e24 */ /* 0x000fe2000f8e00ff */
[----:B------:R-:W2:Y:S01]  /*3ce30*/  LDL.LU R151, [R1+0x630] ;  /* 0x0006300001977983 */ /* 0x000ea20000300800 */
[----:B------:R-:W-:-:S05]  /*3ce40*/  F2FP.SATFINITE.E4M3.F32.PACK_AB_MERGE_C R35, RZ, R35, RZ ;  /* 0x00000023ff23723e */ /* 0x000fca00048070ff */
[----:B------:R0:W-:Y:S02]  /*3ce50*/  @!P2 STG.E.U8 desc[UR54][R36.64+0x58], R35 ;  /* 0x000058232400a986 */ /* 0x0001e4000c101136 */
[----:B0-----:R-:W-:Y:S01]  /*3ce60*/  PRMT R35, RZ, 0x7610, R35 ;  /* 0x00007610ff237816 */ /* 0x001fe20000000023 */
[----:B------:R-:W0:Y:S05]  /*3ce70*/  @!P4 LDC.64 R36, c[0x0][0x5c0] ;  /* 0x00017000ff24cb82 */ /* 0x000e2a0000000a00 */
[----:B------:R-:W4:Y:S01]  /*3ce80*/  @!P4 LDG.E.U8 R35, desc[UR54][R18.64+0x59] ;  /* 0x000059361223c981 */ /* 0x000f22000c1e1100 */
[----:B------:R-:W-:-:S04]  /*3ce90*/  @!P4 IADD3 R38, P5, P6, R38, UR11, R26 ;  /* 0x0000000b2626cc10 */ /* 0x000fc8000febe01a */
[----:B------:R-:W-:Y:S02]  /*3cea0*/  @!P4 IADD3.X R39, R39, UR10, R31, P5, P6 ;  /* 0x0000000a2727cc10 */ /* 0x000fe4000afec41f */
[----:B0-----:R-:W-:-:S05]  /*3ceb0*/  @!P4 IADD3 R36, P2, R38, R36, RZ ;  /* 0x000000242624c210 */ /* 0x001fca0007f5e0ff */
[----:B------:R-:W-:Y:S01]  /*3cec0*/  @!P4 IMAD.X R37, R39, 0x1, R37, P2 ;  /* 0x000000012725c824 */ /* 0x000fe200010e0625 */
        /* <DEDUP_REMOVED lines=13> */
[----:B0-----:R-:W0:Y:S01]  /*3cfa0*/  @!P2 LDC.64 R36, c[0x0][0x5c0] ;  /* 0x00017000ff24ab82 */ /* 0x001e220000000a00 */
[----:B------:R-:W-:Y:S01]  /*3cfb0*/  @!P2 IMAD R35, R25, 0x180, RZ ;  /* 0x000001801923a824 */ /* 0x000fe200078e02ff */
[----:B0-----:R-:W-:-:S04]  /*3cfc0*/  @!P2 IADD3 R38, P4, R38, R36, RZ ;  /* 0x000000242626a210 */ /* 0x001fc80007f9e0ff */
[--C-:B------:R-:W-:Y:S02]  /*3cfd0*/  @!P2 IADD3.X R39, R37, R39, R35.reuse, P4, !PT ;  /* 0x000000272527a210 */ /* 0x100fe400027fe423 */
[----:B------:R-:W-:Y:S01]  /*3cfe0*/  PRMT R35, RZ, 0x7610, R35 ;  /* 0x00007610ff237816 */ /* 0x000fe20000000023 */
[----:B------:R-:W0:Y:S05]  /*3cff0*/  @!P1 LDC.64 R36, c[0x0][0x5c0] ;  /* 0x00017000ff249b82 */ /* 0x000e2a0000000a00 */
[----:B------:R-:W4:Y:S01]  /*3d000*/  @!P2 LDG.E.U8 R35, desc[UR54][R20.64+0x40] ;  /* 0x000040361423a981 */ /* 0x000f22000c1e1100 */
[----:B0-----:R-:W-:-:S04]  /*3d010*/  @!P1 IADD3 R230, P4, P5, R26, UR8, R36 ;  /* 0x000000081ae69c10 */ /* 0x001fc8000fd9e024 */
        /* <DEDUP_REMOVED lines=19> */
[----:B------:R-:W4:Y:S01]  /*3d150*/  @!P2 LDG.E.U8 R35, desc[UR54][R20.64+0x41] ;  /* 0x000041361423a981 */ /* 0x000f22000c1e1100 */
[----:B------:R-:W-:Y:S02]  /*3d160*/  LOP3.LUT R32, R32, 0xfffffdff, RZ, 0xc0, !PT ;  /* 0xfffffdff20207812 */ /* 0x000fe400078ec0ff */
[----:B------:R-:W-:Y:S02]  /*3d170*/  @P1 LOP3.LUT R34, R34, 0x20000000, RZ, 0xfc, !PT ;  /* 0x2000000022221812 */ /* 0x000fe400078efcff */
[----:B------:R-:W-:Y:S02]  /*3d180*/  ISETP.LT.OR P1, PT, R30, 0xba, !P3 ;  /* 0x000000ba1e00780c */ /* 0x000fe40005f21670 */
[----:B------:R-:W-:Y:S02]  /*3d190*/  @P3 LOP3.LUT R32, R32, 0x200, RZ, 0xfc, !PT ;  /* 0x0000020020203812 */ /* 0x000fe400078efcff */
[C---:B------:R-:W-:Y:S02]  /*3d1a0*/  LOP3.LUT P3, RZ, R2.reuse, 0x10000, RZ, 0xc0, !PT ;  /* 0x0001000002ff7812 */ /* 0x040fe4000786c0ff */
[----:B------:R-:W-:-:S07]  /*3d1b0*/  LOP3.LUT P6, RZ, R2, 0x400, RZ, 0xc0, !PT ;  /* 0x0000040002ff7812 */ /* 0x000fce00078cc0ff */
        /* <DEDUP_REMOVED lines=9> */
[----:B-1----:R-:W-:-:S06]  /*3d250*/  PRMT R35, RZ, 0x7610, R35 ;  /* 0x00007610ff237816 */ /* 0x002fcc0000000023 */
[----:B------:R-:W4:Y:S01]  /*3d260*/  @!P3 LDG.E.U8 R35, desc[UR54][R22.64+0x40] ;  /* 0x000040361623b981 */ /* 0x000f22000c1e1100 */
[----:B------:R-:W-:Y:S02]  /*3d270*/  LOP3.LUT R34, R34, 0xefffffff, RZ, 0xc0, !PT ;  /* 0xefffffff22227812 */ /* 0x000fe400078ec0ff */
[----:B0-----:R-:W-:Y:S02]  /*3d280*/  @!P1 IADD3 R226, P4, P5, R26, UR8, R36 ;  /* 0x000000081ae29c10 */ /* 0x001fe4000fd9e024 */
[----:B------:R-:W-:Y:S02]  /*3d290*/  @P1 LOP3.LUT R34, R34, 0x10000000, RZ, 0xfc, !PT ;  /* 0x1000000022221812 */ /* 0x000fe400078efcff */
[----:B------:R-:W-:Y:S02]  /*3d2a0*/  @!P1 IADD3.X R227, R31, UR7, R37, P4, P5 ;  /* 0x000000071fe39c10 */ /* 0x000fe4000a7ea425 */
[----:B------:R-:W-:-:S04]  /*3d2b0*/  LOP3.LUT P1, RZ, R32, 0x1000, RZ, 0xc0, !PT ;  /* 0x0000100020ff7812 */ /* 0x000fc8000782c0ff */
        /* <DEDUP_REMOVED lines=11> */
[----:B-1----:R-:W-:-:S06]  /*3d370*/  PRMT R35, RZ, 0x7610, R35 ;  /* 0x00007610ff237816 */ /* 0x002fcc0000000023 */
[----:B------:R-:W4:Y:S01]  /*3d380*/  @!P6 LDG.E.U8 R35, desc[UR54][R22.64+0x41] ;  /* 0x000041361623e981 */ /* 0x000f22000c1e1100 */
        /* <DEDUP_REMOVED lines=22> */
[----:B0-----:R-:W-:-:S05]  /*3d4f0*/  @!P2 IMAD R35, R25, 0x180, RZ ;  /* 0x000001801923a824 */ /* 0x001fca00078e02ff */
[--C-:B------:R-:W-:Y:S02]  /*3d500*/  @!P2 IADD3.X R39, R37, R39, R35.reuse, P4, !PT ;  /* 0x000000272527a210 */ /* 0x100fe400027fe423 */
[----:B------:R-:W-:Y:S01]  /*3d510*/  PRMT R35, RZ, 0x7610, R35 ;  /* 0x00007610ff237816 */ /* 0x000fe20000000023 */
[----:B------:R-:W0:Y:S05]  /*3d520*/  @!P3 LDC.64 R36, c[0x0][0x5c0] ;  /* 0x00017000ff24bb82 */ /* 0x000e2a0000000a00 */
[----:B------:R-:W4:Y:S01]  /*3d530*/  @!P2 LDG.E.U8 R35, desc[UR54][R20.64+0x48] ;  /* 0x000048361423a981 */ /* 0x000f22000c1e1100 */
[----:B------:R-:W-:-:S04]  /*3d540*/  LOP3.LUT R34, R34, 0xfbffffff, RZ, 0xc0, !PT ;  /* 0xfbffffff22227812 */ /* 0x000fc800078ec0ff */
[----:B------:R-:W-:Y:S02]  /*3d550*/  @P5 LOP3.LUT R34, R34, 0x4000000, RZ, 0xfc, !PT ;  /* 0x0400000022225812 */ /* 0x000fe400078efcff */
[----:B0-----:R-:W-:-:S04]  /*3d560*/  @!P3 IADD3 R220, P4, P5, R26, UR6, R36 ;  /* 0x000000061adcbc10 */ /* 0x001fc8000fd9e024 */
[----:B------:R-:W-:Y:S02]  /*3d570*/  @!P3 IADD3.X R221, R31, UR5, R37, P4, P5 ;  /* 0x000000051fddbc10 */ /* 0x000fe4000a7ea425 */
        /* <DEDUP_REMOVED lines=20> */
[----:B------:R-:W-:-:S11]  /*3d6c0*/  LOP3.LUT R32, R32, 0xfffff7ff, RZ, 0xc0, !PT ;  /* 0xfffff7ff20207812 */ /* 0x000fd600078ec0ff */
[----:B------:R-:W-:Y:S02]  /*3d6d0*/  @P3 LOP3.LUT R32, R32, 0x800, RZ, 0xfc, !PT ;  /* 0x0000080020203812 */ /* 0x000fe400078efcff */
[----:B------:R-:W-:-:S13]  /*3d6e0*/  ISETP.LT.OR P3, PT, R30, 0xaa, !P1 ;  /* 0x000000aa1e00780c */ /* 0x000fda0004f61670 */
[----:B------:R-:W0:Y:S01]  /*3d6f0*/  @!P3 LDC.64 R36, c[0x0][0x5c0] ;  /* 0x00017000ff24bb82 */ /* 0x000e220000000a00 */
[----:B------:R-:W-:-:S04]  /*3d700*/  LOP3.LUT R34, R34, 0xff7fffff, RZ, 0xc0, !PT ;  /* 0xff7fffff22227812 */ /* 0x000fc800078ec0ff */
[----:B------:R-:W-:Y:S02]  /*3d710*/  @P3 LOP3.LUT R34, R34, 0x800000, RZ, 0xfc, !PT ;  /* 0x0080000022223812 */ /* 0x000fe400078efcff */
[----:B0-----:R-:W-:-:S04]  /*3d720*/  @!P3 IADD3 R218, P4, P5, R26, UR6, R36 ;  /* 0x000000061adabc10 */ /* 0x001fc8000fd9e024 */
[----:B------:R-:W-:Y:S02]  /*3d730*/  @!P3 IADD3.X R219, R31, UR5, R37, P4, P5 ;  /* 0x000000051fdbbc10 */ /* 0x000fe4000a7ea425 */
[----:B------:R-:W-:Y:S01]  /*3d740*/  LOP3.LUT P3, RZ, R32, 0x800, RZ, 0xc0, !PT ;  /* 0x0000080020ff7812 */ /* 0x000fe2000786c0ff */
[----:B------:R-:W-:Y:S04]  /*3d750*/  STL [R1+0xafc], R220 ;  /* 0x000afcdc01007387 */ /* 0x000fe80000100800 */
[----:B------:R-:W-:Y:S04]  /*3d760*/  STL [R1+0xaf8], R221 ;  /* 0x000af8dd01007387 */ /* 0x000fe80000100800 */
[----:B------:R-:W4:Y:S01]  /*3d770*/  LDL.LU R151, [R1+0x648] ;  /* 0x0006480001977983 */ /* 0x000f220000300800 */
        /* <DEDUP_REMOVED lines=9> */
[----:B------:R-:W-:-:S03]  /*3d810*/  LOP3.LUT P6, RZ, R2, 0x200, RZ, 0xc0, !PT ;  /* 0x0000020002ff7812 */ /* 0x000fc600078cc0ff */
[----:B------:R-:W-:Y:S04]  /*3d820*/  STL [R1+0xb04], R218 ;  /* 0x000b04da01007387 */ /* 0x000fe80000100800 */
[----:B------:R-:W-:Y:S04]  /*3d830*/  STL [R1+0xb00], R219 ;  /* 0x000b00db01007387 */ /* 0x000fe80000100800 */
[----:B------:R-:W3:Y:S01]  /*3d840*/  LDL.LU R150, [R1+0x64c] ;  /* 0x00064c0001967983 */ /* 0x000ee20000300800 */
[----:B------:R-:W-:-:S13]  /*3d850*/  ISETP.LT.OR P5, PT, R30, 0xb1, !P1 ;  /* 0x000000b11e00780c */ /* 0x000fda0004fa1670 */
[----:B------:R-:W0:Y:S01]  /*3d860*/  @!P5 LDC.64 R36, c[0x0][0x5c0] ;  /* 0x00017000ff24db82 */ /* 0x000e220000000a00 */
[----:B--2---:R-:W-:-:S04]  /*3d870*/  LOP3.LUT R35, R35, 0xff, RZ, 0xc0, !PT ;  /* 0x000000ff23237812 */ /* 0x004fc800078ec0ff */
[----:B------:R-:W-:-:S05]  /*3d880*/  F2FP.F16.E4M3.UNPACK_B R35, R35 ;  /* 0x00000023ff23723e */ /* 0x000fca00020006ff */
[----:B------:R-:W-:-:S05]  /*3d890*/  HADD2.F32 R35, -RZ, R35.H0_H0 ;  /* 0x20000023ff237230 */ /* 0x000fca0000004100 */
[----:B------:R-:W-:-:S04]  /*3d8a0*/  FMUL R35, R35, UR46 ;  /* 0x0000002e23237c20 */ /* 0x000fc80008400000 */
[----:B----4-:R-:W-:-:S05]  /*3d8b0*/  FFMA R35, R151, UR47, R35 ;  /* 0x0000002f97237c23 */ /* 0x010fca0008000023 */
        /* <DEDUP_REMOVED lines=17> */
[----:B0-----:R-:W-:Y:S01]  /*3d9d0*/  @!P2 IADD3 R38, P4, R38, R36, RZ ;  /* 0x000000242626a210 */ /* 0x001fe20007f9e0ff */
        /* <DEDUP_REMOVED lines=10> */
[----:B0-----:R-:W-:-:S05]  /*3da80*/  @!P2 IMAD R35, R25, 0x180, RZ ;  /* 0x000001801923a824 */ /* 0x001fca00078e02ff */
[--C-:B------:R-:W-:Y:S02]  /*3da90*/  @!P2 IADD3.X R39, R37, R39, R35.reuse, P4, !PT ;  /* 0x000000272527a210 */ /* 0x100fe400027fe423 */
[----:B------:R-:W-:-:S06]  /*3daa0*/  PRMT R35, RZ, 0x7610, R35 ;  /* 0x00007610ff237816 */ /* 0x000fcc0000000023 */
[----:B------:R-:W2:Y:S01]  /*3dab0*/  @!P2 LDG.E.U8 R35, desc[UR54][R20.64+0x50] ;  /* 0x000050361423a981 */ /* 0x000ea2000c1e1100 */
[----:B------:R-:W-:-:S13]  /*3dac0*/  ISETP.LT.OR P3, PT, R30, 0xb9, !P1 ;  /* 0x000000b91e00780c */ /* 0x000fda0004f61670 */
[----:B------:R-:W0:Y:S01]  /*3dad0*/  @!P3 LDC.64 R36, c[0x0][0x5c0] ;  /* 0x00017000ff24bb82 */ /* 0x000e220000000a00 */
[----:B------:R-:W-:-:S04]  /*3dae0*/  LOP3.LUT R34, R34, 0xffdfffff, RZ, 0xc0, !PT ;  /* 0xffdfffff22227812 */ /* 0x000fc800078ec0ff */
[----:B------:R-:W-:Y:S02]  /*3daf0*/  @P5 LOP3.LUT R34, R34, 0x200000, RZ, 0xfc, !PT ;  /* 0x0020000022225812 */ /* 0x000fe400078efcff */
[----:B0-----:R-:W-:-:S04]  /*3db00*/  @!P3 IADD3 R212, P4, P5, R26, UR6, R36 ;  /* 0x000000061ad4bc10 */ /* 0x001fc8000fd9e024 */
[----:B------:R-:W-:Y:S01]  /*3db10*/  @!P3 IADD3.X R213, R31, UR5, R37, P4, P5 ;  /* 0x000000051fd5bc10 */ /* 0x000fe2000a7ea425 */
[----:B------:R-:W-:Y:S04]  /*3db20*/  STL [R1+0xaf4], R214 ;  /* 0x000af4d601007387 */ /* 0x000fe80000100800 */
[----:B------:R-:W-:Y:S04]  /*3db30*/  STL [R1+0xaf0], R215 ;  /* 0x000af0d701007387 */ /* 0x000fe80000100800 */
[----:B------:R-:W3:Y:S01]  /*3db40*/  LDL.LU R150, [R1+0x654] ;  /* 0x0006540001967983 */ /* 0x000ee20000300800 */
[----:B--2---:R-:W-:-:S04]  /*3db50*/  LOP3.LUT R35, R35, 0xff, RZ, 0xc0, !PT ;  /* 0x000000ff23237812 */ /* 0x004fc800078ec0ff */
[----:B------:R-:W-:-:S05]  /*3db60*/  F2FP.F16.E4M3.UNPACK_B R35, R35 ;  /* 0x00000023ff23723e */ /* 0x000fca00020006ff */
[----:B------:R-:W-:-:S05]  /*3db70*/  HADD2.F32 R35, -RZ, R35.H0_H0 ;  /* 0x20000023ff237230 */ /* 0x000fca0000004100 */
[----:B------:R-:W-:-:S04]  /*3db80*/  FMUL R35, R35, UR46 ;  /* 0x0000002e23237c20 */ /* 0x000fc80008400000 */
[----:B----4-:R-:W-:-:S05]  /*3db90*/  FFMA R35, R151, UR47, R35 ;  /* 0x0000002f97237c23 */ /* 0x010fca0008000023 */
        /* <DEDUP_REMOVED lines=29> */
[----:B------:R-:W-:-:S04]  /*3dd70*/  LOP3.LUT R34, R34, 0xffefffff, RZ, 0xc0, !PT ;  /* 0xffefffff22227812 */ /* 0x000fc800078ec0ff */
[----:B------:R-:W-:Y:S02]  /*3dd80*/  @P3 LOP3.LUT R34, R34, 0x100000, RZ, 0xfc, !PT ;  /* 0x0010000022223812 */ /* 0x000fe400078efcff */
[----:B------:R-:W-:Y:S02]  /*3dd90*/  LOP3.LUT P3, RZ, R2, 0x40, RZ, 0xc0, !PT ;  /* 0x0000004002ff7812 */ /* 0x000fe4000786c0ff */
[----:B------:R-:W-:Y:S02]  /*3dda0*/  LOP3.LUT R34, R34, 0xfff7ffff, RZ, 0xc0, !PT ;  /* 0xfff7ffff22227812 */ /* 0x000fe400078ec0ff */
[----:B------:R-:W-:Y:S02]  /*3ddb0*/  LOP3.LUT R32, R32, 0xfffffbff, RZ, 0xc0, !PT ;  /* 0xfffffbff20207812 */ /* 0x000fe400078ec0ff */
[----:B------:R-:W-:Y:S02]  /*3ddc0*/  @P6 LOP3.LUT R34, R34, 0x80000, RZ, 0xfc, !PT ;  /* 0x0008000022226812 */ /* 0x000fe400078efcff */
[----:B------:R-:W-:-:S05]  /*3ddd0*/  ISETP.GE.AND P6, PT, R9, 0x101, PT ;  /* 0x000001010900780c */ /* 0x000fca0003fc6270 */
        /* <DEDUP_REMOVED lines=23> */
[----:B------:R0:W-:Y:S02]  /*3df50*/  @!P5 STG.E.U8 desc[UR54][R144.64+0x50], R35 ;  /* 0x000050239000d986 */ /* 0x0001e4000c101136 */
[----:B0-----:R-:W-:-:S06]  /*3df60*/  PRMT R35, RZ, 0x7610, R35 ;  /* 0x00007610ff237816 */ /* 0x001fcc0000000023 */
[----:B------:R-:W2:Y:S01]  /*3df70*/  @!P3 LDG.E.U8 R35, desc[UR54][R22.64+0x51] ;  /* 0x000051361623b981 */ /* 0x000ea2000c1e1100 */
        /* <DEDUP_REMOVED lines=21> */
[----:B------:R-:W0:Y:S02]  /*3e0d0*/  @!P3 LDC.64 R36, c[0x0][0x5c0] ;  /* 0x00017000ff24bb82 */ /* 0x000e240000000a00 */
        /* <DEDUP_REMOVED lines=22> */
[----:B------:R-:W-:Y:S02]  /*3e240*/  LOP3.LUT R7, R7, 0xbfffffff, RZ, 0xc0, !PT ;  /* 0xbfffffff07077812 */ /* 0x000fe400078ec0ff */
[----:B------:R-:W-:Y:S02]  /*3e250*/  LOP3.LUT R34, R34, 0xfffffbff, RZ, 0xc0, !PT ;  /* 0xfffffbff22227812 */ /* 0x000fe400078ec0ff */
[----:B------:R-:W-:Y:S02]  /*3e260*/  @P0 LOP3.LUT R7, R7, 0x40000000, RZ, 0xfc, !PT ;  /* 0x4000000007070812 */ /* 0x000fe400078efcff */
[----:B------:R-:W-:Y:S02]  /*3e270*/  ISETP.GE.AND P0, PT, R9, 0x101, PT ;  /* 0x000001010900780c */ /* 0x000fe40003f06270 */
[----:B------:R-:W-:Y:S02]  /*3e280*/  @P3 LOP3.LUT R34, R34, 0x400, RZ, 0xfc, !PT ;  /* 0x0000040022223812 */ /* 0x000fe400078efcff */
        /* <DEDUP_REMOVED lines=21> */
[----:B------:R-:W-:-:S04]  /*3e3e0*/  LOP3.LUT R34, R34, 0xffffffbf, RZ, 0xc0, !PT ;  /* 0xffffffbf22227812 */ /* 0x000fc800078ec0ff */
[----:B------:R-:W-:Y:S02]  /*3e3f0*/  @P3 LOP3.LUT R34, R34, 0x40, RZ, 0xfc, !PT ;  /* 0x0000004022223812 */ /* 0x000fe400078efcff */
[----:B------:R-:W-:-:S13]  /*3e400*/  ISETP.LT.OR P3, PT, R30, 0xb1, !P0 ;  /* 0x000000b11e00780c */ /* 0x000fda0004761670 */
[----:B------:R-:W0:Y:S01]  /*3e410*/  @!P3 LDC.64 R36, c[0x0][0x5c0] ;  /* 0x00017000ff24bb82 */ /* 0x000e220000000a00 */
[----:B------:R-:W-:-:S04]  /*3e420*/  LOP3.LUT R34, R34, 0xffffffdf, RZ, 0xc0, !PT ;  /* 0xffffffdf22227812 */ /* 0x000fc800078ec0ff */
[----:B------:R-:W-:Y:S02]  /*3e430*/  @P3 LOP3.LUT R34, R34, 0x20, RZ, 0xfc, !PT ;  /* 0x0000002022223812 */ /* 0x000fe400078efcff */
        /* <DEDUP_REMOVED lines=9> */
[----:B0-----:R-:W-:-:S04]  /*3e4d0*/  @!P3 IADD3 R150, P2, P4, R26, UR11, R36 ;  /* 0x0000000b1a96bc10 */ /* 0x001fc8000fc5e024 */
        /* <DEDUP_REMOVED lines=14> */
[----:B------:R-:W0:Y:S02]  /*3e5c0*/  @!P5 LDC.64 R36, c[0x0][0x5c0] ;  /* 0x00017000ff24db82 */ /* 0x000e240000000a00 */
[----:B0-----:R-:W-:-:S04]  /*3e5d0*/  @!P5 IADD3 R140, P2, P4, R26, UR11, R36 ;  /* 0x0000000b1a8cdc10 */ /* 0x001fc8000fc5e024 */
[----:B------:R-:W-:Y:S01]  /*3e5e0*/  @!P5 IADD3.X R141, R31, UR10, R37, P2, P4 ;  /* 0x0000000a1f8ddc10 */ /* 0x000fe200097e8425 */
        /* <DEDUP_REMOVED lines=9> */
[----:B------:R0:W-:Y:S01]  /*3e680*/  @!P6 STG.E.U8 desc[UR54][R138.64+0x59], R35 ;  /* 0x000059238a00e986 */ /* 0x0001e2000c101136 */
[----:B------:R-:W-:-:S04]  /*3e690*/  ISETP.GE.AND P6, PT, R9, 0x1, PT ;  /* 0x000000010900780c */ /* 0x000fc80003fc6270 */
[----:B------:R-:W-:Y:S02]  /*3e6a0*/  ISETP.LT.OR P2, PT, R30, 0x61, !P6 ;  /* 0x000000611e00780c */ /* 0x000fe40007741670 */
[----:B0-----:R-:W-:-:S11]  /*3e6b0*/  PRMT R35, RZ, 0x7610, R35 ;  /* 0x00007610ff237816 */ /* 0x001fd60000000023 */
[----:B------:R-:W2:Y:S01]  /*3e6c0*/  @!P2 LDG.E.U8 R35, desc[UR54][R28.64+0x60] ;  /* 0x000060361c23a981 */ /* 0x000ea2000c1e1100 */
[----:B------:R-:W0:Y:S02]  /*3e6d0*/  @!P2 LDC.64 R36, c[0x0][0x5c0] ;  /* 0x00017000ff24ab82 */ /* 0x000e240000000a00 */
[----:B0-----:R-:W-:-:S05]  /*3e6e0*/  @!P2 IADD3 R36, P4, R26, R36, RZ ;  /* 0x000000241a24a210 */ /* 0x001fca0007f9e0ff */
[----:B------:R-:W-:Y:S01]  /*3e6f0*/  @!P2 IMAD.X R37, R31, 0x1, R37, P4 ;  /* 0x000000011f25a824 */ /* 0x000fe200020e0625 */
[----:B------:R-:W-:Y:S04]  /*3e700*/  STL [R1+0xab4], R144 ;  /* 0x000ab49001007387 */ /* 0x000fe80000100800 */
[----:B------:R-:W-:Y:S04]  /*3e710*/  STL [R1+0xab0], R145 ;  /* 0x000ab09101007387 */ /* 0x000fe80000100800 */
[----:B------:R-:W3:Y:S01]  /*3e720*/  LDL.LU R152, [R1+0x674] ;  /* 0x0006740001987983 */ /* 0x000ee20000300800 */
[----:B------:R-:W-:-:S02]  /*3e730*/  LOP3.LUT R34, R34, 0xfffffffd, RZ, 0xc0, !PT ;  /* 0xfffffffd22227812 */ /* 0x000fc400078ec0ff */
[----:B------:R-:W-:Y:S01]  /*3e740*/  LOP3.LUT P3, RZ, R32, 0x200, RZ, 0xc0, !PT ;  /* 0x0000020020ff7812 */ /* 0x000fe2000786c0ff */
[----:B------:R-:W3:Y:S01]  /*3e750*/  LDL.LU R8, [R1+0x678] ;  /* 0x0006780001087983 */ /* 0x000ee20000300800 */
[----:B--2---:R-:W-:-:S03]  /*3e760*/  LOP3.LUT R35, R35, 0xff, RZ, 0xc0, !PT ;  /* 0x000000ff23237812 */ /* 0x004fc600078ec0ff */
[----:B------:R-:W2:Y:S01]  /*3e770*/  LDL.LU R6, [R1+0x67c] ;  /* 0x00067c0001067983 */ /* 0x000ea20000300800 */
        /* <DEDUP_REMOVED lines=9> */
[----:B------:R-:W4:Y:S01]  /*3e810*/  @!P2 LDG.E.U8 R35, desc[UR54][R28.64+0x61] ;  /* 0x000061361c23a981 */ /* 0x000f22000c1e1100 */
[----:B------:R-:W-:Y:S02]  /*3e820*/  @P5 LOP3.LUT R34, R34, 0x2, RZ, 0xfc, !PT ;  /* 0x0000000222225812 */ /* 0x000fe400078efcff */
[----:B------:R-:W-:Y:S02]  /*3e830*/  ISETP.LT.OR P5, PT, R30, 0x61, !P3 ;  /* 0x000000611e00780c */ /* 0x000fe40005fa1670 */
        /* <DEDUP_REMOVED lines=8> */
[----:B------:R0:W-:Y:S02]  /*3e8c0*/  @!P2 STG.E.U8 desc[UR54][R36.64+0x61], R35 ;  /* 0x000061232400a986 */ /* 0x0001e4000c101136 */
[----:B0-----:R-:W-:-:S06]  /*3e8d0*/  PRMT R35, RZ, 0x7610, R35 ;  /* 0x00007610ff237816 */ /* 0x001fcc0000000023 */
[----:B------:R-:W3:Y:S01]  /*3e8e0*/  @!P5 LDG.E.U8 R35, desc[UR54][R10.64+0x60] ;  /* 0x000060360a23d981 */ /* 0x000ee2000c1e1100 */
[----:B------:R-:W-:-:S04]  /*3e8f0*/  LOP3.LUT R32, R32, 0xfffffeff, RZ, 0xc0, !PT ;  /* 0xfffffeff20207812 */ /* 0x000fc800078ec0ff */
        /* <DEDUP_REMOVED lines=14> */
[----:B------:R-:W-:Y:S01]  /*3e9e0*/  LOP3.LUT R34, R34, 0xffffefff, RZ, 0xc0, !PT ;  /* 0xffffefff22227812 */ /* 0x000fe200078ec0ff */
[----:B------:R-:W3:Y:S03]  /*3e9f0*/  LDL.LU R8, [R1+0x680] ;  /* 0x0006800001087983 */ /* 0x000ee60000300800 */
        /* <DEDUP_REMOVED lines=24> */
[----:B--2---:R-:W-:Y:S01]  /*3eb80*/  FFMA R35, R6, UR47, R35 ;  /* 0x0000002f06237c23 */ /* 0x004fe20008000023 */
[----:B0-----:R-:W-:Y:S01]  /*3eb90*/  @!P2 IADD3 R36, P4, R26, R36, RZ ;  /* 0x000000241a24a210 */ /* 0x001fe20007f9e0ff */
[----:B------:R-:W2:Y:S03]  /*3eba0*/  LDL.LU R6, [R1+0x684] ;  /* 0x0006840001067983 */ /* 0x000ea60000300800 */
[----:B------:R-:W-:-:S05]  /*3ebb0*/  F2FP.SATFINITE.E4M3.F32.PACK_AB_MERGE_C R35, RZ, R35, RZ ;  /* 0x00000023ff23723e */ /* 0x000fca00048070ff */
[----:B------:R0:W-:Y:S02]  /*3ebc0*/  @!P5 STG.E.U8 desc[UR54][R92.64+0x61], R35 ;  /* 0x000061235c00d986 */ /* 0x0001e4000c101136 */
[----:B0-----:R-:W-:-:S06]  /*3ebd0*/  PRMT R35, RZ, 0x7610, R35 ;  /* 0x00007610ff237816 */ /* 0x001fcc0000000023 */
[----:B------:R-:W4:Y:S01]  /*3ebe0*/  @!P2 LDG.E.U8 R35, desc[UR54][R28.64+0x68] ;  /* 0x000068361c23a981 */ /* 0x000f22000c1e1100 */
[----:B------:R-:W-:Y:S01]  /*3ebf0*/  @!P2 IMAD.X R37, R31, 0x1, R37, P4 ;  /* 0x000000011f25a824 */ /* 0x000fe200020e0625 */
        /* <DEDUP_REMOVED lines=9> */
[----:B------:R-:W-:Y:S02]  /*3ec90*/  ISETP.LT.OR P2, PT, R30, 0x6a, !P6 ;  /* 0x0000006a1e00780c */ /* 0x000fe40007741670 */
[----:B0-----:R-:W-:-:S11]  /*3eca0*/  PRMT R35, RZ, 0x7610, R35 ;  /* 0x00007610ff237816 */ /* 0x001fd60000000023 */
[----:B------:R-:W0:Y:S01]  /*3ecb0*/  @!P2 LDC.64 R36, c[0x0][0x5c0] ;  /* 0x00017000ff24ab82 */ /* 0x000e220000000a00 */
[----:B------:R-:W4:Y:S01]  /*3ecc0*/  @!P2 LDG.E.U8 R35, desc[UR54][R28.64+0x69] ;  /* 0x000069361c23a981 */ /* 0x000f22000c1e1100 */
[----:B0-----:R-:W-:-:S05]  /*3ecd0*/  @!P2 IADD3 R36, P4, R26, R36, RZ ;  /* 0x000000241a24a210 */ /* 0x001fca0007f9e0ff */
[----:B------:R-:W-:Y:S01]  /*3ece0*/  @!P2 IMAD.X R37, R31, 0x1, R37, P4 ;  /* 0x000000011f25a824 */ /* 0x000fe200020e0625 */
        /* <DEDUP_REMOVED lines=69> */
[----:B0-----:R-:W-:-:S11]  /*3f140*/  PRMT R35, RZ, 0x7610, R35 ;  /* 0x00007610ff237816 */ /* 0x001fd60000000023 */
[----:B------:R-:W0:Y:S01]  /*3f150*/  @!P2 LDC.64 R36, c[0x0][0x5c0] ;  /* 0x00017000ff24ab82 */ /* 0x000e220000000a00 */
[----:B------:R-:W4:Y:S01]  /*3f160*/  @!P2 LDG.E.U8 R35, desc[UR54][R28.64+0x71] ;  /* 0x000071361c23a981 */ /* 0x000f22000c1e1100 */
[----:B------:R-:W-:Y:S02]  /*3f170*/  @P0 LOP3.LUT R34, R34, 0x10, RZ, 0xfc, !PT ;  /* 0x0000001022220812 */ /* 0x000fe400078efcff */
[----:B------:R-:W-:Y:S02]  /*3f180*/  LOP3.LUT P0, RZ, R2, 0x2, RZ, 0xc0, !PT ;  /* 0x0000000202ff7812 */ /* 0x000fe4000780c0ff */
[----:B0-----:R-:W-:-:S05]  /*3f190*/  @!P2 IADD3 R36, P3, R26, R36, RZ ;  /* 0x000000241a24a210 */ /* 0x001fca0007f7e0ff */
[----:B------:R-:W-:Y:S01]  /*3f1a0*/  @!P2 IMAD.X R37, R31, 0x1, R37, P3 ;  /* 0x000000011f25a824 */ /* 0x000fe200018e0625 */
        /* <DEDUP_REMOVED lines=25> */
[----:B------:R-:W3:Y:S03]  /*3f340*/  LDL.LU R8, [R1+0x6a0] ;  /* 0x0006a00001087983 */ /* 0x000ee60000300800 */
[----:B------:R-:W-:-:S05]  /*3f350*/  F2FP.SATFINITE.E4M3.F32.PACK_AB_MERGE_C R35, RZ, R35, RZ ;  /* 0x00000023ff23723e */ /* 0x000fca00048070ff */
[----:B------:R0:W-:Y:S02]  /*3f360*/  @!P0 STG.E.U8 desc[UR54][R98.64+0x70], R35 ;  /* 0x0000702362008986 */ /* 0x0001e4000c101136 */
[----:B0-----:R-:W-:-:S06]  /*3f370*/  PRMT R35, RZ, 0x7610, R35 ;  /* 0x00007610ff237816 */ /* 0x001fcc0000000023 */
[----:B------:R-:W4:Y:S01]  /*3f380*/  @!P5 LDG.E.U8 R35, desc[UR54][R10.64+0x71] ;  /* 0x000071360a23d981 */ /* 0x000f22000c1e1100 */
[----:B------:R-:W-:Y:S02]  /*3f390*/  ISETP.LT.OR P0, PT, R30, 0xc9, !P1 ;  /* 0x000000c91e00780c */ /* 0x000fe40004f01670 */
[----:B------:R-:W-:-:S11]  /*3f3a0*/  @!P4 IADD3.X R83, R31, UR5, R37, P2, P3 ;  /* 0x000000051f53cc10 */ /* 0x000fd600097e6425 */
[----:B------:R-:W0:Y:S01]  /*3f3b0*/  @!P0 LDC.64 R36, c[0x0][0x5c0] ;  /* 0x00017000ff248b82 */ /* 0x000e220000000a00 */
[----:B------:R-:W-:-:S04]  /*3f3c0*/  LOP3.LUT R2, R2, 0x7fffffff, RZ, 0xc0, !PT ;  /* 0x7fffffff02027812 */ /* 0x000fc800078ec0ff */
        /* <DEDUP_REMOVED lines=15> */
[----:B--2---:R-:W-:-:S05]  /*3f4c0*/  FFMA R35, R6, UR47, R35 ;  /* 0x0000002f06237c23 */ /* 0x004fca0008000023 */
[----:B------:R-:W-:-:S05]  /*3f4d0*/  F2FP.SATFINITE.E4M3.F32.PACK_AB_MERGE_C R35, RZ, R35, RZ ;  /* 0x00000023ff23723e */ /* 0x000fca00048070ff */
[----:B------:R1:W-:Y:S02]  /*3f4e0*/  @!P5 STG.E.U8 desc[UR54][R100.64+0x71], R35 ;  /* 0x000071236400d986 */ /* 0x0003e4000c101136 */
[----:B-1----:R-:W-:-:S06]  /*3f4f0*/  PRMT R35, RZ, 0x7610, R35 ;  /* 0x00007610ff237816 */ /* 0x002fcc0000000023 */
[----:B------:R-:W2:Y:S01]  /*3f500*/  @!P2 LDG.E.U8 R35, desc[UR54][R28.64+0x78] ;  /* 0x000078361c23a981 */ /* 0x000ea2000c1e1100 */
[----:B0-----:R-:W-:-:S05]  /*3f510*/  @!P2 IADD3 R36, P3, R26, R36, RZ ;  /* 0x000000241a24a210 */ /* 0x001fca0007f7e0ff */
[----:B------:R-:W-:Y:S01]  /*3f520*/  @!P2 IMAD.X R37, R31, 0x1, R37, P3 ;  /* 0x000000011f25a824 */ /* 0x000fe200018e0625 */
[----:B------:R-:W-:Y:S04]  /*3f530*/  STL [R1+0xaa4], R80 ;  /* 0x000aa45001007387 */ /* 0x000fe80000100800 */
[----:B------:R-:W-:Y:S04]  /*3f540*/  STL [R1+0xaa0], R81 ;  /* 0x000aa05101007387 */ /* 0x000fe80000100800 */
[----:B------:R-:W4:Y:S01]  /*3f550*/  LDL.LU R6, [R1+0x6a4] ;  /* 0x0006a40001067983 */ /* 0x000f220000300800 */
        /* <DEDUP_REMOVED lines=13> */
[----:B------:R-:W-:-:S04]  /*3f630*/  @P0 LOP3.LUT R2, R2, 0x20000000, RZ, 0xfc, !PT ;  /* 0x2000000002020812 */ /* 0x000fc800078efcff */
[----:B------:R-:W-:Y:S02]  /*3f640*/  LOP3.LUT P5, RZ, R2, 0x8, RZ, 0xc0, !PT ;  /* 0x0000000802ff7812 */ /* 0x000fe400078ac0ff */
[----:B0-----:R-:W-:-:S05]  /*3f650*/  @!P2 IADD3 R36, P3, R26, R36, RZ ;  /* 0x000000241a24a210 */ /* 0x001fca0007f7e0ff */
[----:B------:R-:W-:Y:S01]  /*3f660*/  @!P2 IMAD.X R37, R31, 0x1, R37, P3 ;  /* 0x000000011f25a824 */ /* 0x000fe200018e0625 */
[----:B---3--:R-:W-:-:S04]  /*3f670*/  LOP3.LUT R35, R35, 0xff, RZ, 0xc0, !PT ;  /* 0x000000ff23237812 */ /* 0x008fc800078ec0ff */
[----:B------:R-:W-:-:S05]  /*3f680*/  F2FP.F16.E4M3.UNPACK_B R35, R35 ;  /* 0x00000023ff23723e */ /* 0x000fca00020006ff */
[----:B------:R-:W-:-:S05]  /*3f690*/  HADD2.F32 R35, -RZ, R35.H0_H0 ;  /* 0x20000023ff237230 */ /* 0x000fca0000004100 */
[----:B------:R-:W-:-:S04]  /*3f6a0*/  FMUL R35, R35, UR46 ;  /* 0x0000002e23237c20 */ /* 0x000fc80008400000 */
[----:B----4-:R-:W-:Y:S01]  /*3f6b0*/  FFMA R35, R6, UR47, R35 ;  /* 0x0000002f06237c23 */ /* 0x010fe20008000023 */
[----:B------:R-:W-:Y:S01]  /*3f6c0*/  LOP3.LUT P4, RZ, R2, 0x4, RZ, 0xc0, !PT ;  /* 0x0000000402ff7812 */ /* 0x000fe2000788c0ff */
[----:B------:R-:W3:Y:S03]  /*3f6d0*/  LDL.LU R6, [R1+0x6ac] ;  /* 0x0006ac0001067983 */ /* 0x000ee60000300800 */
[----:B------:R-:W-:-:S05]  /*3f6e0*/  F2FP.SATFINITE.E4M3.F32.PACK_AB_MERGE_C R35, RZ, R35, RZ ;  /* 0x00000023ff23723e */ /* 0x000fca00048070ff */
[----:B------:R0:W-:Y:S02]  /*3f6f0*/  @!P2 STG.E.U8 desc[UR54][R36.64+0x79], R35 ;  /* 0x000079232400a986 */ /* 0x0001e4000c101136 */
[----:B0-----:R-:W-:-:S06]  /*3f700*/  PRMT R35, RZ, 0x7610, R35 ;  /* 0x00007610ff237816 */ /* 0x001fcc0000000023 */
[----:B------:R-:W4:Y:S02]  /*3f710*/  @!P5 LDG.E.U8 R35, desc[UR54][R10.64+0x78] ;  /* 0x000078360a23d981 */ /* 0x000f24000c1e1100 */
        /* <DEDUP_REMOVED lines=13> */
[----:B------:R-:W-:Y:S02]  /*3f7f0*/  LOP3.LUT R2, R2, 0xf7ffffff, RZ, 0xc0, !PT ;  /* 0xf7ffffff02027812 */ /* 0x000fe400078ec0ff */
        /* <DEDUP_REMOVED lines=25> */
[----:B------:R-:W-:Y:S02]  /*3f990*/  LOP3.LUT P5, RZ, R0, 0x4000000, RZ, 0xc0, !PT ;  /* 0x0400000000ff7812 */ /* 0x000fe400078ac0ff */
        /* <DEDUP_REMOVED lines=8> */
[----:B------:R-:W-:Y:S01]  /*3fa20*/  IMAD.U32 R38, RZ, RZ, UR7 ;  /* 0x00000007ff267e24 */ /* 0x000fe2000f8e00ff */
[----:B0-----:R-:W-:Y:S01]  /*3fa30*/  @!P3 IADD3 R70, P1, P2, R26, UR6, R36 ;  /* 0x000000061a46bc10 */ /* 0x001fe2000fa3e024 */
[----:B------:R-:W2:Y:S01]  /*3fa40*/  LDL.LU R8, [R1+0x6b8] ;  /* 0x0006b80001087983 */ /* 0x000ea20000300800 */
[----:B------:R-:W-:-:S05]  /*3fa50*/  F2FP.SATFINITE.E4M3.F32.PACK_AB_MERGE_C R35, RZ, R35, RZ ;  /* 0x00000023ff23723e */ /* 0x000fca00048070ff */
[----:B------:R0:W-:Y:S02]  /*3fa60*/  @!P6 STG.E.U8 desc[UR54][R102.64+0x60], R35 ;  /* 0x000060236600e986 */ /* 0x0001e4000c101136 */
[----:B0-----:R-:W-:-:S06]  /*3fa70*/  PRMT R35, RZ, 0x7610, R35 ;  /* 0x00007610ff237816 */ /* 0x001fcc0000000023 */
[----:B------:R-:W4:Y:S01]  /*3fa80*/  @!P5 LDG.E.U8 R35, desc[UR54][R12.64+0x61] ;  /* 0x000061360c23d981 */ /* 0x000f22000c1e1100 */
[----:B------:R-:W-:Y:S02]  /*3fa90*/  LOP3.LUT P0, RZ, R32, 0x100, RZ, 0xc0, !PT ;  /* 0x0000010020ff7812 */ /* 0x000fe4000780c0ff */
        /* <DEDUP_REMOVED lines=10> */
[----:B------:R-:W-:Y:S02]  /*3fb40*/  ISETP.GE.AND P6, PT, R9, 0x89, PT ;  /* 0x000000890900780c */ /* 0x000fe40003fc6270 */
        /* <DEDUP_REMOVED lines=57> */
[----:B------:R-:W-:-:S13]  /*3fee0*/  ISETP.LT.OR P3, PT, R30, 0xca, !P0 ;  /* 0x000000ca1e00780c */ /* 0x000fda0004761670 */
[----:B------:R-:W0:Y:S01]  /*3fef0*/  @!P3 LDC.64 R36, c[0x0][0x5c0] ;  /* 0x00017000ff24bb82 */ /* 0x000e220000000a00 */
        /* <DEDUP_REMOVED lines=8> */
[----:B--2---:R-:W-:Y:S01]  /*3ff80*/  FFMA R35, R8, UR47, R35 ;  /* 0x0000002f08237c23 */ /* 0x004fe20008000023 */
[----:B------:R-:W-:Y:S01]  /*3ff90*/  ISETP.LT.OR P3, PT, R30, 0xd1, !P0 ;  /* 0x000000d11e00780c */ /* 0x000fe20004761670 */
[----:B------:R-:W-:Y:S01]  /*3ffa0*/  IMAD.U32 R38, RZ, RZ, UR7 ;  /* 0x00000007ff267e24 */ /* 0x000fe2000f8e00ff */
[----:B------:R-:W-:Y:S01]  /*3ffb0*/  LOP3.LUT R2, R2, 0xfffeffff, RZ, 0xc0, !PT ;  /* 0xfffeffff02027812 */ /* 0x000fe200078ec0ff */
[----:B------:R-:W2:Y:S01]  /*3ffc0*/  LDL.LU R8, [R1+0x6c8] ;  /* 0x0006c80001087983 */ /* 0x000ea20000300800 */
[----:B------:R-:W-:-:S05]  /*3ffd0*/  F2FP.SATFINITE.E4M3.F32.PACK_AB_MERGE_C R35, RZ, R35, RZ ;  /* 0x00000023ff23723e */ /* 0x000fca00048070ff */
[----:B------:R0:W-:Y:S04]  /*3ffe0*/  @!P4 STG.E.U8 desc[UR54][R56.64+0x68], R35 ;  /* 0x000068233800c986 */ /* 0x0001e8000c101136 */
[----:B------:R-:W1:Y:S01]  /*3fff0*/  @!P3 LDC.64 R36, c[0x0][0x5c0] ;  /* 0x00017000ff24bb82 */ /* 0x000e620000000a00 */
[----:B0-----:R-:W-:-:S06]  /*40000*/  PRMT R35, RZ, 0x7610, R35 ;  /* 0x00007610ff237816 */ /* 0x001fcc0000000023 */
[----:B------:R-:W4:Y:S01]  /*40010*/  @!P5 LDG.E.U8 R35, desc[UR54][R12.64+0x69] ;  /* 0x000069360c23d981 */ /* 0x000f22000c1e1100 */
[----:B------:R-:W-:Y:S02]  /*40020*/  @P3 LOP3.LUT R2, R2, 0x10000, RZ, 0xfc, !PT ;  /* 0x0001000002023812 */ /* 0x000fe400078efcff */
[----:B-1----:R-:W-:-:S04]  /*40030*/  @!P3 IADD3 R60, P1, P2, R26, UR11, R36 ;  /* 0x0000000b1a3cbc10 */ /* 0x002fc8000fa3e024 */
        /* <DEDUP_REMOVED lines=30> */
[----:B--2---:R-:W-:Y:S01]  /*40220*/  FFMA R35, R8, UR47, R35 ;  /* 0x0000002f08237c23 */ /* 0x004fe20008000023 */
[----:B------:R-:W-:Y:S02]  /*40230*/  IMAD.U32 R40, RZ, RZ, UR8 ;  /* 0x00000008ff287e24 */ /* 0x000fe4000f8e00ff */
[----:B------:R-:W-:Y:S01]  /*40240*/  IMAD.U32 R41, RZ, RZ, UR7 ;  /* 0x00000007ff297e24 */ /* 0x000fe2000f8e00ff */
[----:B------:R-:W-:Y:S01]  /*40250*/  LOP3.LUT P5, RZ, R2, 0x10, RZ, 0xc0, !PT ;  /* 0x0000001002ff7812 */ /* 0x000fe200078ac0ff */
[----:B------:R-:W2:Y:S01]  /*40260*/  LDL.LU R8, [R1+0x6d0] ;  /* 0x0006d00001087983 */ /* 0x000ea20000300800 */
[----:B------:R-:W-:-:S05]  /*40270*/  F2FP.SATFINITE.E4M3.F32.PACK_AB_MERGE_C R35, RZ, R35, RZ ;  /* 0x00000023ff23723e */ /* 0x000fca00048070ff */
[----:B------:R1:W-:Y:S02]  /*40280*/  @!P2 STG.E.U8 desc[UR54][R36.64+0x68], R35 ;  /* 0x000068232400a986 */ /* 0x0003e4000c101136 */
[----:B-1----:R-:W-:-:S06]  /*40290*/  PRMT R35, RZ, 0x7610, R35 ;  /* 0x00007610ff237816 */ /* 0x002fcc0000000023 */
[----:B------:R-:W4:Y:S01]  /*402a0*/  @!P1 LDG.E.U8 R35, desc[UR54][R14.64+0x69] ;  /* 0x000069360e239981 */ /* 0x000f22000c1e1100 */
[----:B------:R-:W-:-:S04]  /*402b0*/  @!P1 IADD3 R40, P3, P4, R40, UR6, R26 ;  /* 0x0000000628289c10 */ /* 0x000fc8000fc7e01a */
[----:B------:R-:W-:Y:S02]  /*402c0*/  @!P1 IADD3.X R41, R41, UR5, R31, P3, P4 ;  /* 0x0000000529299c10 */ /* 0x000fe40009fe841f */
[----:B0-----:R-:W-:-:S05]  /*402d0*/  @!P1 IADD3 R38, P2, R40, R38, RZ ;  /* 0x0000002628269210 */ /* 0x001fca0007f5e0ff */
        /* <DEDUP_REMOVED lines=9> */
[----:B------:R0:W-:Y:S04]  /*40370*/  @!P1 STG.E.U8 desc[UR54][R38.64+0x69], R35 ;  /* 0x0000692326009986 */ /* 0x0001e8000c101136 */
[----:B------:R-:W1:Y:S01]  /*40380*/  @!P0 LDC.64 R36, c[0x0][0x5c0] ;  /* 0x00017000ff248b82 */ /* 0x000e620000000a00 */
[----:B0-----:R-:W-:-:S06]  /*40390*/  PRMT R35, RZ, 0x7610, R35 ;  /* 0x00007610ff237816 */ /* 0x001fcc0000000023 */
[----:B------:R-:W4:Y:S01]  /*403a0*/  @!P5 LDG.E.U8 R35, desc[UR54][R12.64+0x70] ;  /* 0x000070360c23d981 */ /* 0x000f22000c1e1100 */
[----:B------:R-:W-:-:S04]  /*403b0*/  LOP3.LUT R2, R2, 0xffffbfff, RZ, 0xc0, !PT ;  /* 0xffffbfff02027812 */ /* 0x000fc800078ec0ff */
[----:B------:R-:W-:Y:S02]  /*403c0*/  @P0 LOP3.LUT R2, R2, 0x4000, RZ, 0xfc, !PT ;  /* 0x0000400002020812 */ /* 0x000fe400078efcff */
        /* <DEDUP_REMOVED lines=12> */
[----:B------:R-:W-:Y:S02]  /*40490*/  IMAD.U32 R38, RZ, RZ, UR8 ;  /* 0x00000008ff267e24 */ /* 0x000fe4000f8e00ff */
[----:B------:R-:W-:Y:S01]  /*404a0*/  IMAD.U32 R39, RZ, RZ, UR7 ;  /* 0x00000007ff277e24 */ /* 0x000fe2000f8e00ff */
[----:B------:R-:W1:Y:S01]  /*404b0*/  @!P3 LDC.64 R36, c[0x0][0x5c0] ;  /* 0x00017000ff24bb82 */ /* 0x000e620000000a00 */
[----:B0-----:R-:W-:-:S06]  /*404c0*/  PRMT R35, RZ, 0x7610, R35 ;  /* 0x00007610ff237816 */ /* 0x001fcc0000000023 */
[----:B------:R-:W4:Y:S01]  /*404d0*/  @!P0 LDG.E.U8 R35, desc[UR54][R12.64+0x71] ;  /* 0x000071360c238981 */ /* 0x000f22000c1e1100 */
[----:B------:R-:W-:Y:S02]  /*404e0*/  @!P3 IADD3 R38, P1, P2, R38, UR6, R26 ;  /* 0x000000062626bc10 */ /* 0x000fe4000fa3e01a */
[----:B----4-:R-:W-:-:S04]  /*404f0*/  LOP3.LUT R35, R35, 0xff, RZ, 0xc0, !PT ;  /* 0x000000ff23237812 */ /* 0x010fc800078ec0ff */
[----:B------:R-:W-:-:S05]  /*40500*/  F2FP.F16.E4M3.UNPACK_B R35, R35 ;  /* 0x00000023ff23723e */ /* 0x000fca00020006ff */
[----:B------:R-:W-:-:S05]  /*40510*/  HADD2.F32 R35, -RZ, R35.H0_H0 ;  /* 0x20000023ff237230 */ /* 0x000fca0000004100 */
[----:B------:R-:W-:-:S04]  /*40520*/  FMUL R35, R35, UR46 ;  /* 0x0000002e23237c20 */ /* 0x000fc80008400000 */
[----:B---3--:R-:W-:Y:S01]  /*40530*/  FFMA R35, R6, UR47, R35 ;  /* 0x0000002f06237c23 */ /* 0x008fe20008000023 */
[----:B------:R-:W-:Y:S01]  /*40540*/  @!P3 IADD3.X R39, R39, UR5, R31, P1, P2 ;  /* 0x000000052727bc10 */ /* 0x000fe20008fe441f */
[----:B------:R-:W-:Y:S02]  /*40550*/  IMAD.U32 R40, RZ, RZ, UR8 ;  /* 0x00000008ff287e24 */ /* 0x000fe4000f8e00ff */
[----:B------:R-:W-:Y:S01]  /*40560*/  IMAD.U32 R42, RZ, RZ, UR8 ;  /* 0x00000008ff2a7e24 */ /* 0x000fe2000f8e00ff */
[----:B------:R-:W-:Y:S01]  /*40570*/  F2FP.SATFINITE.E4M3.F32.PACK_AB_MERGE_C R35, RZ, R35, RZ ;  /* 0x00000023ff23723e */ /* 0x000fe200048070ff */
[----:B------:R-:W-:Y:S02]  /*40580*/  IMAD.U32 R41, RZ, RZ, UR7 ;  /* 0x00000007ff297e24 */ /* 0x000fe4000f8e00ff */
[----:B------:R-:W-:Y:S01]  /*40590*/  IMAD.U32 R43, RZ, RZ, UR7 ;  /* 0x00000007ff2b7e24 */ /* 0x000fe2000f8e00ff */
[----:B------:R-:W-:Y:S01]  /*405a0*/  LOP3.LUT R32, R32, 0xffffffbf, RZ, 0xc0, !PT ;  /* 0xffffffbf20207812 */ /* 0x000fe200078ec0ff */
[----:B------:R0:W-:Y:S01]  /*405b0*/  @!P0 STG.E.U8 desc[UR54][R112.64+0x71], R35 ;  /* 0x0000712370008986 */ /* 0x0001e2000c101136 */
[----:B------:R-:W-:-:S02]  /*405c0*/  IMAD.U32 R44, RZ, RZ, UR8 ;  /* 0x00000008ff2c7e24 */ /* 0x000fc4000f8e00ff */
[----:B------:R-:W-:Y:S01]  /*405d0*/  IMAD.U32 R45, RZ, RZ, UR7 ;  /* 0x00000007ff2d7e24 */ /* 0x000fe2000f8e00ff */
[----:B------:R-:W-:Y:S01]  /*405e0*/  LOP3.LUT R0, R0, 0xfffffff7, RZ, 0xc0, !PT ;  /* 0xfffffff700007812 */ /* 0x000fe200078ec0ff */
[----:B------:R-:W3:Y:S01]  /*405f0*/  LDL.LU R6, [R1+0x6dc] ;  /* 0x0006dc0001067983 */ /* 0x000ee20000300800 */
[----:B0-----:R-:W-:-:S06]  /*40600*/  PRMT R35, RZ, 0x7610, R35 ;  /* 0x00007610ff237816 */ /* 0x001fcc0000000023 */
[----:B------:R-:W4:Y:S01]  /*40610*/  @!P3 LDG.E.U8 R35, desc[UR54][R14.64+0x70] ;  /* 0x000070360e23b981 */ /* 0x000f22000c1e1100 */
[----:B------:R-:W-:-:S13]  /*40620*/  ISETP.LT.OR P2, PT, R30, 0x72, !P6 ;  /* 0x000000721e00780c */ /* 0x000fda0007741670 */
[----:B------:R-:W-:-:S04]  /*40630*/  @!P2 IADD3 R40, P1, P4, R40, UR6, R26 ;  /* 0x000000062828ac10 */ /* 0x000fc8000fc3e01a */
[----:B------:R-:W-:Y:S02]  /*40640*/  @!P2 IADD3.X R41, R41, UR5, R31, P1, P4 ;  /* 0x000000052929ac10 */ /* 0x000fe40008fe841f */
[----:B------:R-:W-:-:S13]  /*40650*/  ISETP.LT.OR P1, PT, R30, 0x79, !P6 ;  /* 0x000000791e00780c */ /* 0x000fda0007721670 */
[----:B------:R-:W-:-:S04]  /*40660*/  @!P1 IADD3 R42, P4, P5, R42, UR6, R26 ;  /* 0x000000062a2a9c10 */ /* 0x000fc8000fd9e01a */
[----:B------:R-:W-:Y:S02]  /*40670*/  @!P1 IADD3.X R43, R43, UR5, R31, P4, P5 ;  /* 0x000000052b2b9c10 */ /* 0x000fe4000a7ea41f */
[----:B------:R-:W-:Y:S02]  /*40680*/  ISETP.LT.OR P5, PT, R30, 0x7a, !P6 ;  /* 0x0000007a1e00780c */ /* 0x000fe400077a1670 */
[----:B------:R-:W-:Y:S02]  /*40690*/  @P1 LOP3.LUT R32, R32, 0x40, RZ, 0xfc, !PT ;  /* 0x0000004020201812 */ /* 0x000fe400078efcff */
[----:B------:R-:W-:Y:S02]  /*406a0*/  LOP3.LUT P1, RZ, R2, 0x100000, RZ, 0xc0, !PT ;  /* 0x0010000002ff7812 */ /* 0x000fe4000782c0ff */
[----:B------:R-:W-:-:S07]  /*406b0*/  LOP3.LUT R32, R32, 0xffffff7f, RZ, 0xc0, !PT ;  /* 0xffffff7f20207812 */ /* 0x000fce00078ec0ff */
[----:B------:R-:W-:Y:S02]  /*406c0*/  @!P5 IADD3 R44, P4, P6, R44, UR6, R26 ;  /* 0x000000062c2cdc10 */ /* 0x000fe4000fe9e01a */
[----:B------:R-:W-:Y:S02]  /*406d0*/  ISETP.GE.AND P0, PT, R9, 0x109, PT ;  /* 0x000001090900780c */ /* 0x000fe40003f06270 */
[----:B------:R-:W-:Y:S02]  /*406e0*/  @!P5 IADD3.X R45, R45, UR5, R31, P4, P6 ;  /* 0x000000052d2ddc10 */ /* 0x000fe4000a7ec41f */
[----:B-1----:R-:W-:Y:S02]  /*406f0*/  @!P3 IADD3 R36, P4, R38, R36, RZ ;  /* 0x000000242624b210 */ /* 0x002fe40007f9e0ff */
[----:B------:R-:W-:Y:S02]  /*40700*/  @P1 LOP3.LUT R32, R32, 0x80, RZ, 0xfc, !PT ;  /* 0x0000008020201812 */ /* 0x000fe400078efcff */
[----:B------:R-:W-:Y:S01]  /*40710*/  ISETP.LT.OR P1, PT, R30, 0x61, !P0 ;  /* 0x000000611e00780c */ /* 0x000fe20004721670 */
[----:B------:R-:W-:-:S02]  /*40720*/  @!P3 IMAD.X R37, R39, 0x1, R37, P4 ;  /* 0x000000012725b824 */ /* 0x000fc400020e0625 */
[----:B------:R-:W-:Y:S02]  /*40730*/  IMAD.U32 R38, RZ, RZ, UR8 ;  /* 0x00000008ff267e24 */ /* 0x000fe4000f8e00ff */
[----:B------:R-:W-:-:S08]  /*40740*/  IMAD.U32 R39, RZ, RZ, UR7 ;  /* 0x00000007ff277e24 */ /* 0x000fd0000f8e00ff */
[----:B------:R-:W-:Y:S02]  /*40750*/  @!P1 IADD3 R38, P4, P6, R38, UR11, R26 ;  /* 0x0000000b26269c10 */ /* 0x000fe4000fe9e01a */
[----:B------:R-:W-:Y:S02]  /*40760*/  @P1 LOP3.LUT R0, R0, 0x8, RZ, 0xfc, !PT ;  /* 0x0000000800001812 */ /* 0x000fe400078efcff */
[----:B------:R-:W-:Y:S02]  /*40770*/  @!P1 IADD3.X R39, R39, UR10, R31, P4, P6 ;  /* 0x0000000a27279c10 */ /* 0x000fe4000a7ec41f */
[----:B------:R-:W-:Y:S02]  /*40780*/  ISETP.LT.OR P1, PT, R30, 0x62, !P0 ;  /* 0x000000621e00780c */ /* 0x000fe40004721670 */
[----:B----4-:R-:W-:-:S04]  /*40790*/  LOP3.LUT R35, R35, 0xff, RZ, 0xc0, !PT ;  /* 0x000000ff23237812 */ /* 0x010fc800078ec0ff */
[----:B------:R-:W-:-:S05]  /*407a0*/  F2FP.F16.E4M3.UNPACK_B R35, R35 ;  /* 0x00000023ff23723e */ /* 0x000fca00020006ff */
[----:B------:R-:W-:-:S05]  /*407b0*/  HADD2.F32 R35, -RZ, R35.H0_H0 ;  /* 0x20000023ff237230 */ /* 0x000fca0000004100 */
[----:B------:R-:W-:-:S04]  /*407c0*/  FMUL R35, R35, UR46 ;  /* 0x0000002e23237c20 */ /* 0x000fc80008400000 */
[----:B--2---:R-:W-:Y:S01]  /*407d0*/  FFMA R35, R8, UR47, R35 ;  /* 0x0000002f08237c23 */ /* 0x004fe20008000023 */
[----:B------:R-:W-:Y:S01]  /*407e0*/  IMAD.U32 R46, RZ, RZ, UR7 ;  /* 0x00000007ff2e7e24 */ /* 0x000fe2000f8e00ff */
[----:B------:R-:W-:Y:S01]  /*407f0*/  LOP3.LUT R0, R0, 0xfffffffb, RZ, 0xc0, !PT ;  /* 0xfffffffb00007812 */ /* 0x000fe200078ec0ff */
[----:B------:R-:W2:Y:S02]  /*40800*/  LDL.LU R8, [R1+0x6e0] ;  /* 0x0006e00001087983 */ /* 0x000ea40000300800 */
[----:B------:R-:W-:-:S05]  /*40810*/  F2FP.SATFINITE.E4M3.F32.PACK_AB_MERGE_C R35, RZ, R35, RZ ;  /* 0x00000023ff23723e */ /* 0x000fca00048070ff */
[----:B------:R0:W-:Y:S02]  /*40820*/  @!P3 STG.E.U8 desc[UR54][R36.64+0x70], R35 ;  /* 0x000070232400b986 */ /* 0x0001e4000c101136 */
[----:B0-----:R-:W0:Y:S01]  /*40830*/  @!P2 LDC.64 R36, c[0x0][0x5c0] ;  /* 0x00017000ff24ab82 */ /* 0x001e220000000a00 */
[----:B------:R-:W-:Y:S01]  /*40840*/  IMAD.U32 R35, RZ, RZ, UR8 ;  /* 0x00000008ff237e24 */ /* 0x000fe2000f8e00ff */
[----:B0-----:R-:W-:-:S04]  /*40850*/  @!P2 IADD3 R36, P3, R40, R36, RZ ;  /* 0x000000242824a210 */ /* 0x001fc80007f7e0ff */
[----:B------:R-:W-:Y:S02]  /*40860*/  @!P1 IADD3 R40, P4, P6, R35, UR11, R26 ;  /* 0x0000000b23289c10 */ /* 0x000fe4000fe9e01a */
[----:B------:R-:W-:-:S06]  /*40870*/  PRMT R35, RZ, 0x7610, R35 ;  /* 0x00007610ff237816 */ /* 0x000fcc0000000023 */
[----:B------:R-:W4:Y:S01]  /*40880*/  @!P2 LDG.E.U8 R35, desc[UR54][R14.64+0x71] ;  /* 0x000071360e23a981 */ /* 0x000f22000c1e1100 */
[----:B------:R-:W-:Y:S02]  /*40890*/  @P1 LOP3.LUT R0, R0, 0x4, RZ, 0xfc, !PT ;  /* 0x0000000400001812 */ /* 0x000fe400078efcff */
[----:B------:R-:W-:Y:S01]  /*408a0*/  @!P1 IADD3.X R46, R46, UR10, R31, P4, P6 ;  /* 0x0000000a2e2e9c10 */ /* 0x000fe2000a7ec41f */
[----:B------:R-:W-:Y:S01]  /*408b0*/  @!P2 IMAD.X R37, R41, 0x1, R37, P3 ;  /* 0x000000012925a824 */ /* 0x000fe200018e0625 */
[----:B------:R-:W-:Y:S02]  /*408c0*/  LOP3.LUT P1, RZ, R32, 0x80, RZ, 0xc0, !PT ;  /* 0x0000008020ff7812 */ /* 0x000fe4000782c0ff */
        /* <DEDUP_REMOVED lines=8> */
[----:B------:R-:W-:Y:S01]  /*40950*/  IMAD.U32 R47, RZ, RZ, UR7 ;  /* 0x00000007ff2f7e24 */ /* 0x000fe2000f8e00ff */
[----:B------:R-:W-:Y:S01]  /*40960*/  F2FP.SATFINITE.E4M3.F32.PACK_AB_MERGE_C R35, RZ, R35, RZ ;  /* 0x00000023ff23723e */ /* 0x000fe200048070ff */
[----:B------:R-:W3:Y:S04]  /*40970*/  LDL.LU R6, [R1+0x6e4] ;  /* 0x0006e40001067983 */ /* 0x000ee80000300800 */
[----:B------:R0:W-:Y:S02]  /*40980*/  @!P2 STG.E.U8 desc[UR54][R36.64+0x71], R35 ;  /* 0x000071232400a986 */ /* 0x0001e4000c101136 */
[----:B0-----:R-:W-:-:S06]  /*40990*/  PRMT R35, RZ, 0x7610, R35 ;  /* 0x00007610ff237816 */ /* 0x001fcc0000000023 */
[----:B------:R-:W4:Y:S01]  /*409a0*/  @!P1 LDG.E.U8 R35, desc[UR54][R12.64+0x78] ;  /* 0x000078360c239981 */ /* 0x000f22000c1e1100 */
[----:B------:R-:W-:Y:S02]  /*409b0*/  @!P4 IADD3 R41, P2, P3, R41, UR11, R26 ;  /* 0x0000000b2929cc10 */ /* 0x000fe4000fb5e01a */
[----:B------:R-:W-:Y:S02]  /*409c0*/  @P4 LOP3.LUT R32, R32, 0x8, RZ, 0xfc, !PT ;  /* 0x0000000820204812 */ /* 0x000fe400078efcff */
        /* <DEDUP_REMOVED lines=10> */
[----:B------:R0:W-:Y:S02]  /*40a70*/  @!P1 STG.E.U8 desc[UR54][R114.64+0x78], R35 ;  /* 0x0000782372009986 */ /* 0x0001e4000c101136 */
[----:B0-----:R-:W-:-:S06]  /*40a80*/  PRMT R35, RZ, 0x7610, R35 ;  /* 0x00007610ff237816 */ /* 0x001fcc0000000023 */
[----:B------:R-:W4:Y:S01]  /*40a90*/  @!P4 LDG.E.U8 R35, desc[UR54][R12.64+0x79] ;  /* 0x000079360c23c981 */ /* 0x000f22000c1e1100 */
[----:B------:R-:W-:-:S04]  /*40aa0*/  LOP3.LUT R32, R32, 0xfffffffb, RZ, 0xc0, !PT ;  /* 0xfffffffb20207812 */ /* 0x000fc800078ec0ff */
[----:B------:R-:W-:-:S04]  /*40ab0*/  @P3 LOP3.LUT R32, R32, 0x4, RZ, 0xfc, !PT ;  /* 0x0000000420203812 */ /* 0x000fc800078efcff */
[----:B------:R-:W-:Y:S01]  /*40ac0*/  LOP3.LUT P1, RZ, R32, 0x40, RZ, 0xc0, !PT ;  /* 0x0000004020ff7812 */ /* 0x000fe2000782c0ff */
[----:B------:R-:W-:Y:S01]  /*40ad0*/  IMAD.U32 R48, RZ, RZ, UR8 ;  /* 0x00000008ff307e24 */ /* 0x000fe2000f8e00ff */
[----:B----4-:R-:W-:Y:S01]  /*40ae0*/  LOP3.LUT R35, R35, 0xff, RZ, 0xc0, !PT ;  /* 0x000000ff23237812 */ /* 0x010fe200078ec0ff */
[----:B------:R-:W-:-:S10]  /*40af0*/  IMAD.U32 R49, RZ, RZ, UR7 ;  /* 0x00000007ff317e24 */ /* 0x000fd4000f8e00ff */
[----:B------:R-:W0:Y:S01]  /*40b00*/  @!P1 LDC.64 R36, c[0x0][0x5c0] ;  /* 0x00017000ff249b82 */ /* 0x000e220000000a00 */
[----:B------:R-:W-:-:S05]  /*40b10*/  F2FP.F16.E4M3.UNPACK_B R35, R35 ;  /* 0x00000023ff23723e */ /* 0x000fca00020006ff */
[----:B------:R-:W-:-:S05]  /*40b20*/  HADD2.F32 R35, -RZ, R35.H0_H0 ;  /* 0x20000023ff237230 */ /* 0x000fca0000004100 */
[----:B------:R-:W-:-:S04]  /*40b30*/  FMUL R35, R35, UR46 ;  /* 0x0000002e23237c20 */ /* 0x000fc80008400000 */
[----:B---3--:R-:W-:-:S05]  /*40b40*/  FFMA R35, R6, UR47, R35 ;  /* 0x0000002f06237c23 */ /* 0x008fca0008000023 */
[----:B------:R-:W-:-:S05]  /*40b50*/  F2FP.SATFINITE.E4M3.F32.PACK_AB_MERGE_C R35, RZ, R35, RZ ;  /* 0x00000023ff23723e */ /* 0x000fca00048070ff */
[----:B------:R1:W-:Y:S02]  /*40b60*/  @!P4 STG.E.U8 desc[UR54][R116.64+0x79], R35 ;  /* 0x000079237400c986 */ /* 0x0003e4000c101136 */
[----:B-1----:R-:W-:-:S06]  /*40b70*/  PRMT R35, RZ, 0x7610, R35 ;  /* 0x00007610ff237816 */ /* 0x002fcc0000000023 */
[----:B------:R-:W3:Y:S01]  /*40b80*/  @!P1 LDG.E.U8 R35, desc[UR54][R14.64+0x78] ;  /* 0x000078360e239981 */ /* 0x000ee2000c1e1100 */
[----:B------:R-:W-:-:S04]  /*40b90*/  @!P3 IADD3 R48, P2, P6, R48, UR11, R26 ;  /* 0x0000000b3030bc10 */ /* 0x000fc8000fe5e01a */
[----:B------:R-:W-:Y:S02]  /*40ba0*/  @!P3 IADD3.X R49, R49, UR10, R31, P2, P6 ;  /* 0x0000000a3131bc10 */ /* 0x000fe400097ec41f */
[----:B------:R-:W-:Y:S01]  /*40bb0*/  ISETP.LT.OR P2, PT, R30, 0x71, !P0 ;  /* 0x000000711e00780c */ /* 0x000fe20004741670 */
[----:B------:R-:W-:Y:S02]  /*40bc0*/  IMAD.U32 R50, RZ, RZ, UR8 ;  /* 0x00000008ff327e24 */ /* 0x000fe4000f8e00ff */
[----:B------:R-:W-:-:S10]  /*40bd0*/  IMAD.U32 R51, RZ, RZ, UR7 ;  /* 0x00000007ff337e24 */ /* 0x000fd4000f8e00ff */
[----:B------:R-:W-:-:S04]  /*40be0*/  @!P2 IADD3 R50, P3, P6, R50, UR11, R26 ;  /* 0x0000000b3232ac10 */ /* 0x000fc8000fe7e01a */
[----:B------:R-:W-:Y:S02]  /*40bf0*/  @!P2 IADD3.X R51, R51, UR10, R31, P3, P6 ;  /* 0x0000000a3333ac10 */ /* 0x000fe40009fec41f */
[----:B------:R-:W-:Y:S01]  /*40c00*/  ISETP.LT.OR P3, PT, R30, 0x72, !P0 ;  /* 0x000000721e00780c */ /* 0x000fe20004761670 */
[----:B------:R-:W-:Y:S01]  /*40c10*/  IMAD.U32 R52, RZ, RZ, UR8 ;  /* 0x00000008ff347e24 */ /* 0x000fe2000f8e00ff */
[----:B------:R-:W-:Y:S01]  /*40c20*/  LOP3.LUT R32, R32, 0xffffffef, RZ, 0xc0, !PT ;  /* 0xffffffef20207812 */ /* 0x000fe200078ec0ff */
[----:B------:R-:W-:-:S03]  /*40c30*/  IMAD.U32 R53, RZ, RZ, UR7 ;  /* 0x00000007ff357e24 */ /* 0x000fc6000f8e00ff */
[----:B------:R-:W-:-:S07]  /*40c40*/  @P2 LOP3.LUT R32, R32, 0x10, RZ, 0xfc, !PT ;  /* 0x0000001020202812 */ /* 0x000fce00078efcff */
[----:B------:R-:W-:Y:S02]  /*40c50*/  @!P3 IADD3 R52, P2, P6, R52, UR11, R26 ;  /* 0x0000000b3434bc10 */ /* 0x000fe4000fe5e01a */
[----:B------:R-:W-:Y:S02]  /*40c60*/  ISETP.LT.OR P0, PT, R30, 0x79, !P0 ;  /* 0x000000791e00780c */ /* 0x000fe40004701670 */
[----:B------:R-:W-:Y:S02]  /*40c70*/  @!P3 IADD3.X R53, R53, UR10, R31, P2, P6 ;  /* 0x0000000a3535bc10 */ /* 0x000fe400097ec41f */
[----:B0-----:R-:W-:Y:S01]  /*40c80*/  @!P1 IADD3 R36, P6, R42, R36, RZ ;  /* 0x000000242a249210 */ /* 0x001fe20007fde0ff */
[----:B------:R-:W-:-:S04]  /*40c90*/  IMAD.U32 R42, RZ, RZ, UR8 ;  /* 0x00000008ff2a7e24 */ /* 0x000fc8000f8e00ff */
[----:B------:R-:W-:Y:S01]  /*40ca0*/  @!P1 IMAD.X R37, R43, 0x1, R37, P6 ;  /* 0x000000012b259824 */ /* 0x000fe200030e0625 */
[----:B------:R-:W-:Y:S01]  /*40cb0*/  LOP3.LUT R7, R7, 0x7fffffff, RZ, 0xc0, !PT ;  /* 0x7fffffff07077812 */ /* 0x000fe200078ec0ff */
[----:B------:R-:W-:Y:S02]  /*40cc0*/  IMAD.U32 R43, RZ, RZ, UR7 ;  /* 0x00000007ff2b7e24 */ /* 0x000fe4000f8e00ff */
[----:B------:R-:W-:Y:S02]  /*40cd0*/  @!P0 IADD3 R42, P2, P6, R42, UR11, R26 ;  /* 0x0000000b2a2a8c10 */ /* 0x000fe4000fe5e01a */
[----:B------:R-:W-:Y:S02]  /*40ce0*/  @P0 LOP3.LUT R7, R7, 0x80000000, RZ, 0xfc, !PT ;  /* 0x8000000007070812 */ /* 0x000fe400078efcff */
[----:B------:R-:W-:Y:S02]  /*40cf0*/  @!P0 IADD3.X R43, R43, UR10, R31, P2, P6 ;  /* 0x0000000a2b2b8c10 */ /* 0x000fe400097ec41f */
[----:B------:R-:W-:-:S02]  /*40d00*/  ISETP.GE.AND P0, PT, R9, 0x109, PT ;  /* 0x000001090900780c */ /* 0x000fc40003f06270 */
[----:B------:R-:W-:-:S04]  /*40d10*/  LOP3.LUT R0, R0, 0xffffffef, RZ, 0xc0, !PT ;  /* 0xffffffef00007812 */ /* 0x000fc800078ec0ff */
[----:B------:R-:W-:Y:S02]  /*40d20*/  @P3 LOP3.LUT R0, R0, 0x10, RZ, 0xfc, !PT ;  /* 0x0000001000003812 */ /* 0x000fe400078efcff */
[----:B---3--:R-:W-:-:S04]  /*40d30*/  LOP3.LUT R35, R35, 0xff, RZ, 0xc0, !PT ;  /* 0x000000ff23237812 */ /* 0x008fc800078ec0ff */
[----:B------:R-:W-:-:S05]  /*40d40*/  F2FP.F16.E4M3.UNPACK_B R35, R35 ;  /* 0x00000023ff23723e */ /* 0x000fca00020006ff */
[----:B------:R-:W-:-:S05]  /*40d50*/  HADD2.F32 R35, -RZ, R35.H0_H0 ;  /* 0x20000023ff237230 */ /* 0x000fca0000004100 */
[----:B------:R-:W-:-:S04]  /*40d60*/  FMUL R35, R35, UR46 ;  /* 0x0000002e23237c20 */ /* 0x000fc80008400000 */
[----:B--2---:R-:W-:Y:S02]  /*40d70*/  FFMA R35, R8, UR47, R35 ;  /* 0x0000002f08237c23 */ /* 0x004fe40008000023 */
[----:B------:R-:W2:Y:S03]  /*40d80*/  LDL.LU R8, [R1+0x6ec] ;  /* 0x0006ec0001087983 */ /* 0x000ea60000300800 */
[----:B------:R-:W-:Y:S01]  /*40d90*/  F2FP.SATFINITE.E4M3.F32.PACK_AB_MERGE_C R35, RZ, R35, RZ ;  /* 0x00000023ff23723e */ /* 0x000fe200048070ff */
[----:B------:R-:W-:Y:S01]  /*40da0*/  IMAD.U32 R54, RZ, RZ, UR7 ;  /* 0x00000007ff367e24 */ /* 0x000fe2000f8e00ff */
[----:B------:R-:W-:Y:S01]  /*40db0*/  LOP3.LUT R32, R32, 0xffffffdf, RZ, 0xc0, !PT ;  /* 0xffffffdf20207812 */ /* 0x000fe200078ec0ff */
[----:B------:R-:W3:Y:S04]  /*40dc0*/  LDL.LU R6, [R1+0x6f0] ;  /* 0x0006f00001067983 */ /* 0x000ee80000300800 */
[----:B------:R0:W-:Y:S02]  /*40dd0*/  @!P1 STG.E.U8 desc[UR54][R36.64+0x78], R35 ;  /* 0x0000782324009986 */ /* 0x0001e4000c101136 */
[----:B0-----:R-:W0:Y:S01]  /*40de0*/  @!P5 LDC.64 R36, c[0x0][0x5c0] ;  /* 0x00017000ff24db82 */ /* 0x001e220000000a00 */
[----:B------:R-:W-:Y:S01]  /*40df0*/  ISETP.LT.OR P1, PT, R30, 0x7a, !P0 ;  /* 0x0000007a1e00780c */ /* 0x000fe20004721670 */
[----:B------:R-:W-:Y:S01]  /*40e00*/  IMAD.U32 R35, RZ, RZ, UR8 ;  /* 0x00000008ff237e24 */ /* 0x000fe2000f8e00ff */
[----:B0-----:R-:W-:-:S11]  /*40e10*/  @!P5 IADD3 R36, P3, R44, R36, RZ ;  /* 0x000000242c24d210 */ /* 0x001fd60007f7e0ff */
[----:B------:R-:W-:Y:S02]  /*40e20*/  @!P1 IADD3 R44, P4, P6, R35, UR11, R26 ;  /* 0x0000000b232c9c10 */ /* 0x000fe4000fe9e01a */
[----:B------:R-:W-:-:S06]  /*40e30*/  PRMT R35, RZ, 0x7610, R35 ;  /* 0x00007610ff237816 */ /* 0x000fcc0000000023 */
[----:B------:R-:W4:Y:S01]  /*40e40*/  @!P5 LDG.E.U8 R35, desc[UR54][R14.64+0x79] ;  /* 0x000079360e23d981 */ /* 0x000f22000c1e1100 */
[----:B------:R-:W-:Y:S02]  /*40e50*/  @P0 LOP3.LUT R32, R32, 0x20, RZ, 0xfc, !PT ;  /* 0x0000002020200812 */ /* 0x000fe400078efcff */
[----:B------:R-:W-:Y:S02]  /*40e60*/  @!P1 IADD3.X R54, R54, UR10, R31, P4, P6 ;  /* 0x0000000a36369c10 */ /* 0x000fe4000a7ec41f */
[----:B------:R-:W-:Y:S02]  /*40e70*/  LOP3.LUT R32, R32, 0xfffffffe, RZ, 0xc0, !PT ;  /* 0xfffffffe20207812 */ /* 0x000fe400078ec0ff */
[----:B------:R-:W-:Y:S02]  /*40e80*/  ISETP.GE.AND P4, PT, R9, 0x89, PT ;  /* 0x000000890900780c */ /* 0x000fe40003f86270 */
[----:B------:R-:W-:Y:S02]  /*40e90*/  @P1 LOP3.LUT R32, R32, 0x1, RZ, 0xfc, !PT ;  /* 0x0000000120201812 */ /* 0x000fe400078efcff */
[----:B------:R-:W-:Y:S01]  /*40ea0*/  ISETP.LT.OR P1, PT, R30, 0x81, !P4 ;  /* 0x000000811e00780c */ /* 0x000fe20006721670 */
[----:B------:R-:W-:Y:S01]  /*40eb0*/  @!P5 IMAD.X R37, R45, 0x1, R37, P3 ;  /* 0x000000012d25d824 */ /* 0x000fe200018e0625 */
[----:B------:R-:W-:-:S02]  /*40ec0*/  LOP3.LUT P2, RZ, R2, 0x4000000, RZ, 0xc0, !PT ;  /* 0x0400000002ff7812 */ /* 0x000fc4000784c0ff */
        /* <DEDUP_REMOVED lines=9> */
[----:B0-----:R-:W-:Y:S02]  /*40f60*/  IMAD.U32 R36, RZ, RZ, UR8 ;  /* 0x00000008ff247e24 */ /* 0x001fe4000f8e00ff */
[----:B------:R-:W-:-:S03]  /*40f70*/  IMAD.U32 R35, RZ, RZ, UR7 ;  /* 0x00000007ff237e24 */ /* 0x000fc6000f8e00ff */
[----:B------:R-:W-:-:S04]  /*40f80*/  @!P1 IADD3 R55, P5, P6, R36, UR6, R26 ;  /* 0x0000000624379c10 */ /* 0x000fc8000febe01a */
[----:B------:R-:W-:Y:S02]  /*40f90*/  @!P1 IADD3.X R88, R35, UR5, R31, P5, P6 ;  /* 0x0000000523589c10 */ /* 0x000fe4000afec41f */
[----:B------:R-:W-:-:S06]  /*40fa0*/  PRMT R35, RZ, 0x7610, R35 ;  /* 0x00007610ff237816 */ /* 0x000fcc0000000023 */
[----:B------:R-:W4:Y:S01]  /*40fb0*/  @!P2 LDG.E.U8 R35, desc[UR54][R16.64+0x60] ;  /* 0x000060361023a981 */ /* 0x000f22000c1e1100 */
[----:B------:R-:W-:-:S04]  /*40fc0*/  LOP3.LUT R2, R2, 0xfffffff7, RZ, 0xc0, !PT ;  /* 0xfffffff702027812 */ /* 0x000fc800078ec0ff */
[----:B------:R-:W-:Y:S02]  /*40fd0*/  @P1 LOP3.LUT R2, R2, 0x8, RZ, 0xfc, !PT ;  /* 0x0000000802021812 */ /* 0x000fe400078efcff */
[----:B------:R-:W-:Y:S01]  /*40fe0*/  ISETP.LT.OR P1, PT, R30, 0x82, !P4 ;  /* 0x000000821e00780c */ /* 0x000fe20006721670 */
[----:B------:R-:W-:Y:S01]  /*40ff0*/  IMAD.U32 R37, RZ, RZ, UR8 ;  /* 0x00000008ff257e24 */ /* 0x000fe2000f8e00ff */
[----:B------:R-:W-:Y:S01]  /*41000*/  LOP3.LUT R2, R2, 0xfffffffe, RZ, 0xc0, !PT ;  /* 0xfffffffe02027812 */ /* 0x000fe200078ec0ff */
[----:B------:R-:W-:-:S10]  /*41010*/  IMAD.U32 R36, RZ, RZ, UR7 ;  /* 0x00000007ff247e24 */ /* 0x000fd4000f8e00ff */
[----:B------:R-:W-:Y:S02]  /*41020*/  @!P1 IADD3 R89, P5, P6, R37, UR6, R26 ;  /* 0x0000000625599c10 */ /* 0x000fe4000febe01a */
[----:B------:R-:W-:Y:S02]  /*41030*/  @P1 LOP3.LUT R2, R2, 0x1, RZ, 0xfc, !PT ;  /* 0x0000000102021812 */ /* 0x000fe400078efcff */
        /* <DEDUP_REMOVED lines=13> */
[----:B0-----:R-:W-:-:S05]  /*41110*/  IMAD.U32 R35, RZ, RZ, UR7 ;  /* 0x00000007ff237e24 */ /* 0x001fca000f8e00ff */
[----:B------:R-:W-:Y:S02]  /*41120*/  @!P1 IADD3.X R96, R35, UR5, R31, P5, P6 ;  /* 0x0000000523609c10 */ /* 0x000fe4000afec41f */
[----:B------:R-:W-:-:S06]  /*41130*/  PRMT R35, RZ, 0x7610, R35 ;  /* 0x00007610ff237816 */ /* 0x000fcc0000000023 */
[----:B------:R-:W4:Y:S02]  /*41140*/  @!P0 LDG.E.U8 R35, desc[UR54][R16.64+0x61] ;  /* 0x0000613610238981 */ /* 0x000f24000c1e1100 */
        /* <DEDUP_REMOVED lines=9> */
[----:B------:R-:W-:Y:S01]  /*411e0*/  ISETP.LT.OR P0, PT, R30, 0x8a, !P4 ;  /* 0x0000008a1e00780c */ /* 0x000fe20006701670 */
[----:B0-----:R-:W-:-:S12]  /*411f0*/  IMAD.U32 R35, RZ, RZ, UR7 ;  /* 0x00000007ff237e24 */ /* 0x001fd8000f8e00ff */
[----:B------:R-:W-:Y:S02]  /*41200*/  @!P0 IADD3 R91, P5, P6, R36, UR6, R26 ;  /* 0x00000006245b8c10 */ /* 0x000fe4000febe01a */
[----:B------:R-:W0:Y:S02]  /*41210*/  @!P3 LDC.64 R36, c[0x0][0x5c0] ;  /* 0x00017000ff24bb82 */ /* 0x000e240000000a00 */
[----:B------:R-:W-:Y:S02]  /*41220*/  @!P0 IADD3.X R94, R35, UR5, R31, P5, P6 ;  /* 0x00000005235e8c10 */ /* 0x000fe4000afec41f */
[----:B------:R-:W-:-:S06]  /*41230*/  PRMT R35, RZ, 0x7610, R35 ;  /* 0x00007610ff237816 */ /* 0x000fcc0000000023 */
[----:B------:R-:W4:Y:S01]  /*41240*/  @!P3 LDG.E.U8 R35, desc[UR54][R18.64+0x60] ;  /* 0x000060361223b981 */ /* 0x000f22000c1e1100 */
[----:B------:R-:W-:-:S04]  /*41250*/  @P1 LOP3.LUT R0, R0, 0x40000000, RZ, 0xfc, !PT ;  /* 0x4000000000001812 */ /* 0x000fc800078efcff */
[C---:B------:R-:W-:Y:S02]  /*41260*/  LOP3.LUT P2, RZ, R0.reuse, 0x4, RZ, 0xc0, !PT ;  /* 0x0000000400ff7812 */ /* 0x040fe4000784c0ff */
[----:B------:R-:W-:-:S04]  /*41270*/  LOP3.LUT R0, R0, 0xdfffffff, RZ, 0xc0, !PT ;  /* 0xdfffffff00007812 */ /* 0x000fc800078ec0ff */
[----:B------:R-:W-:Y:S02]  /*41280*/  @P0 LOP3.LUT R0, R0, 0x20000000, RZ, 0xfc, !PT ;  /* 0x2000000000000812 */ /* 0x000fe400078efcff */
[----:B------:R-:W-:Y:S02]  /*41290*/  ISETP.LT.OR P0, PT, R30, 0x91, !P4 ;  /* 0x000000911e00780c */ /* 0x000fe40006701670 */
[----:B0-----:R-:W-:-:S05]  /*412a0*/  @!P3 IADD3 R36, P5, R38, R36, RZ ;  /* 0x000000242624b210 */ /* 0x001fca0007fbe0ff */
[----:B------:R-:W-:Y:S02]  /*412b0*/  @!P3 IMAD.X R37, R39, 0x1, R37, P5 ;  /* 0x000000012725b824 */ /* 0x000fe400028e0625 */
[----:B------:R-:W-:Y:S01]  /*412c0*/  IMAD.U32 R39, RZ, RZ, UR8 ;  /* 0x00000008ff277e24 */ /* 0x000fe2000f8e00ff */
[C---:B------:R-:W-:Y:S01]  /*412d0*/  LOP3.LUT P1, RZ, R0.reuse, 0x4000, RZ, 0xc0, !PT ;  /* 0x0000400000ff7812 */ /* 0x040fe2000782c0ff */
[----:B------:R-:W-:Y:S01]  /*412e0*/  IMAD.U32 R38, RZ, RZ, UR7 ;  /* 0x00000007ff267e24 */ /* 0x000fe2000f8e00ff */
[----:B------:R-:W-:Y:S02]  /*412f0*/  LOP3.LUT R0, R0, 0xfbffffff, RZ, 0xc0, !PT ;  /* 0xfbffffff00007812 */ /* 0x000fe400078ec0ff */
[----:B------:R-:W-:Y:S02]  /*41300*/  @!P0 IADD3 R97, P5, P6, R39, UR6, R26 ;  /* 0x0000000627618c10 */ /* 0x000fe4000febe01a */
[----:B------:R-:W-:Y:S02]  /*41310*/  @P0 LOP3.LUT R0, R0, 0x4000000, RZ, 0xfc, !PT ;  /* 0x0400000000000812 */ /* 0x000fe400078efcff */
[----:B------:R-:W-:-:S02]  /*41320*/  @!P0 IADD3.X R98, R38, UR5, R31, P5, P6 ;  /* 0x0000000526628c10 */ /* 0x000fc4000afec41f */
[----:B------:R-:W-:Y:S01]  /*41330*/  ISETP.LT.OR P0, PT, R30, 0x92, !P4 ;  /* 0x000000921e00780c */ /* 0x000fe20006701670 */
[----:B------:R-:W-:-:S12]  /*41340*/  IMAD.U32 R38, RZ, RZ, UR8 ;  /* 0x00000008ff267e24 */ /* 0x000fd8000f8e00ff */
[----:B------:R-:W-:Y:S02]  /*41350*/  @!P0 IADD3 R99, P5, P6, R38, UR6, R26 ;  /* 0x0000000626638c10 */ /* 0x000fe4000febe01a */
        /* <DEDUP_REMOVED lines=8> */
[----:B0-----:R-:W-:Y:S01]  /*413e0*/  IMAD.U32 R35, RZ, RZ, UR7 ;  /* 0x00000007ff237e24 */ /* 0x001fe2000f8e00ff */
[----:B------:R-:W0:Y:S04]  /*413f0*/  @!P2 LDC.64 R36, c[0x0][0x5c0] ;  /* 0x00017000ff24ab82 */ /* 0x000e280000000a00 */
[----:B------:R-:W-:Y:S02]  /*41400*/  @!P0 IADD3.X R100, R35, UR5, R31, P5, P6 ;  /* 0x0000000523648c10 */ /* 0x000fe4000afec41f */
[----:B------:R-:W-:-:S06]  /*41410*/  PRMT R35, RZ, 0x7610, R35 ;  /* 0x00007610ff237816 */ /* 0x000fcc0000000023 */
[----:B------:R-:W4:Y:S01]  /*41420*/  @!P2 LDG.E.U8 R35, desc[UR54][R18.64+0x61] ;  /* 0x000061361223a981 */ /* 0x000f22000c1e1100 */
[----:B0-----:R-:W-:-:S05]  /*41430*/  @!P2 IADD3 R36, P3, R40, R36, RZ ;  /* 0x000000242824a210 */ /* 0x001fca0007f7e0ff */
[----:B------:R-:W-:Y:S01]  /*41440*/  @!P2 IMAD.X R37, R46, 0x1, R37, P3 ;  /* 0x000000012e25a824 */ /* 0x000fe200018e0625 */
        /* <DEDUP_REMOVED lines=10> */
[----:B0-----:R-:W-:Y:S02]  /*414f0*/  IMAD.U32 R36, RZ, RZ, UR8 ;  /* 0x00000008ff247e24 */ /* 0x001fe4000f8e00ff */
[----:B------:R-:W-:-:S10]  /*41500*/  IMAD.U32 R35, RZ, RZ, UR7 ;  /* 0x00000007ff237e24 */ /* 0x000fd4000f8e00ff */
[----:B------:R-:W-:-:S04]  /*41510*/  @!P2 IADD3 R101, P5, P6, R36, UR6, R26 ;  /* 0x000000062465ac10 */ /* 0x000fc8000febe01a */
[----:B------:R-:W-:Y:S02]  /*41520*/  @!P2 IADD3.X R102, R35, UR5, R31, P5, P6 ;  /* 0x000000052366ac10 */ /* 0x000fe4000afec41f */
[----:B------:R-:W-:-:S06]  /*41530*/  PRMT R35, RZ, 0x7610, R35 ;  /* 0x00007610ff237816 */ /* 0x000fcc0000000023 */
[----:B------:R-:W4:Y:S01]  /*41540*/  @!P1 LDG.E.U8 R35, desc[UR54][R16.64+0x68] ;  /* 0x0000683610239981 */ /* 0x000f22000c1e1100 */
[----:B------:R-:W-:Y:S02]  /*41550*/  ISETP.LT.OR P4, PT, R30, 0x9a, !P4 ;  /* 0x0000009a1e00780c */ /* 0x000fe40006781670 */
[----:B------:R-:W-:Y:S02]  /*41560*/  @P0 LOP3.LUT R0, R0, 0x800000, RZ, 0xfc, !PT ;  /* 0x0080000000000812 */ /* 0x000fe400078efcff */
[----:B------:R-:W-:Y:S01]  /*41570*/  LOP3.LUT P0, RZ, R32, 0x20, RZ, 0xc0, !PT ;  /* 0x0000002020ff7812 */ /* 0x000fe2000780c0ff */
[----:B------:R-:W-:Y:S02]  /*41580*/  IMAD.U32 R37, RZ, RZ, UR8 ;  /* 0x00000008ff257e24 */ /* 0x000fe4000f8e00ff */
[----:B------:R-:W-:-:S06]  /*41590*/  IMAD.U32 R36, RZ, RZ, UR7 ;  /* 0x00000007ff247e24 */ /* 0x000fcc000f8e00ff */
[----:B------:R-:W-:-:S04]  /*415a0*/  @!P4 IADD3 R103, P5, P6, R37, UR6, R26 ;  /* 0x000000062567cc10 */ /* 0x000fc8000febe01a */
[----:B------:R-:W-:Y:S01]  /*415b0*/  @!P4 IADD3.X R104, R36, UR5, R31, P5, P6 ;  /* 0x000000052468cc10 */ /* 0x000fe2000afec41f */
[----:B------:R-:W-:Y:S01]  /*415c0*/  IMAD.U32 R36, RZ, RZ, UR8 ;  /* 0x00000008ff247e24 */ /* 0x000fe2000f8e00ff */
        /* <DEDUP_REMOVED lines=10> */
[----:B------:R-:W-:Y:S01]  /*41670*/  ISETP.LT.OR P1, PT, R30, 0x81, !P0 ;  /* 0x000000811e00780c */ /* 0x000fe20004721670 */
[----:B0-----:R-:W-:-:S12]  /*41680*/  IMAD.U32 R35, RZ, RZ, UR7 ;  /* 0x00000007ff237e24 */ /* 0x001fd8000f8e00ff */
[----:B------:R-:W-:-:S04]  /*41690*/  @!P1 IADD3 R107, P5, P6, R36, UR11, R26 ;  /* 0x0000000b246b9c10 */ /* 0x000fc8000febe01a */
[----:B------:R-:W-:Y:S02]  /*416a0*/  @!P1 IADD3.X R108, R35, UR10, R31, P5, P6 ;  /* 0x0000000a236c9c10 */ /* 0x000fe4000afec41f */
[----:B------:R-:W-:-:S06]  /*416b0*/  PRMT R35, RZ, 0x7610, R35 ;  /* 0x00007610ff237816 */ /* 0x000fcc0000000023 */
[----:B------:R-:W4:Y:S01]  /*416c0*/  @!P3 LDG.E.U8 R35, desc[UR54][R16.64+0x69] ;  /* 0x000069361023b981 */ /* 0x000f22000c1e1100 */
[----:B------:R-:W-:-:S04]  /*416d0*/  @P2 LOP3.LUT R0, R0, 0x80000, RZ, 0xfc, !PT ;  /* 0x0008000000002812 */ /* 0x000fc800078efcff */
[----:B------:R-:W-:-:S04]  /*416e0*/  LOP3.LUT R0, R0, 0xfffbffff, RZ, 0xc0, !PT ;  /* 0xfffbffff00007812 */ /* 0x000fc800078ec0ff */
[----:B------:R-:W-:-:S04]  /*416f0*/  @P4 LOP3.LUT R0, R0, 0x40000, RZ, 0xfc, !PT ;  /* 0x0004000000004812 */ /* 0x000fc800078efcff */
[----:B------:R-:W-:-:S04]  /*41700*/  LOP3.LUT R0, R0, 0xfffeffff, RZ, 0xc0, !PT ;  /* 0xfffeffff00007812 */ /* 0x000fc800078ec0ff */
[----:B------:R-:W-:Y:S02]  /*41710*/  @P1 LOP3.LUT R0, R0, 0x10000, RZ, 0xfc, !PT ;  /* 0x0001000000001812 */ /* 0x000fe400078efcff */
[----:B------:R-:W-:Y:S02]  /*41720*/  ISETP.LT.OR P1, PT, R30, 0x82, !P0 ;  /* 0x000000821e00780c */ /* 0x000fe40004721670 */
[----:B------:R-:W-:-:S11]  /*41730*/  LOP3.LUT P4, RZ, R32, 0x8, RZ, 0xc0, !PT ;  /* 0x0000000820ff7812 */ /* 0x000fd6000788c0ff */
[----:B------:R-:W-:Y:S02]  /*41740*/  @!P1 IADD3 R105, P5, P6, R36, UR11, R26 ;  /* 0x0000000b24699c10 */ /* 0x000fe4000febe01a */
        /* <DEDUP_REMOVED lines=8> */
[----:B------:R-:W2:Y:S02]  /*417d0*/  LDL.LU R8, [R1+0x70c] ;  /* 0x00070c0001087983 */ /* 0x000ea40000300800 */
[----:B------:R-:W-:-:S05]  /*417e0*/  F2FP.SATFINITE.E4M3.F32.PACK_AB_MERGE_C R35, RZ, R35, RZ ;  /* 0x00000023ff23723e */ /* 0x000fca00048070ff */
[----:B------:R1:W-:Y:S02]  /*417f0*/  @!P3 STG.E.U8 desc[UR54][R122.64+0x69], R35 ;  /* 0x000069237a00b986 */ /* 0x0003e4000c101136 */
[----:B-1----:R-:W-:-:S05]  /*41800*/  IMAD.U32 R35, RZ, RZ, UR7 ;  /* 0x00000007ff237e24 */ /* 0x002fca000f8e00ff */
[----:B------:R-:W-:Y:S02]  /*41810*/  @!P1 IADD3.X R106, R35, UR10, R31, P5, P6 ;  /* 0x0000000a236a9c10 */ /* 0x000fe4000afec41f */
[----:B------:R-:W-:-:S06]  /*41820*/  PRMT R35, RZ, 0x7610, R35 ;  /* 0x00007610ff237816 */ /* 0x000fcc0000000023 */
[----:B------:R-:W4:Y:S01]  /*41830*/  @!P4 LDG.E.U8 R35, desc[UR54][R18.64+0x68] ;  /* 0x000068361223c981 */ /* 0x000f22000c1e1100 */
[----:B------:R-:W-:Y:S02]  /*41840*/  ISETP.LT.OR P3, PT, R30, 0x89, !P0 ;  /* 0x000000891e00780c */ /* 0x000fe40004761670 */
[----:B0-----:R-:W-:Y:S02]  /*41850*/  @!P4 IADD3 R36, P5, R41, R36, RZ ;  /* 0x000000242924c210 */ /* 0x001fe40007fbe0ff */
[----:B------:R-:W-:-:S03]  /*41860*/  @P1 LOP3.LUT R0, R0, 0x8000, RZ, 0xfc, !PT ;  /* 0x0000800000001812 */ /* 0x000fc600078efcff */
[----:B------:R-:W-:Y:S01]  /*41870*/  @!P4 IMAD.X R37, R47, 0x1, R37, P5 ;  /* 0x000000012f25c824 */ /* 0x000fe200028e0625 */
[----:B------:R-:W-:-:S05]  /*41880*/  LOP3.LUT R0, R0, 0xffffefff, RZ, 0xc0, !PT ;  /* 0xffffefff00007812 */ /* 0x000fca00078ec0ff */
[----:B------:R-:W-:Y:S02]  /*41890*/  @!P3 IADD3 R109, P5, P6, R39, UR11, R26 ;  /* 0x0000000b276dbc10 */ /* 0x000fe4000febe01a */
[----:B------:R-:W-:Y:S02]  /*418a0*/  @P3 LOP3.LUT R0, R0, 0x1000, RZ, 0xfc, !PT ;  /* 0x0000100000003812 */ /* 0x000fe400078efcff */
[----:B------:R-:W-:Y:S02]  /*418b0*/  @!P3 IADD3.X R110, R38, UR10, R31, P5, P6 ;  /* 0x0000000a266ebc10 */ /* 0x000fe4000afec41f */
[----:B------:R-:W-:Y:S02]  /*418c0*/  LOP3.LUT P3, RZ, R32, 0x4, RZ, 0xc0, !PT ;  /* 0x0000000420ff7812 */ /* 0x000fe4000786c0ff */
[----:B------:R-:W-:Y:S01]  /*418d0*/  ISETP.LT.OR P0, PT, R30, 0x8a, !P0 ;  /* 0x0000008a1e00780c */ /* 0x000fe20004701670 */
[----:B------:R-:W-:Y:S01]  /*418e0*/  IMAD.U32 R38, RZ, RZ, UR8 ;  /* 0x00000008ff267e24 */ /* 0x000fe2000f8e00ff */
        /* <DEDUP_REMOVED lines=9> */
[----:B0-----:R-:W0:Y:S01]  /*41980*/  @!P3 LDC.64 R36, c[0x0][0x5c0] ;  /* 0x00017000ff24bb82 */ /* 0x001e220000000a00 */
[----:B------:R-:W-:Y:S01]  /*41990*/  IMAD.U32 R35, RZ, RZ, UR7 ;  /* 0x00000007ff237e24 */ /* 0x000fe2000f8e00ff */
[----:B0-----:R-:W-:Y:S02]  /*419a0*/  @!P3 IADD3 R36, P4, R48, R36, RZ ;  /* 0x000000243024b210 */ /* 0x001fe40007f9e0ff */
[----:B------:R-:W-:-:S04]  /*419b0*/  @!P0 IADD3 R48, P5, P6, R38, UR11, R26 ;  /* 0x0000000b26308c10 */ /* 0x000fc8000febe01a */
[----:B------:R-:W-:Y:S02]  /*419c0*/  @!P0 IADD3.X R111, R35, UR10, R31, P5, P6 ;  /* 0x0000000a236f8c10 */ /* 0x000fe4000afec41f */
[----:B------:R-:W-:-:S06]  /*419d0*/  PRMT R35, RZ, 0x7610, R35 ;  /* 0x00007610ff237816 */ /* 0x000fcc0000000023 */
[----:B------:R-:W4:Y:S01]  /*419e0*/  @!P3 LDG.E.U8 R35, desc[UR54][R18.64+0x69] ;  /* 0x000069361223b981 */ /* 0x000f22000c1e1100 */
[----:B------:R-:W-:Y:S01]  /*419f0*/  ISETP.GE.AND P6, PT, R9, 0x109, PT ;  /* 0x000001090900780c */ /* 0x000fe20003fc6270 */
[----:B------:R-:W-:-:S03]  /*41a00*/  @!P3 IMAD.X R37, R49, 0x1, R37, P4 ;  /* 0x000000013125b824 */ /* 0x000fc600020e0625 */
        /* <DEDUP_REMOVED lines=16> */
[----:B------:R-:W-:-:S04]  /*41b10*/  @P0 LOP3.LUT R0, R0, 0x400, RZ, 0xfc, !PT ;  /* 0x0000040000000812 */ /* 0x000fc800078efcff */
[----:B------:R-:W-:-:S04]  /*41b20*/  LOP3.LUT R0, R0, 0xffffff7f, RZ, 0xc0, !PT ;  /* 0xffffff7f00007812 */ /* 0x000fc800078ec0ff */
[----:B------:R-:W-:Y:S02]  /*41b30*/  @P5 LOP3.LUT R0, R0, 0x80, RZ, 0xfc, !PT ;  /* 0x0000008000005812 */ /* 0x000fe400078efcff */
[----:B------:R-:W-:Y:S01]  /*41b40*/  ISETP.LT.OR P5, PT, R30, 0x92, !P6 ;  /* 0x000000921e00780c */ /* 0x000fe200077a1670 */
[----:B------:R-:W-:Y:S02]  /*41b50*/  IMAD.U32 R37, RZ, RZ, UR8 ;  /* 0x00000008ff257e24 */ /* 0x000fe4000f8e00ff */
[----:B------:R-:W-:Y:S01]  /*41b60*/  IMAD.U32 R36, RZ, RZ, UR7 ;  /* 0x00000007ff247e24 */ /* 0x000fe2000f8e00ff */
[----:B------:R-:W-:-:S09]  /*41b70*/  LOP3.LUT P0, RZ, R34, 0x10000, RZ, 0xc0, !PT ;  /* 0x0001000022ff7812 */ /* 0x000fd2000780c0ff */
[----:B------:R-:W-:-:S04]  /*41b80*/  @!P5 IADD3 R113, P3, P4, R37, UR11, R26 ;  /* 0x0000000b2571dc10 */ /* 0x000fc8000fc7e01a */
[----:B------:R-:W-:Y:S01]  /*41b90*/  @!P5 IADD3.X R114, R36, UR10, R31, P3, P4 ;  /* 0x0000000a2472dc10 */ /* 0x000fe20009fe841f */
[----:B------:R-:W-:Y:S01]  /*41ba0*/  IMAD.U32 R36, RZ, RZ, UR8 ;  /* 0x00000008ff247e24 */ /* 0x000fe2000f8e00ff */
        /* <DEDUP_REMOVED lines=15> */
[----:B------:R-:W-:Y:S02]  /*41ca0*/  @P5 LOP3.LUT R0, R0, 0x8, RZ, 0xfc, !PT ;  /* 0x0000000800005812 */ /* 0x000fe400078efcff */
[----:B------:R-:W-:Y:S02]  /*41cb0*/  ISETP.LT.OR P5, PT, R30, 0x9a, !P6 ;  /* 0x0000009a1e00780c */ /* 0x000fe400077a1670 */
[----:B------:R-:W-:-:S11]  /*41cc0*/  LOP3.LUT P2, RZ, R32, 0x10, RZ, 0xc0, !PT ;  /* 0x0000001020ff7812 */ /* 0x000fd6000784c0ff */
[----:B------:R-:W-:Y:S02]  /*41cd0*/  @!P5 IADD3 R115, P3, P4, R36, UR11, R26 ;  /* 0x0000000b2473dc10 */ /* 0x000fe4000fc7e01a */
[----:B----4-:R-:W-:Y:S01]  /*41ce0*/  LOP3.LUT R35, R35, 0xff, RZ, 0xc0, !PT ;  /* 0x000000ff23237812 */ /* 0x010fe200078ec0ff */
[----:B------:R-:W0:Y:S03]  /*41cf0*/  @!P2 LDC.64 R36, c[0x0][0x5c0] ;  /* 0x00017000ff24ab82 */ /* 0x000e260000000a00 */
[----:B------:R-:W-:-:S05]  /*41d00*/  F2FP.F16.E4M3.UNPACK_B R35, R35 ;  /* 0x00000023ff23723e */ /* 0x000fca00020006ff */
[----:B------:R-:W-:-:S05]  /*41d10*/  HADD2.F32 R35, -RZ, R35.H0_H0 ;  /* 0x20000023ff237230 */ /* 0x000fca0000004100 */
[----:B------:R-:W-:-:S04]  /*41d20*/  FMUL R35, R35, UR46 ;  /* 0x0000002e23237c20 */ /* 0x000fc80008400000 */
[----:B--2---:R-:W-:Y:S01]  /*41d30*/  FFMA R35, R8, UR47, R35 ;  /* 0x0000002f08237c23 */ /* 0x004fe20008000023 */
[----:B------:R-:W-:Y:S02]  /*41d40*/  LOP3.LUT R0, R0, 0xfffffffd, RZ, 0xc0, !PT ;  /* 0xfffffffd00007812 */ /* 0x000fe400078ec0ff */
[----:B------:R-:W-:Y:S01]  /*41d50*/  LOP3.LUT R7, R7, 0xfdffffff, RZ, 0xc0, !PT ;  /* 0xfdffffff07077812 */ /* 0x000fe200078ec0ff */
[----:B------:R-:W-:Y:S01]  /*41d60*/  IMAD.U32 R38, RZ, RZ, UR7 ;  /* 0x00000007ff267e24 */ /* 0x000fe2000f8e00ff */
[----:B------:R-:W-:Y:S01]  /*41d70*/  F2FP.SATFINITE.E4M3.F32.PACK_AB_MERGE_C R35, RZ, R35, RZ ;  /* 0x00000023ff23723e */ /* 0x000fe200048070ff */
[----:B------:R-:W2:Y:S04]  /*41d80*/  LDL.LU R8, [R1+0x71c] ;  /* 0x00071c0001087983 */ /* 0x000ea80000300800 */
[----:B------:R1:W-:Y:S02]  /*41d90*/  @!P0 STG.E.U8 desc[UR54][R128.64+0x71], R35 ;  /* 0x0000712380008986 */ /* 0x0003e4000c101136 */
[----:B-1----:R-:W-:-:S05]  /*41da0*/  IMAD.U32 R35, RZ, RZ, UR7 ;  /* 0x00000007ff237e24 */ /* 0x002fca000f8e00ff */
[----:B------:R-:W-:Y:S02]  /*41db0*/  @!P5 IADD3.X R116, R35, UR10, R31, P3, P4 ;  /* 0x0000000a2374dc10 */ /* 0x000fe40009fe841f */
[----:B------:R-:W-:-:S06]  /*41dc0*/  PRMT R35, RZ, 0x7610, R35 ;  /* 0x00007610ff237816 */ /* 0x000fcc0000000023 */
[----:B------:R-:W4:Y:S01]  /*41dd0*/  @!P2 LDG.E.U8 R35, desc[UR54][R18.64+0x70] ;  /* 0x000070361223a981 */ /* 0x000f22000c1e1100 */
[----:B------:R-:W-:-:S04]  /*41de0*/  @P1 LOP3.LUT R0, R0, 0x2, RZ, 0xfc, !PT ;  /* 0x0000000200001812 */ /* 0x000fc800078efcff */
[----:B------:R-:W-:Y:S02]  /*41df0*/  LOP3.LUT P1, RZ, R0, 0x10, RZ, 0xc0, !PT ;  /* 0x0000001000ff7812 */ /* 0x000fe4000782c0ff */
[----:B------:R-:W-:Y:S02]  /*41e00*/  LOP3.LUT R32, R32, 0xfffffffd, RZ, 0xc0, !PT ;  /* 0xfffffffd20207812 */ /* 0x000fe400078ec0ff */
[----:B------:R-:W-:Y:S02]  /*41e10*/  @P5 LOP3.LUT R7, R7, 0x2000000, RZ, 0xfc, !PT ;  /* 0x0200000007075812 */ /* 0x000fe400078efcff */
[----:B------:R-:W-:-:S07]  /*41e20*/  ISETP.GE.AND P5, PT, R9, 0x89, PT ;  /* 0x000000890900780c */ /* 0x000fce0003fa6270 */
[----:B------:R-:W-:Y:S02]  /*41e30*/  @P1 LOP3.LUT R32, R32, 0x2, RZ, 0xfc, !PT ;  /* 0x0000000220201812 */ /* 0x000fe400078efcff */
[----:B------:R-:W-:Y:S02]  /*41e40*/  ISETP.LT.OR P1, PT, R30, 0xa1, !P5 ;  /* 0x000000a11e00780c */ /* 0x000fe40006f21670 */
[----:B0-----:R-:W-:Y:S02]  /*41e50*/  @!P2 IADD3 R36, P3, R50, R36, RZ ;  /* 0x000000243224a210 */ /* 0x001fe40007f7e0ff */
[----:B------:R-:W-:-:S03]  /*41e60*/  ISETP.LT.OR P5, PT, R30, 0xa2, !P5 ;  /* 0x000000a21e00780c */ /* 0x000fc60006fa1670 */
[----:B------:R-:W-:Y:S01]  /*41e70*/  @!P2 IMAD.X R37, R51, 0x1, R37, P3 ;  /* 0x000000013325a824 */ /* 0x000fe200018e0625 */
[----:B------:R-:W-:-:S05]  /*41e80*/  LOP3.LUT R2, R2, 0xfffffbff, RZ, 0xc0, !PT ;  /* 0xfffffbff02027812 */ /* 0x000fca00078ec0ff */
[----:B------:R-:W-:-:S04]  /*41e90*/  @!P1 IADD3 R218, P3, P4, R39, UR6, R26 ;  /* 0x0000000627da9c10 */ /* 0x000fc8000fc7e01a */
[----:B------:R-:W-:Y:S01]  /*41ea0*/  @!P1 IADD3.X R219, R38, UR5, R31, P3, P4 ;  /* 0x0000000526db9c10 */ /* 0x000fe20009fe841f */
[----:B------:R-:W-:Y:S01]  /*41eb0*/  IMAD.U32 R38, RZ, RZ, UR8 ;  /* 0x00000008ff267e24 */ /* 0x000fe2000f8e00ff */
[----:B------:R-:W-:Y:S02]  /*41ec0*/  @P1 LOP3.LUT R2, R2, 0x400, RZ, 0xfc, !PT ;  /* 0x0000040002021812 */ /* 0x000fe400078efcff */
[----:B------:R-:W-:Y:S02]  /*41ed0*/  LOP3.LUT P1, RZ, R32, 0x2, RZ, 0xc0, !PT ;  /* 0x0000000220ff7812 */ /* 0x000fe4000782c0ff */
        /* <DEDUP_REMOVED lines=15> */
[----:B------:R-:W-:Y:S02]  /*41fd0*/  ISETP.GE.AND P4, PT, R9, 0x89, PT ;  /* 0x000000890900780c */ /* 0x000fe40003f86270 */
        /* <DEDUP_REMOVED lines=22> */
[----:B------:R-:W-:Y:S01]  /*42140*/  IMAD.U32 R37, RZ, RZ, UR8 ;  /* 0x00000008ff257e24 */ /* 0x000fe2000f8e00ff */
[----:B------:R-:W-:Y:S01]  /*42150*/  LOP3.LUT R2, R2, 0xffffffef, RZ, 0xc0, !PT ;  /* 0xffffffef02027812 */ /* 0x000fe200078ec0ff */
[----:B------:R-:W-:Y:S01]  /*42160*/  IMAD.U32 R36, RZ, RZ, UR7 ;  /* 0x00000007ff247e24 */ /* 0x000fe2000f8e00ff */
[----:B------:R-:W-:-:S09]  /*42170*/  LOP3.LUT P5, RZ, R0, 0x2000, RZ, 0xc0, !PT ;  /* 0x0000200000ff7812 */ /* 0x000fd200078ac0ff */
[----:B------:R-:W-:Y:S02]  /*42180*/  @!P1 IADD3 R216, P2, P3, R37, UR6, R26 ;  /* 0x0000000625d89c10 */ /* 0x000fe4000fb5e01a */
[----:B------:R-:W-:Y:S02]  /*42190*/  @P1 LOP3.LUT R2, R2, 0x10, RZ, 0xfc, !PT ;  /* 0x0000001002021812 */ /* 0x000fe400078efcff */
[----:B------:R-:W-:Y:S02]  /*421a0*/  @!P1 IADD3.X R217, R36, UR5, R31, P2, P3 ;  /* 0x0000000524d99c10 */ /* 0x000fe400097e641f */
[----:B------:R-:W-:Y:S01]  /*421b0*/  LOP3.LUT P1, RZ, R32, 0x1, RZ, 0xc0, !PT ;  /* 0x0000000120ff7812 */ /* 0x000fe2000782c0ff */
        /* <DEDUP_REMOVED lines=17> */
[----:B------:R-:W-:-:S13]  /*422d0*/  LOP3.LUT P0, RZ, R7, 0x80000000, RZ, 0xc0, !PT ;  /* 0x8000000007ff7812 */ /* 0x000fda000780c0ff */
        /* <DEDUP_REMOVED lines=10> */
[----:B-1----:R-:W-:-:S12]  /*42380*/  IMAD.U32 R32, RZ, RZ, UR7 ;  /* 0x00000007ff207e24 */ /* 0x002fd8000f8e00ff */
[----:B------:R-:W-:-:S04]  /*42390*/  @!P5 IADD3 R212, P2, P3, R35, UR6, R26 ;  /* 0x0000000623d4dc10 */ /* 0x000fc8000fb5e01a */
        /* <DEDUP_REMOVED lines=9> */
[----:B---3--:R-:W-:Y:S01]  /*42430*/  FFMA R32, R6, UR47, R32 ;  /* 0x0000002f06207c23 */ /* 0x008fe20008000020 */
[----:B------:R-:W-:Y:S01]  /*42440*/  LOP3.LUT R0, R0, 0x7fffffff, RZ, 0xc0, !PT ;  /* 0x7fffffff00007812 */ /* 0x000fe200078ec0ff */
[----:B------:R-:W-:Y:S01]  /*42450*/  IMAD.U32 R35, RZ, RZ, UR7 ;  /* 0x00000007ff237e24 */ /* 0x000fe2000f8e00ff */
[----:B------:R-:W3:Y:S02]  /*42460*/  LDL.LU R6, [R1+0x730] ;  /* 0x0007300001067983 */ /* 0x000ee40000300800 */
[----:B------:R-:W-:-:S05]  /*42470*/  F2FP.SATFINITE.E4M3.F32.PACK_AB_MERGE_C R32, RZ, R32, RZ ;  /* 0x00000020ff20723e */ /* 0x000fca00048070ff */
[----:B------:R0:W-:Y:S02]  /*42480*/  @!P0 STG.E.U8 desc[UR54][R36.64+0x78], R32 ;  /* 0x0000782024008986 */ /* 0x0001e4000c101136 */
[----:B0-----:R-:W-:Y:S01]  /*42490*/  PRMT R32, RZ, 0x7610, R32 ;  /* 0x00007610ff207816 */ /* 0x001fe20000000020 */
[----:B------:R-:W0:Y:S05]  /*424a0*/  @!P1 LDC.64 R36, c[0x0][0x5c0] ;  /* 0x00017000ff249b82 */ /* 0x000e2a0000000a00 */
[----:B------:R-:W4:Y:S01]  /*424b0*/  @!P1 LDG.E.U8 R32, desc[UR54][R18.64+0x79] ;  /* 0x0000793612209981 */ /* 0x000f22000c1e1100 */
[----:B------:R-:W-:Y:S02]  /*424c0*/  @P5 LOP3.LUT R0, R0, 0x80000000, RZ, 0xfc, !PT ;  /* 0x8000000000005812 */ /* 0x000fe400078efcff */
[----:B------:R-:W-:-:S13]  /*424d0*/  ISETP.LT.OR P5, PT, R30, 0xb9, !P4 ;  /* 0x000000b91e00780c */ /* 0x000fda00067a1670 */
[----:B------:R-:W-:-:S04]  /*424e0*/  @!P5 IADD3 R168, P2, P3, R38, UR6, R26 ;  /* 0x0000000626a8dc10 */ /* 0x000fc8000fb5e01a */
[----:B------:R-:W-:Y:S02]  /*424f0*/  @!P5 IADD3.X R169, R35, UR5, R31, P2, P3 ;  /* 0x0000000523a9dc10 */ /* 0x000fe400097e641f */
[----:B0-----:R-:W-:Y:S02]  /*42500*/  @!P1 IADD3 R36, P2, R44, R36, RZ ;  /* 0x000000242c249210 */ /* 0x001fe40007f5e0ff */
[----:B------:R-:W-:-:S03]  /*42510*/  LOP3.LUT P0, RZ, R7, 0x40000000, RZ, 0xc0, !PT ;  /* 0x4000000007ff7812 */ /* 0x000fc6000780c0ff */
[----:B------:R-:W-:Y:S01]  /*42520*/  @!P1 IMAD.X R37, R54, 0x1, R37, P2 ;  /* 0x0000000136259824 */ /* 0x000fe200010e0625 */
[----:B------:R-:W-:-:S04]  /*42530*/  LOP3.LUT R0, R0, 0xefffffff, RZ, 0xc0, !PT ;  /* 0xefffffff00007812 */ /* 0x000fc800078ec0ff */
[----:B------:R-:W-:Y:S02]  /*42540*/  @P5 LOP3.LUT R0, R0, 0x10000000, RZ, 0xfc, !PT ;  /* 0x1000000000005812 */ /* 0x000fe400078efcff */
[----:B------:R-:W-:Y:S01]  /*42550*/  ISETP.LT.OR P5, PT, R30, 0xba, !P4 ;  /* 0x000000ba1e00780c */ /* 0x000fe200067a1670 */
[----:B------:R-:W-:Y:S01]  /*42560*/  IMAD.U32 R35, RZ, RZ, UR8 ;  /* 0x00000008ff237e24 */ /* 0x000fe2000f8e00ff */
        /* <DEDUP_REMOVED lines=11> */
[----:B0-----:R-:W-:Y:S02]  /*42620*/  @!P1 IMAD.MOV.U32 R36, RZ, RZ, R26 ;  /* 0x000000ffff249224 */ /* 0x001fe400078e001a */
[----:B------:R-:W-:Y:S02]  /*42630*/  @!P1 IMAD.MOV.U32 R37, RZ, RZ, R31 ;  /* 0x000000ffff259224 */ /* 0x000fe400078e001f */
[----:B------:R-:W-:-:S04]  /*42640*/  @!P1 IMAD.WIDE.U32 R36, R24, 0x180, R36 ;  /* 0x0000018018249825 */ /* 0x000fc800078e0024 */
[----:B------:R-:W-:Y:S01]  /*42650*/  @!P1 IMAD R32, R25, 0x180, RZ ;  /* 0x0000018019209824 */ /* 0x000fe200078e02ff */
[----:B-1----:R-:W-:-:S04]  /*42660*/  @!P1 IADD3 R36, P2, R36, R38, RZ ;  /* 0x0000002624249210 */ /* 0x002fc80007f5e0ff */
[----:B------:R-:W-:Y:S01]  /*42670*/  @!P1 IADD3.X R37, R39, R37, R32, P2, !PT ;  /* 0x0000002527259210 */ /* 0x000fe200017fe420 */
[----:B------:R-:W-:Y:S01]  /*42680*/  IMAD.U32 R32, RZ, RZ, UR7 ;  /* 0x00000007ff207e24 */ /* 0x000fe2000f8e00ff */
[----:B------:R-:W-:-:S04]  /*42690*/  @!P5 IADD3 R190, P2, P3, R35, UR6, R26 ;  /* 0x0000000623bedc10 */ /* 0x000fc8000fb5e01a */
[----:B------:R-:W-:Y:S02]  /*426a0*/  @!P5 IADD3.X R191, R32, UR5, R31, P2, P3 ;  /* 0x0000000520bfdc10 */ /* 0x000fe400097e641f */
[----:B------:R-:W-:-:S06]  /*426b0*/  PRMT R32, RZ, 0x7610, R32 ;  /* 0x00007610ff207816 */ /* 0x000fcc0000000020 */
[----:B------:R-:W4:Y:S01]  /*426c0*/  @!P1 LDG.E.U8 R32, desc[UR54][R20.64+0x60] ;  /* 0x0000603614209981 */ /* 0x000f22000c1e1100 */
[----:B------:R-:W-:Y:S02]  /*426d0*/  @P5 LOP3.LUT R0, R0, 0x400000, RZ, 0xfc, !PT ;  /* 0x0040000000005812 */ /* 0x000fe400078efcff */
[----:B------:R-:W-:Y:S02]  /*426e0*/  LOP3.LUT P5, RZ, R33, 0x800, RZ, 0xc0, !PT ;  /* 0x0000080021ff7812 */ /* 0x000fe400078ac0ff */
[----:B------:R-:W-:-:S11]  /*426f0*/  LOP3.LUT R7, R7, 0xdfffffff, RZ, 0xc0, !PT ;  /* 0xdfffffff07077812 */ /* 0x000fd600078ec0ff */
[----:B------:R-:W-:Y:S02]  /*42700*/  @P5 LOP3.LUT R7, R7, 0x20000000, RZ, 0xfc, !PT ;  /* 0x2000000007075812 */ /* 0x000fe400078efcff */
[----:B------:R-:W-:Y:S02]  /*42710*/  ISETP.LT.OR P5, PT, R30, 0xa1, !P6 ;  /* 0x000000a11e00780c */ /* 0x000fe400077a1670 */
[----:B----4-:R-:W-:-:S04]  /*42720*/  LOP3.LUT R32, R32, 0xff, RZ, 0xc0, !PT ;  /* 0x000000ff20207812 */ /* 0x010fc800078ec0ff */
[----:B------:R-:W-:-:S05]  /*42730*/  F2FP.F16.E4M3.UNPACK_B R32, R32 ;  /* 0x00000020ff20723e */ /* 0x000fca00020006ff */
[----:B------:R-:W-:-:S05]  /*42740*/  HADD2.F32 R32, -RZ, R32.H0_H0 ;  /* 0x20000020ff207230 */ /* 0x000fca0000004100 */
[----:B------:R-:W-:-:S04]  /*42750*/  FMUL R32, R32, UR46 ;  /* 0x0000002e20207c20 */ /* 0x000fc80008400000 */
[----:B---3--:R-:W-:Y:S01]  /*42760*/  FFMA R32, R6, UR47, R32 ;  /* 0x0000002f06207c23 */ /* 0x008fe20008000020 */
[----:B------:R-:W-:Y:S01]  /*42770*/  LOP3.LUT R7, R7, 0xefffffff, RZ, 0xc0, !PT ;  /* 0xefffffff07077812 */ /* 0x000fe200078ec0ff */
[----:B------:R-:W3:Y:S03]  /*42780*/  LDL.LU R6, [R1+0x738] ;  /* 0x0007380001067983 */ /* 0x000ee60000300800 */
[----:B------:R-:W-:Y:S01]  /*42790*/  F2FP.SATFINITE.E4M3.F32.PACK_AB_MERGE_C R32, RZ, R32, RZ ;  /* 0x00000020ff20723e */ /* 0x000fe200048070ff */
[----:B------:R-:W4:Y:S04]  /*427a0*/  LDL.LU.64 R80, [R1+0x78] ;  /* 0x0000780001507983 */ /* 0x000f280000300a00 */
        /* <DEDUP_REMOVED lines=13> */
[----:B------:R-:W2:Y:S01]  /*42880*/  @!P1 LDG.E.U8 R32, desc[UR54][R20.64+0x61] ;  /* 0x0000613614209981 */ /* 0x000ea2000c1e1100 */
[----:B------:R-:W-:Y:S02]  /*42890*/  ISETP.LT.OR P3, PT, R30, 0xa2, !P6 ;  /* 0x000000a21e00780c */ /* 0x000fe40007761670 */
[----:B------:R-:W-:Y:S02]  /*428a0*/  @P4 LOP3.LUT R7, R7, 0x10000000, RZ, 0xfc, !PT ;  /* 0x1000000007074812 */ /* 0x000fe400078efcff */
[----:B------:R-:W-:Y:S02]  /*428b0*/  LOP3.LUT P4, RZ, R33, 0x1000, RZ, 0xc0, !PT ;  /* 0x0000100021ff7812 */ /* 0x000fe4000788c0ff */
[----:B--2---:R-:W-:-:S04]  /*428c0*/  LOP3.LUT R32, R32, 0xff, RZ, 0xc0, !PT ;  /* 0x000000ff20207812 */ /* 0x004fc800078ec0ff */
[----:B------:R-:W-:-:S05]  /*428d0*/  F2FP.F16.E4M3.UNPACK_B R32, R32 ;  /* 0x00000020ff20723e */ /* 0x000fca00020006ff */
[----:B------:R-:W-:-:S05]  /*428e0*/  HADD2.F32 R32, -RZ, R32.H0_H0 ;  /* 0x20000020ff207230 */ /* 0x000fca0000004100 */
[----:B------:R-:W-:-:S04]  /*428f0*/  FMUL R32, R32, UR46 ;  /* 0x0000002e20207c20 */ /* 0x000fc80008400000 */
[----:B------:R-:W-:Y:S01]  /*42900*/  FFMA R32, R8, UR47, R32 ;  /* 0x0000002f08207c23 */ /* 0x000fe20008000020 */
[----:B------:R-:W-:Y:S01]  /*42910*/  LOP3.LUT R0, R0, 0xfffdffff, RZ, 0xc0, !PT ;  /* 0xfffdffff00007812 */ /* 0x000fe200078ec0ff */
[----:B------:R-:W2:Y:S03]  /*42920*/  LDL.LU R8, [R1+0x73c] ;  /* 0x00073c0001087983 */ /* 0x000ea60000300800 */
[----:B------:R-:W-:Y:S01]  /*42930*/  F2FP.SATFINITE.E4M3.F32.PACK_AB_MERGE_C R32, RZ, R32, RZ ;  /* 0x00000020ff20723e */ /* 0x000fe200048070ff */
[----:B------:R-:W2:Y:S04]  /*42940*/  LDL.LU.64 R150, [R1+0x10] ;  /* 0x0000100001967983 */ /* 0x000ea80000300a00 */
[----:B------:R0:W-:Y:S01]  /*42950*/  @!P1 STG.E.U8 desc[UR54][R36.64+0x61], R32 ;  /* 0x0000612024009986 */ /* 0x0001e2000c101136 */
[----:B------:R-:W-:Y:S01]  /*42960*/  @!P3 IADD3 R156, P1, P2, R35, UR11, R26 ;  /* 0x0000000b239cbc10 */ /* 0x000fe2000fa3e01a */
[----:B0-----:R-:W-:-:S05]  /*42970*/  IMAD.U32 R32, RZ, RZ, UR7 ;  /* 0x00000007ff207e24 */ /* 0x001fca000f8e00ff */
[----:B------:R-:W-:Y:S02]  /*42980*/  @!P3 IADD3.X R157, R32, UR10, R31, P1, P2 ;  /* 0x0000000a209dbc10 */ /* 0x000fe40008fe441f */
[----:B------:R-:W-:-:S06]  /*42990*/  PRMT R32, RZ, 0x7610, R32 ;  /* 0x00007610ff207816 */ /* 0x000fcc0000000020 */
[----:B------:R-:W3:Y:S01]  /*429a0*/  @!P4 LDG.E.U8 R32, desc[UR54][R22.64+0x60] ;  /* 0x000060361620c981 */ /* 0x000ee2000c1e1100 */
[----:B------:R-:W-:Y:S02]  /*429b0*/  @P5 LOP3.LUT R0, R0, 0x20000, RZ, 0xfc, !PT ;  /* 0x0002000000005812 */ /* 0x000fe400078efcff */
[----:B------:R-:W-:Y:S02]  /*429c0*/  LOP3.LUT P5, RZ, R7, 0x20000000, RZ, 0xc0, !PT ;  /* 0x2000000007ff7812 */ /* 0x000fe400078ac0ff */
[----:B---3--:R-:W-:-:S04]  /*429d0*/  LOP3.LUT R32, R32, 0xff, RZ, 0xc0, !PT ;  /* 0x000000ff20207812 */ /* 0x008fc800078ec0ff */
[----:B------:R-:W-:-:S05]  /*429e0*/  F2FP.F16.E4M3.UNPACK_B R32, R32 ;  /* 0x00000020ff20723e */ /* 0x000fca00020006ff */
[----:B------:R-:W-:-:S05]  /*429f0*/  HADD2.F32 R32, -RZ, R32.H0_H0 ;  /* 0x20000020ff207230 */ /* 0x000fca0000004100 */
[----:B------:R-:W-:-:S04]  /*42a00*/  FMUL R32, R32, UR46 ;  /* 0x0000002e20207c20 */ /* 0x000fc80008400000 */
[----:B------:R-:W-:Y:S01]  /*42a10*/  FFMA R32, R6, UR47, R32 ;  /* 0x0000002f06207c23 */ /* 0x000fe20008000020 */
[----:B------:R-:W-:Y:S01]  /*42a20*/  LOP3.LUT R0, R0, 0xffffbfff, RZ, 0xc0, !PT ;  /* 0xffffbfff00007812 */ /* 0x000fe200078ec0ff */
[----:B------:R-:W-:Y:S01]  /*42a30*/  IMAD.U32 R36, RZ, RZ, UR8 ;  /* 0x00000008ff247e24 */ /* 0x000fe2000f8e00ff */
[----:B------:R-:W3:Y:S02]  /*42a40*/  LDL.LU R6, [R1+0x740] ;  /* 0x0007400001067983 */ /* 0x000ee40000300800 */
[----:B------:R-:W-:-:S05]  /*42a50*/  F2FP.SATFINITE.E4M3.F32.PACK_AB_MERGE_C R32, RZ, R32, RZ ;  /* 0x00000020ff20723e */ /* 0x000fca00048070ff */
[----:B----4-:R0:W-:Y:S02]  /*42a60*/  @!P4 STG.E.U8 desc[UR54][R80.64+0x60], R32 ;  /* 0x000060205000c986 */ /* 0x0101e4000c101136 */
[----:B0-----:R-:W-:-:S06]  /*42a70*/  PRMT R32, RZ, 0x7610, R32 ;  /* 0x00007610ff207816 */ /* 0x001fcc0000000020 */
[----:B------:R-:W4:Y:S01]  /*42a80*/  @!P5 LDG.E.U8 R32, desc[UR54][R22.64+0x61] ;  /* 0x000061361620d981 */ /* 0x000f22000c1e1100 */
[----:B------:R-:W-:Y:S02]  /*42a90*/  @P3 LOP3.LUT R0, R0, 0x4000, RZ, 0xfc, !PT ;  /* 0x0000400000003812 */ /* 0x000fe400078efcff */
[----:B------:R-:W-:Y:S01]  /*42aa0*/  ISETP.LT.OR P3, PT, R30, 0xa9, !P6 ;  /* 0x000000a91e00780c */ /* 0x000fe20007761670 */
[----:B------:R-:W-:-:S12]  /*42ab0*/  IMAD.U32 R35, RZ, RZ, UR7 ;  /* 0x00000007ff237e24 */ /* 0x000fd8000f8e00ff */
[----:B------:R-:W-:-:S04]  /*42ac0*/  @!P3 IADD3 R144, P1, P2, R36, UR11, R26 ;  /* 0x0000000b2490bc10 */ /* 0x000fc8000fa3e01a */
[----:B------:R-:W-:Y:S02]  /*42ad0*/  @!P3 IADD3.X R145, R35, UR10, R31, P1, P2 ;  /* 0x0000000a2391bc10 */ /* 0x000fe40008fe441f */
[----:B------:R-:W-:-:S13]  /*42ae0*/  ISETP.LT.OR P1, PT, R30, 0x69, !P0 ;  /* 0x000000691e00780c */ /* 0x000fda0004721670 */
[----:B------:R-:W0:Y:S01]  /*42af0*/  @!P1 LDC.64 R38, c[0x0][0x5c0] ;  /* 0x00017000ff269b82 */ /* 0x000e220000000a00 */
[----:B------:R-:W-:Y:S02]  /*42b00*/  @!P1 IMAD.MOV.U32 R36, RZ, RZ, R26 ;  /* 0x000000ffff249224 */ /* 0x000fe400078e001a */
[----:B------:R-:W-:Y:S01]  /*42b10*/  @!P1 IMAD.MOV.U32 R37, RZ, RZ, R31 ;  /* 0x000000ffff259224 */ /* 0x000fe200078e001f */
[----:B------:R-:W-:Y:S01]  /*42b20*/  ISETP.LT.OR P4, PT, R30, 0xaa, !P6 ;  /* 0x000000aa1e00780c */ /* 0x000fe20007781670 */
[----:B------:R-:W-:Y:S01]  /*42b30*/  @!P1 IMAD.WIDE.U32 R36, R24, 0x180, R36 ;  /* 0x0000018018249825 */ /* 0x000fe200078e0024 */
[----:B------:R-:W-:-:S03]  /*42b40*/  LOP3.LUT R0, R0, 0xffffdfff, RZ, 0xc0, !PT ;  /* 0xffffdfff00007812 */ /* 0x000fc600078ec0ff */
[----:B------:R-:W-:Y:S01]  /*42b50*/  IMAD.U32 R35, RZ, RZ, UR8 ;  /* 0x00000008ff237e24 */ /* 0x000fe2000f8e00ff */
[----:B------:R-:W-:Y:S02]  /*42b60*/  @P3 LOP3.LUT R0, R0, 0x2000, RZ, 0xfc, !PT ;  /* 0x0000200000003812 */ /* 0x000fe400078efcff */
[----:B0-----:R-:W-:Y:S02]  /*42b70*/  @!P1 IADD3 R36, P2, R36, R38, RZ ;  /* 0x0000002624249210 */ /* 0x001fe40007f5e0ff */
        /* <DEDUP_REMOVED lines=9> */
[----:B0-----:R-:W-:-:S05]  /*42c10*/  @!P1 IMAD R32, R25, 0x180, RZ ;  /* 0x0000018019209824 */ /* 0x001fca00078e02ff */
[----:B------:R-:W-:Y:S01]  /*42c20*/  @!P1 IADD3.X R37, R39, R37, R32, P2, !PT ;  /* 0x0000002527259210 */ /* 0x000fe200017fe420 */
[----:B------:R-:W-:Y:S01]  /*42c30*/  IMAD.U32 R32, RZ, RZ, UR7 ;  /* 0x00000007ff207e24 */ /* 0x000fe2000f8e00ff */
[----:B------:R-:W-:-:S04]  /*42c40*/  @!P4 IADD3 R150, P2, P3, R35, UR11, R26 ;  /* 0x0000000b2396cc10 */ /* 0x000fc8000fb5e01a */
[----:B------:R-:W-:Y:S02]  /*42c50*/  @!P4 IADD3.X R151, R32, UR10, R31, P2, P3 ;  /* 0x0000000a2097cc10 */ /* 0x000fe400097e641f */
[----:B------:R-:W-:-:S06]  /*42c60*/  PRMT R32, RZ, 0x7610, R32 ;  /* 0x00007610ff207816 */ /* 0x000fcc0000000020 */
[----:B------:R-:W4:Y:S01]  /*42c70*/  @!P1 LDG.E.U8 R32, desc[UR54][R20.64+0x68] ;  /* 0x0000683614209981 */ /* 0x000f22000c1e1100 */
        /* <DEDUP_REMOVED lines=25> */
[----:B------:R-:W-:Y:S02]  /*42e10*/  @P4 LOP3.LUT R0, R0, 0x100, RZ, 0xfc, !PT ;  /* 0x0000010000004812 */ /* 0x000fe400078efcff */
[----:B------:R-:W-:Y:S02]  /*42e20*/  ISETP.LT.OR P4, PT, R30, 0xb2, !P6 ;  /* 0x000000b21e00780c */ /* 0x000fe40007781670 */
[----:B------:R-:W-:Y:S02]  /*42e30*/  LOP3.LUT P3, RZ, R33, 0x10000, RZ, 0xc0, !PT ;  /* 0x0001000021ff7812 */ /* 0x000fe4000786c0ff */
[----:B--2---:R-:W-:-:S04]  /*42e40*/  LOP3.LUT R32, R32, 0xff, RZ, 0xc0, !PT ;  /* 0x000000ff20207812 */ /* 0x004fc800078ec0ff */
[----:B------:R-:W-:-:S05]  /*42e50*/  F2FP.F16.E4M3.UNPACK_B R32, R32 ;  /* 0x00000020ff20723e */ /* 0x000fca00020006ff */
[----:B------:R-:W-:-:S05]  /*42e60*/  HADD2.F32 R32, -RZ, R32.H0_H0 ;  /* 0x20000020ff207230 */ /* 0x000fca0000004100 */
[----:B------:R-:W-:-:S04]  /*42e70*/  FMUL R32, R32, UR46 ;  /* 0x0000002e20207c20 */ /* 0x000fc80008400000 */
[----:B------:R-:W-:Y:S01]  /*42e80*/  FFMA R32, R8, UR47, R32 ;  /* 0x0000002f08207c23 */ /* 0x000fe20008000020 */
[----:B------:R-:W-:Y:S01]  /*42e90*/  LOP3.LUT P5, RZ, R33, 0x8000, RZ, 0xc0, !PT ;  /* 0x0000800021ff7812 */ /* 0x000fe200078ac0ff */
[----:B------:R-:W2:Y:S03]  /*42ea0*/  LDL.LU R8, [R1+0x74c] ;  /* 0x00074c0001087983 */ /* 0x000ea60000300800 */
[----:B------:R-:W-:-:S05]  /*42eb0*/  F2FP.SATFINITE.E4M3.F32.PACK_AB_MERGE_C R32, RZ, R32, RZ ;  /* 0x00000020ff20723e */ /* 0x000fca00048070ff */
[----:B------:R0:W-:Y:S02]  /*42ec0*/  @!P1 STG.E.U8 desc[UR54][R36.64+0x69], R32 ;  /* 0x0000692024009986 */ /* 0x0001e4000c101136 */
[----:B0-----:R-:W-:-:S05]  /*42ed0*/  IMAD.U32 R32, RZ, RZ, UR8 ;  /* 0x00000008ff207e24 */ /* 0x001fca000f8e00ff */
[----:B------:R-:W-:Y:S02]  /*42ee0*/  @!P4 IADD3 R128, P1, P2, R32, UR11, R26 ;  /* 0x0000000b2080cc10 */ /* 0x000fe4000fa3e01a */
[----:B------:R-:W-:-:S06]  /*42ef0*/  PRMT R32, RZ, 0x7610, R32 ;  /* 0x00007610ff207816 */ /* 0x000fcc0000000020 */
[----:B------:R-:W3:Y:S02]  /*42f00*/  @!P3 LDG.E.U8 R32, desc[UR54][R22.64+0x68] ;  /* 0x000068361620b981 */ /* 0x000ee4000c1e1100 */
[----:B---3--:R-:W-:-:S04]  /*42f10*/  LOP3.LUT R32, R32, 0xff, RZ, 0xc0, !PT ;  /* 0x000000ff20207812 */ /* 0x008fc800078ec0ff */
[----:B------:R-:W-:-:S05]  /*42f20*/  F2FP.F16.E4M3.UNPACK_B R32, R32 ;  /* 0x00000020ff20723e */ /* 0x000fca00020006ff */
[----:B------:R-:W-:-:S05]  /*42f30*/  HADD2.F32 R32, -RZ, R32.H0_H0 ;  /* 0x20000020ff207230 */ /* 0x000fca0000004100 */
[----:B------:R-:W-:-:S04]  /*42f40*/  FMUL R32, R32, UR46 ;  /* 0x0000002e20207c20 */ /* 0x000fc80008400000 */
[----:B------:R-:W-:Y:S01]  /*42f50*/  FFMA R32, R6, UR47, R32 ;  /* 0x0000002f06207c23 */ /* 0x000fe20008000020 */
[----:B------:R-:W-:Y:S01]  /*42f60*/  IMAD.U32 R35, RZ, RZ, UR7 ;  /* 0x00000007ff237e24 */ /* 0x000fe2000f8e00ff */
[----:B------:R-:W-:Y:S01]  /*42f70*/  LOP3.LUT R0, R0, 0xffffffbf, RZ, 0xc0, !PT ;  /* 0xffffffbf00007812 */ /* 0x000fe200078ec0ff */
[----:B------:R-:W-:Y:S01]  /*42f80*/  IMAD.U32 R36, RZ, RZ, UR7 ;  /* 0x00000007ff247e24 */ /* 0x000fe2000f8e00ff */
[----:B------:R-:W3:Y:S01]  /*42f90*/  LDL.LU R6, [R1+0x750] ;  /* 0x0007500001067983 */ /* 0x000ee20000300800 */
[----:B------:R-:W-:-:S05]  /*42fa0*/  F2FP.SATFINITE.E4M3.F32.PACK_AB_MERGE_C R32, RZ, R32, RZ ;  /* 0x00000020ff20723e */ /* 0x000fca00048070ff */
[----:B----4-:R0:W-:Y:S02]  /*42fb0*/  @!P3 STG.E.U8 desc[UR54][R80.64+0x68], R32 ;  /* 0x000068205000b986 */ /* 0x0101e4000c101136 */
[----:B0-----:R-:W-:-:S06]  /*42fc0*/  PRMT R32, RZ, 0x7610, R32 ;  /* 0x00007610ff207816 */ /* 0x001fcc0000000020 */
[----:B------:R-:W4:Y:S01]  /*42fd0*/  @!P5 LDG.E.U8 R32, desc[UR54][R22.64+0x69] ;  /* 0x000069361620d981 */ /* 0x000f22000c1e1100 */
[----:B------:R-:W-:Y:S02]  /*42fe0*/  @P4 LOP3.LUT R0, R0, 0x40, RZ, 0xfc, !PT ;  /* 0x0000004000004812 */ /* 0x000fe400078efcff */
[----:B------:R-:W-:Y:S02]  /*42ff0*/  @!P4 IADD3.X R129, R35, UR10, R31, P1, P2 ;  /* 0x0000000a2381cc10 */ /* 0x000fe40008fe441f */
[----:B------:R-:W-:Y:S01]  /*43000*/  ISETP.LT.OR P4, PT, R30, 0xb9, !P6 ;  /* 0x000000b91e00780c */ /* 0x000fe20007781670 */
[----:B------:R-:W-:-:S12]  /*43010*/  IMAD.U32 R35, RZ, RZ, UR8 ;  /* 0x00000008ff237e24 */ /* 0x000fd8000f8e00ff */
[----:B------:R-:W-:-:S04]  /*43020*/  @!P4 IADD3 R126, P1, P2, R35, UR11, R26 ;  /* 0x0000000b237ecc10 */ /* 0x000fc8000fa3e01a */
        /* <DEDUP_REMOVED lines=16> */
[----:B------:R0:W-:Y:S01]  /*43130*/  @!P5 STG.E.U8 desc[UR54][R4.64+0x69], R32 ;  /* 0x000069200400d986 */ /* 0x0001e2000c101136 */
[----:B------:R-:W-:Y:S01]  /*43140*/  ISETP.LT.OR P5, PT, R30, 0xba, !P6 ;  /* 0x000000ba1e00780c */ /* 0x000fe200077a1670 */
[----:B0-----:R-:W-:Y:S01]  /*43150*/  @!P1 IMAD R32, R25, 0x180, RZ ;  /* 0x0000018019209824 */ /* 0x001fe200078e02ff */
[----:B------:R-:W-:Y:S01]  /*43160*/  @P4 LOP3.LUT R0, R0, 0x10, RZ, 0xfc, !PT ;  /* 0x0000001000004812 */ /* 0x000fe200078efcff */
[----:B------:R-:W4:Y:S03]  /*43170*/  LDL.LU R5, [R1+0x758] ;  /* 0x0007580001057983 */ /* 0x000f260000300800 */
[----:B------:R-:W-:Y:S01]  /*43180*/  @!P1 IADD3.X R37, R39, R37, R32, P2, !PT ;  /* 0x0000002527259210 */ /* 0x000fe200017fe420 */
[----:B------:R-:W-:Y:S01]  /*43190*/  IMAD.U32 R32, RZ, RZ, UR8 ;  /* 0x00000008ff207e24 */ /* 0x000fe2000f8e00ff */
[----:B------:R-:W-:Y:S01]  /*431a0*/  LOP3.LUT R0, R0, 0xfffffffb, RZ, 0xc0, !PT ;  /* 0xfffffffb00007812 */ /* 0x000fe200078ec0ff */
[----:B------:R-:W4:Y:S04]  /*431b0*/  LDL.LU.64 R40, [R1+0xa0] ;  /* 0x0000a00001287983 */ /* 0x000f280000300a00 */
[----:B------:R-:W-:Y:S01]  /*431c0*/  @!P5 IADD3 R121, P2, P3, R32, UR11, R26 ;  /* 0x0000000b2079dc10 */ /* 0x000fe2000fb5e01a */
[----:B------:R-:W4:Y:S01]  /*431d0*/  LDL.LU R119, [R1+0x75c] ;  /* 0x00075c0001777983 */ /* 0x000f220000300800 */
[----:B------:R-:W-:-:S02]  /*431e0*/  PRMT R32, RZ, 0x7610, R32 ;  /* 0x00007610ff207816 */ /* 0x000fc40000000020 */
[----:B------:R-:W-:Y:S01]  /*431f0*/  @P5 LOP3.LUT R0, R0, 0x4, RZ, 0xfc, !PT ;  /* 0x0000000400005812 */ /* 0x000fe200078efcff */
[----:B------:R-:W4:Y:S04]  /*43200*/  LDL.LU.64 R124, [R1+0x98] ;  /* 0x00009800017c7983 */ /* 0x000f280000300a00 */
[----:B------:R-:W3:Y:S01]  /*43210*/  @!P1 LDG.E.U8 R32, desc[UR54][R20.64+0x70] ;  /* 0x0000703614209981 */ /* 0x000ee2000c1e1100 */
[----:B------:R-:W-:Y:S02]  /*43220*/  @!P5 IADD3.X R123, R35, UR10, R31, P2, P3 ;  /* 0x0000000a237bdc10 */ /* 0x000fe400097e641f */
[----:B------:R-:W-:Y:S01]  /*43230*/  LOP3.LUT P5, RZ, R33, 0x40000, RZ, 0xc0, !PT ;  /* 0x0004000021ff7812 */ /* 0x000fe200078ac0ff */
[----:B------:R-:W4:Y:S01]  /*43240*/  LDL.LU R45, [R1+0x760] ;  /* 0x00076000012d7983 */ /* 0x000f220000300800 */
[----:B------:R-:W-:-:S02]  /*43250*/  LOP3.LUT P4, RZ, R7, 0x10000000, RZ, 0xc0, !PT ;  /* 0x1000000007ff7812 */ /* 0x000fc4000788c0ff */
[----:B------:R-:W-:-:S09]  /*43260*/  LOP3.LUT R7, R7, 0xf7ffffff, RZ, 0xc0, !PT ;  /* 0xf7ffffff07077812 */ /* 0x000fd200078ec0ff */
[----:B------:R-:W-:Y:S02]  /*43270*/  @P5 LOP3.LUT R7, R7, 0x8000000, RZ, 0xfc, !PT ;  /* 0x0800000007075812 */ /* 0x000fe400078efcff */
[----:B------:R-:W-:Y:S02]  /*43280*/  ISETP.LT.OR P5, PT, R30, 0xc1, !P4 ;  /* 0x000000c11e00780c */ /* 0x000fe400067a1670 */
        /* <DEDUP_REMOVED lines=15> */
[----:B------:R-:W-:-:S05]  /*43380*/  IMAD.U32 R32, RZ, RZ, UR8 ;  /* 0x00000008ff207e24 */ /* 0x000fca000f8e00ff */
[----:B------:R-:W-:Y:S02]  /*43390*/  @!P5 IADD3 R80, P2, P3, R32, UR6, R26 ;  /* 0x000000062050dc10 */ /* 0x000fe4000fb5e01a */
[----:B------:R-:W-:-:S06]  /*433a0*/  PRMT R32, RZ, 0x7610, R32 ;  /* 0x00007610ff207816 */ /* 0x000fcc0000000020 */
[----:B------:R-:W3:Y:S01]  /*433b0*/  @!P1 LDG.E.U8 R32, desc[UR54][R20.64+0x71] ;  /* 0x0000713614209981 */ /* 0x000ee2000c1e1100 */
[----:B------:R-:W-:Y:S02]  /*433c0*/  @!P5 IADD3.X R81, R35, UR5, R31, P2, P3 ;  /* 0x000000052351dc10 */ /* 0x000fe400097e641f */
[----:B------:R-:W-:Y:S02]  /*433d0*/  ISETP.LT.OR P3, PT, R30, 0xc2, !P4 ;  /* 0x000000c21e00780c */ /* 0x000fe40006761670 */
[----:B------:R-:W-:-:S04]  /*433e0*/  LOP3.LUT R7, R7, 0xfbffffff, RZ, 0xc0, !PT ;  /* 0xfbffffff07077812 */ /* 0x000fc800078ec0ff */
[----:B------:R-:W-:Y:S02]  /*433f0*/  @P6 LOP3.LUT R7, R7, 0x4000000, RZ, 0xfc, !PT ;  /* 0x0400000007076812 */ /* 0x000fe400078efcff */
        /* <DEDUP_REMOVED lines=8> */
[----:B0-----:R-:W-:-:S05]  /*43480*/  IMAD.U32 R32, RZ, RZ, UR8 ;  /* 0x00000008ff207e24 */ /* 0x001fca000f8e00ff */
[----:B------:R-:W-:Y:S02]  /*43490*/  @!P3 IADD3 R8, P1, P2, R32, UR6, R26 ;  /* 0x000000062008bc10 */ /* 0x000fe4000fa3e01a */
        /* <DEDUP_REMOVED lines=14> */
[----:B------:R-:W-:Y:S02]  /*43580*/  LOP3.LUT R2, R2, 0xffffff7f, RZ, 0xc0, !PT ;  /* 0xffffff7f02027812 */ /* 0x000fe400078ec0ff */
[----:B------:R-:W-:Y:S02]  /*43590*/  @!P3 IADD3.X R6, R35, UR5, R31, P1, P2 ;  /* 0x000000052306bc10 */ /* 0x000fe40008fe441f */
[----:B------:R-:W-:Y:S02]  /*435a0*/  @P3 LOP3.LUT R2, R2, 0x80, RZ, 0xfc, !PT ;  /* 0x0000008002023812 */ /* 0x000fe400078efcff */
[----:B------:R-:W-:Y:S01]  /*435b0*/  ISETP.LT.OR P3, PT, R30, 0xc9, !P4 ;  /* 0x000000c91e00780c */ /* 0x000fe20006761670 */
[----:B------:R-:W-:Y:S02]  /*435c0*/  IMAD.U32 R35, RZ, RZ, UR8 ;  /* 0x00000008ff237e24 */ /* 0x000fe4000f8e00ff */
[----:B------:R-:W-:-:S10]  /*435d0*/  IMAD.U32 R36, RZ, RZ, UR7 ;  /* 0x00000007ff247e24 */ /* 0x000fd4000f8e00ff */
[----:B------:R-:W-:-:S04]  /*435e0*/  @!P3 IADD3 R5, P1, P2, R35, UR6, R26 ;  /* 0x000000062305bc10 */ /* 0x000fc8000fa3e01a */
[----:B------:R-:W-:Y:S02]  /*435f0*/  @!P3 IADD3.X R4, R36, UR5, R31, P1, P2 ;  /* 0x000000052404bc10 */ /* 0x000fe40008fe441f */
[----:B------:R-:W-:-:S13]  /*43600*/  ISETP.LT.OR P1, PT, R30, 0x79, !P0 ;  /* 0x000000791e00780c */ /* 0x000fda0004721670 */
[----:B------:R-:W0:Y:S01]  /*43610*/  @!P1 LDC.64 R38, c[0x0][0x5c0] ;  /* 0x00017000ff269b82 */ /* 0x000e220000000a00 */
[----:B------:R-:W-:Y:S02]  /*43620*/  @!P1 IMAD.MOV.U32 R36, RZ, RZ, R26 ;  /* 0x000000ffff249224 */ /* 0x000fe400078e001a */
[----:B------:R-:W-:Y:S02]  /*43630*/  @!P1 IMAD.MOV.U32 R37, RZ, RZ, R31 ;  /* 0x000000ffff259224 */ /* 0x000fe400078e001f */
[----:B------:R-:W-:Y:S01]  /*43640*/  @!P1 IMAD.WIDE.U32 R36, R24, 0x180, R36 ;  /* 0x0000018018249825 */ /* 0x000fe200078e0024 */
[----:B------:R-:W-:-:S04]  /*43650*/  LOP3.LUT R2, R2, 0xffffffdf, RZ, 0xc0, !PT ;  /* 0xffffffdf02027812 */ /* 0x000fc800078ec0ff */
[----:B------:R-:W-:Y:S02]  /*43660*/  @P3 LOP3.LUT R2, R2, 0x20, RZ, 0xfc, !PT ;  /* 0x0000002002023812 */ /* 0x000fe400078efcff */
[----:B0-----:R-:W-:Y:S02]  /*43670*/  @!P1 IADD3 R36, P2, R36, R38, RZ ;  /* 0x0000002624249210 */ /* 0x001fe40007f5e0ff */
[----:B--2---:R-:W-:-:S04]  /*43680*/  LOP3.LUT R32, R32, 0xff, RZ, 0xc0, !PT ;  /* 0x000000ff20207812 */ /* 0x004fc800078ec0ff */
[----:B------:R-:W-:-:S05]  /*43690*/  F2FP.F16.E4M3.UNPACK_B R32, R32 ;  /* 0x00000020ff20723e */ /* 0x000fca00020006ff */
[----:B------:R-:W-:-:S05]  /*436a0*/  HADD2.F32 R32, -RZ, R32.H0_H0 ;  /* 0x20000020ff207230 */ /* 0x000fca0000004100 */
[----:B------:R-:W-:-:S04]  /*436b0*/  FMUL R32, R32, UR46 ;  /* 0x0000002e20207c20 */ /* 0x000fc80008400000 */
[----:B------:R-:W-:Y:S01]  /*436c0*/  FFMA R32, R119, UR47, R32 ;  /* 0x0000002f77207c23 */ /* 0x000fe20008000020 */
[----:B------:R-:W-:Y:S01]  /*436d0*/  IMAD.U32 R35, RZ, RZ, UR7 ;  /* 0x00000007ff237e24 */ /* 0x000fe2000f8e00ff */
[----:B------:R-:W-:Y:S01]  /*436e0*/  LOP3.LUT R2, R2, 0xfffffffd, RZ, 0xc0, !PT ;  /* 0xfffffffd02027812 */ /* 0x000fe200078ec0ff */
[----:B------:R-:W2:Y:S02]  /*436f0*/  LDL.LU R119, [R1+0x764] ;  /* 0x0007640001777983 */ /* 0x000ea40000300800 */
[----:B------:R-:W-:-:S05]  /*43700*/  F2FP.SATFINITE.E4M3.F32.PACK_AB_MERGE_C R32, RZ, R32, RZ ;  /* 0x00000020ff20723e */ /* 0x000fca00048070ff */
[----:B------:R0:W-:Y:S01]  /*43710*/  @!P5 STG.E.U8 desc[UR54][R124.64+0x71], R32 ;  /* 0x000071207c00d986 */ /* 0x0001e2000c101136 */
[----:B------:R-:W-:Y:S01]  /*43720*/  ISETP.LT.OR P5, PT, R30, 0xca, !P4 ;  /* 0x000000ca1e00780c */ /* 0x000fe200067a1670 */
[----:B0-----:R-:W-:-:S05]  /*43730*/  @!P1 IMAD R32, R25, 0x180, RZ ;  /* 0x0000018019209824 */ /* 0x001fca00078e02ff */
[----:B------:R-:W-:Y:S01]  /*43740*/  @!P1 IADD3.X R37, R39, R37, R32, P2, !PT ;  /* 0x0000002527259210 */ /* 0x000fe200017fe420 */
[----:B------:R-:W-:-:S06]  /*43750*/  IMAD.U32 R32, RZ, RZ, UR8 ;  /* 0x00000008ff207e24 */ /* 0x000fcc000f8e00ff */
[----:B------:R-:W-:Y:S02]  /*43760*/  @!P5 IADD3 R135, P2, P3, R32, UR6, R26 ;  /* 0x000000062087dc10 */ /* 0x000fe4000fb5e01a */
[----:B------:R-:W-:-:S06]  /*43770*/  PRMT R32, RZ, 0x7610, R32 ;  /* 0x00007610ff207816 */ /* 0x000fcc0000000020 */
[----:B------:R-:W3:Y:S01]  /*43780*/  @!P1 LDG.E.U8 R32, desc[UR54][R20.64+0x78] ;  /* 0x0000783614209981 */ /* 0x000ee2000c1e1100 */
[----:B------:R-:W-:Y:S02]  /*43790*/  @P5 LOP3.LUT R2, R2, 0x2, RZ, 0xfc, !PT ;  /* 0x0000000202025812 */ /* 0x000fe400078efcff */
[----:B------:R-:W-:Y:S02]  /*437a0*/  @!P5 IADD3.X R134, R35, UR5, R31, P2, P3 ;  /* 0x000000052386dc10 */ /* 0x000fe400097e641f */
[----:B------:R-:W-:Y:S02]  /*437b0*/  ISETP.LT.OR P5, PT, R30, 0xd1, !P4 ;  /* 0x000000d11e00780c */ /* 0x000fe400067a1670 */
[----:B---3--:R-:W-:-:S04]  /*437c0*/  LOP3.LUT R32, R32, 0xff, RZ, 0xc0, !PT ;  /* 0x000000ff20207812 */ /* 0x008fc800078ec0ff */
[----:B------:R-:W-:-:S05]  /*437d0*/  F2FP.F16.E4M3.UNPACK_B R32, R32 ;  /* 0x00000020ff20723e */ /* 0x000fca00020006ff */
[----:B------:R-:W-:-:S05]  /*437e0*/  HADD2.F32 R32, -RZ, R32.H0_H0 ;  /* 0x20000020ff207230 */ /* 0x000fca0000004100 */
[----:B------:R-:W-:-:S04]  /*437f0*/  FMUL R32, R32, UR46 ;  /* 0x0000002e20207c20 */ /* 0x000fc80008400000 */
[----:B------:R-:W-:Y:S01]  /*43800*/  FFMA R32, R45, UR47, R32 ;  /* 0x0000002f2d207c23 */ /* 0x000fe20008000020 */
[C---:B------:R-:W-:Y:S01]  /*43810*/  ISETP.LT.OR P6, PT, R30.reuse, 0xd2, !P4 ;  /* 0x000000d21e00780c */ /* 0x040fe200067c1670 */
[----:B------:R-:W3:Y:S03]  /*43820*/  LDL.LU R45, [R1+0x768] ;  /* 0x00076800012d7983 */ /* 0x000ee60000300800 */
[----:B------:R-:W-:Y:S01]  /*43830*/  F2FP.SATFINITE.E4M3.F32.PACK_AB_MERGE_C R32, RZ, R32, RZ ;  /* 0x00000020ff20723e */ /* 0x000fe200048070ff */
[----:B------:R-:W4:Y:S04]  /*43840*/  LDL.LU.64 R50, [R1+0xb0] ;  /* 0x0000b00001327983 */ /* 0x000f280000300a00 */
[----:B------:R0:W-:Y:S01]  /*43850*/  @!P1 STG.E.U8 desc[UR54][R36.64+0x78], R32 ;  /* 0x0000782024009986 */ /* 0x0001e2000c101136 */
[----:B------:R-:W-:-:S02]  /*43860*/  ISETP.LT.OR P1, PT, R30, 0x7a, !P0 ;  /* 0x0000007a1e00780c */ /* 0x000fc40004721670 */
[----:B------:R-:W-:Y:S01]  /*43870*/  LOP3.LUT R0, R0, 0xf7ffffff, RZ, 0xc0, !PT ;  /* 0xf7ffffff00007812 */ /* 0x000fe200078ec0ff */
[----:B------:R-:W4:Y:S10]  /*43880*/  LDL.LU R46, [R1+0x76c] ;  /* 0x00076c00012e7983 */ /* 0x000f340000300800 */
[----:B------:R-:W1:Y:S01]  /*43890*/  @!P1 LDC.64 R38, c[0x0][0x5c0] ;  /* 0x00017000ff269b82 */ /* 0x000e620000000a00 */
[----:B0-----:R-:W-:-:S02]  /*438a0*/  @!P1 IMAD.MOV.U32 R36, RZ, RZ, R26 ;  /* 0x000000ffff249224 */ /* 0x001fc400078e001a */
[----:B------:R-:W-:Y:S02]  /*438b0*/  @!P1 IMAD.MOV.U32 R37, RZ, RZ, R31 ;  /* 0x000000ffff259224 */ /* 0x000fe400078e001f */
[----:B------:R-:W-:Y:S01]  /*438c0*/  @!P1 IMAD R32, R25, 0x180, RZ ;  /* 0x0000018019209824 */ /* 0x000fe200078e02ff */
[----:B------:R-:W-:Y:S01]  /*438d0*/  @P5 LOP3.LUT R0, R0, 0x8000000, RZ, 0xfc, !PT ;  /* 0x0800000000005812 */ /* 0x000fe200078efcff */
[----:B------:R-:W-:Y:S01]  /*438e0*/  @!P1 IMAD.WIDE.U32 R36, R24, 0x180, R36 ;  /* 0x0000018018249825 */ /* 0x000fe200078e0024 */
[----:B------:R-:W4:Y:S02]  /*438f0*/  LDL.LU.64 R40, [R1+0xa8] ;  /* 0x0000a80001287983 */ /* 0x000f240000300a00 */
[----:B-1----:R-:W-:-:S04]  /*43900*/  @!P1 IADD3 R36, P2, R36, R38, RZ ;  /* 0x0000002624249210 */ /* 0x002fc80007f5e0ff */
[----:B------:R-:W-:Y:S01]  /*43910*/  @!P1 IADD3.X R37, R39, R37, R32, P2, !PT ;  /* 0x0000002527259210 */ /* 0x000fe200017fe420 */
[----:B------:R-:W-:-:S05]  /*43920*/  IMAD.U32 R32, RZ, RZ, UR8 ;  /* 0x00000008ff207e24 */ /* 0x000fca000f8e00ff */
[----:B------:R-:W-:Y:S02]  /*43930*/  @!P5 IADD3 R125, P2, P3, R32, UR6, R26 ;  /* 0x00000006207ddc10 */ /* 0x000fe4000fb5e01a */
[----:B------:R-:W-:-:S06]  /*43940*/  PRMT R32, RZ, 0x7610, R32 ;  /* 0x00007610ff207816 */ /* 0x000fcc0000000020 */
[----:B------:R-:W2:Y:S01]  /*43950*/  @!P1 LDG.E.U8 R32, desc[UR54][R20.64+0x79] ;  /* 0x0000793614209981 */ /* 0x000ea2000c1e1100 */
        /* <DEDUP_REMOVED lines=9> */
[----:B0-----:R-:W-:-:S05]  /*439f0*/  IMAD.U32 R32, RZ, RZ, UR8 ;  /* 0x00000008ff207e24 */ /* 0x001fca000f8e00ff */
[----:B------:R-:W-:Y:S02]  /*43a00*/  @!P6 IADD3 R122, P1, P2, R32, UR6, R26 ;  /* 0x00000006207aec10 */ /* 0x000fe4000fa3e01a */
[----:B------:R-:W-:-:S06]  /*43a10*/  PRMT R32, RZ, 0x7610, R32 ;  /* 0x00007610ff207816 */ /* 0x000fcc0000000020 */
[----:B------:R-:W2:Y:S01]  /*43a20*/  @!P3 LDG.E.U8 R32, desc[UR54][R22.64+0x78] ;  /* 0x000078361620b981 */ /* 0x000ea2000c1e1100 */
[----:B------:R-:W-:Y:S02]  /*43a30*/  LOP3.LUT R0, R0, 0xfdffffff, RZ, 0xc0, !PT ;  /* 0xfdffffff00007812 */ /* 0x000fe400078ec0ff */
[----:B------:R-:W-:Y:S02]  /*43a40*/  @!P6 IADD3.X R120, R35, UR5, R31, P1, P2 ;  /* 0x000000052378ec10 */ /* 0x000fe40008fe441f */
[----:B------:R-:W-:Y:S02]  /*43a50*/  @P6 LOP3.LUT R0, R0, 0x2000000, RZ, 0xfc, !PT ;  /* 0x0200000000006812 */ /* 0x000fe400078efcff */
[----:B------:R-:W-:Y:S01]  /*43a60*/  ISETP.LT.OR P6, PT, R30, 0xd9, !P4 ;  /* 0x000000d91e00780c */ /* 0x000fe200067c1670 */
[----:B------:R-:W-:Y:S01]  /*43a70*/  IMAD.U32 R35, RZ, RZ, UR8 ;  /* 0x00000008ff237e24 */ /* 0x000fe2000f8e00ff */
[----:B------:R-:W-:Y:S01]  /*43a80*/  LOP3.LUT P5, RZ, R33, 0x100000, RZ, 0xc0, !PT ;  /* 0x0010000021ff7812 */ /* 0x000fe200078ac0ff */
[----:B------:R-:W-:-:S10]  /*43a90*/  IMAD.U32 R36, RZ, RZ, UR7 ;  /* 0x00000007ff247e24 */ /* 0x000fd4000f8e00ff */
[----:B------:R-:W-:-:S04]  /*43aa0*/  @!P6 IADD3 R119, P1, P2, R35, UR6, R26 ;  /* 0x000000062377ec10 */ /* 0x000fc8000fa3e01a */
[----:B------:R-:W-:Y:S02]  /*43ab0*/  @!P6 IADD3.X R54, R36, UR5, R31, P1, P2 ;  /* 0x000000052436ec10 */ /* 0x000fe40008fe441f */
[----:B--2---:R-:W-:-:S04]  /*43ac0*/  LOP3.LUT R32, R32, 0xff, RZ, 0xc0, !PT ;  /* 0x000000ff20207812 */ /* 0x004fc800078ec0ff */
[----:B------:R-:W-:-:S05]  /*43ad0*/  F2FP.F16.E4M3.UNPACK_B R32, R32 ;  /* 0x00000020ff20723e */ /* 0x000fca00020006ff */
[----:B------:R-:W-:-:S05]  /*43ae0*/  HADD2.F32 R32, -RZ, R32.H0_H0 ;  /* 0x20000020ff207230 */ /* 0x000fca0000004100 */
[----:B------:R-:W-:-:S04]  /*43af0*/  FMUL R32, R32, UR46 ;  /* 0x0000002e20207c20 */ /* 0x000fc80008400000 */
[----:B---3--:R-:W-:Y:S01]  /*43b00*/  FFMA R32, R45, UR47, R32 ;  /* 0x0000002f2d207c23 */ /* 0x008fe20008000020 */
[----:B------:R-:W-:Y:S01]  /*43b10*/  LOP3.LUT R0, R0, 0xfeffffff, RZ, 0xc0, !PT ;  /* 0xfeffffff00007812 */ /* 0x000fe200078ec0ff */
[----:B------:R-:W-:Y:S01]  /*43b20*/  IMAD.U32 R35, RZ, RZ, UR7 ;  /* 0x00000007ff237e24 */ /* 0x000fe2000f8e00ff */
[----:B------:R-:W2:Y:S02]  /*43b30*/  LDL.LU R45, [R1+0x770] ;  /* 0x00077000012d7983 */ /* 0x000ea40000300800 */
[----:B------:R-:W-:-:S05]  /*43b40*/  F2FP.SATFINITE.E4M3.F32.PACK_AB_MERGE_C R32, RZ, R32, RZ ;  /* 0x00000020ff20723e */ /* 0x000fca00048070ff */
[----:B----4-:R0:W-:Y:S01]  /*43b50*/  @!P3 STG.E.U8 desc[UR54][R50.64+0x78], R32 ;  /* 0x000078203200b986 */ /* 0x0101e2000c101136 */
[----:B------:R-:W-:Y:S01]  /*43b60*/  ISETP.LT.OR P3, PT, R30, 0xda, !P4 ;  /* 0x000000da1e00780c */ /* 0x000fe20006761670 */
[----:B0-----:R-:W-:-:S12]  /*43b70*/  IMAD.U32 R32, RZ, RZ, UR8 ;  /* 0x00000008ff207e24 */ /* 0x001fd8000f8e00ff */
[----:B------:R-:W-:Y:S02]  /*43b80*/  @!P3 IADD3 R53, P1, P2, R32, UR6, R26 ;  /* 0x000000062035bc10 */ /* 0x000fe4000fa3e01a */
[----:B------:R-:W-:-:S06]  /*43b90*/  PRMT R32, RZ, 0x7610, R32 ;  /* 0x00007610ff207816 */ /* 0x000fcc0000000020 */
[----:B------:R-:W3:Y:S01]  /*43ba0*/  @!P5 LDG.E.U8 R32, desc[UR54][R22.64+0x79] ;  /* 0x000079361620d981 */ /* 0x000ee2000c1e1100 */
[----:B------:R-:W-:Y:S02]  /*43bb0*/  @P6 LOP3.LUT R0, R0, 0x1000000, RZ, 0xfc, !PT ;  /* 0x0100000000006812 */ /* 0x000fe400078efcff */
[----:B------:R-:W-:Y:S02]  /*43bc0*/  LOP3.LUT P6, RZ, R7, 0x4000000, RZ, 0xc0, !PT ;  /* 0x0400000007ff7812 */ /* 0x000fe400078cc0ff */
[----:B------:R-:W-:Y:S02]  /*43bd0*/  LOP3.LUT R0, R0, 0xffdfffff, RZ, 0xc0, !PT ;  /* 0xffdfffff00007812 */ /* 0x000fe400078ec0ff */
[----:B------:R-:W-:Y:S02]  /*43be0*/  @!P3 IADD3.X R52, R35, UR5, R31, P1, P2 ;  /* 0x000000052334bc10 */ /* 0x000fe40008fe441f */
[----:B------:R-:W-:Y:S02]  /*43bf0*/  @P3 LOP3.LUT R0, R0, 0x200000, RZ, 0xfc, !PT ;  /* 0x0020000000003812 */ /* 0x000fe400078efcff */
[----:B------:R-:W-:-:S02]  /*43c00*/  ISETP.LT.OR P3, PT, R30, 0xc1, !P6 ;  /* 0x000000c11e00780c */ /* 0x000fc40007761670 */
[----:B---3--:R-:W-:-:S04]  /*43c10*/  LOP3.LUT R32, R32, 0xff, RZ, 0xc0, !PT ;  /* 0x000000ff20207812 */ /* 0x008fc800078ec0ff */
[----:B------:R-:W-:-:S05]  /*43c20*/  F2FP.F16.E4M3.UNPACK_B R32, R32 ;  /* 0x00000020ff20723e */ /* 0x000fca00020006ff */
[----:B------:R-:W-:-:S05]  /*43c30*/  HADD2.F32 R32, -RZ, R32.H0_H0 ;  /* 0x20000020ff207230 */ /* 0x000fca0000004100 */
[----:B------:R-:W-:-:S04]  /*43c40*/  FMUL R32, R32, UR46 ;  /* 0x0000002e20207c20 */ /* 0x000fc80008400000 */
[----:B------:R-:W-:-:S05]  /*43c50*/  FFMA R32, R46, UR47, R32 ;  /* 0x0000002f2e207c23 */ /* 0x000fca0008000020 */
[----:B------:R-:W-:-:S05]  /*43c60*/  F2FP.SATFINITE.E4M3.F32.PACK_AB_MERGE_C R32, RZ, R32, RZ ;  /* 0x00000020ff20723e */ /* 0x000fca00048070ff */
[----:B------:R0:W-:Y:S01]  /*43c70*/  @!P5 STG.E.U8 desc[UR54][R40.64+0x79], R32 ;  /* 0x000079202800d986 */ /* 0x0001e2000c101136 */
[----:B------:R-:W-:Y:S01]  /*43c80*/  ISETP.GE.AND P5, PT, R9, 0x1, PT ;  /* 0x000000010900780c */ /* 0x000fe20003fa6270 */
[----:B0-----:R-:W-:Y:S02]  /*43c90*/  IMAD.U32 R32, RZ, RZ, UR8 ;  /* 0x00000008ff207e24 */ /* 0x001fe4000f8e00ff */
[----:B------:R-:W3:Y:S03]  /*43ca0*/  LDL.LU R40, [R1+0x774] ;  /* 0x0007740001287983 */ /* 0x000ee60000300800 */
[----:B------:R-:W-:-:S04]  /*43cb0*/  @!P3 IADD3 R51, P1, P2, R32, UR11, R26 ;  /* 0x0000000b2033bc10 */ /* 0x000fc8000fa3e01a */
        /* <DEDUP_REMOVED lines=28> */
[----:B---3--:R-:W-:Y:S01]  /*43e80*/  FFMA R32, R40, UR47, R32 ;  /* 0x0000002f28207c23 */ /* 0x008fe20008000020 */
[----:B------:R-:W-:Y:S01]  /*43e90*/  LOP3.LUT P5, RZ, R3, 0x20000, RZ, 0xc0, !PT ;  /* 0x0002000003ff7812 */ /* 0x000fe200078ac0ff */
[----:B------:R-:W3:Y:S03]  /*43ea0*/  LDL.LU R40, [R1+0x77c] ;  /* 0x00077c0001287983 */ /* 0x000ee60000300800 */
[----:B------:R-:W-:Y:S02]  /*43eb0*/  F2FP.SATFINITE.E4M3.F32.PACK_AB_MERGE_C R32, RZ, R32, RZ ;  /* 0x00000020ff20723e */ /* 0x000fe400048070ff */
[----:B------:R-:W-:Y:S01]  /*43ec0*/  ISETP.LT.OR P4, PT, R30, 0xc2, !P6 ;  /* 0x000000c21e00780c */ /* 0x000fe20007781670 */
[----:B------:R-:W-:Y:S01]  /*43ed0*/  IMAD.U32 R47, RZ, RZ, UR8 ;  /* 0x00000008ff2f7e24 */ /* 0x000fe2000f8e00ff */
[----:B------:R-:W-:Y:S01]  /*43ee0*/  LOP3.LUT R0, R0, 0xffffffdf, RZ, 0xc0, !PT ;  /* 0xffffffdf00007812 */ /* 0x000fe200078ec0ff */
[----:B------:R0:W-:Y:S01]  /*43ef0*/  @!P1 STG.E.U8 desc[UR54][R36.64+0x81], R32 ;  /* 0x0000812024009986 */ /* 0x0001e2000c101136 */
[----:B------:R-:W-:-:S02]  /*43f00*/  IMAD.U32 R46, RZ, RZ, UR7 ;  /* 0x00000007ff2e7e24 */ /* 0x000fc4000f8e00ff */
[----:B------:R-:W-:Y:S02]  /*43f10*/  IMAD.U32 R44, RZ, RZ, UR7 ;  /* 0x00000007ff2c7e24 */ /* 0x000fe4000f8e00ff */
[----:B------:R-:W-:Y:S02]  /*43f20*/  IMAD.U32 R43, RZ, RZ, UR8 ;  /* 0x00000008ff2b7e24 */ /* 0x000fe4000f8e00ff */
[----:B------:R-:W-:Y:S01]  /*43f30*/  IMAD.U32 R42, RZ, RZ, UR7 ;  /* 0x00000007ff2a7e24 */ /* 0x000fe2000f8e00ff */
[----:B------:R-:W-:Y:S01]  /*43f40*/  LOP3.LUT R7, R7, 0xffdfffff, RZ, 0xc0, !PT ;  /* 0xffdfffff07077812 */ /* 0x000fe200078ec0ff */
[----:B------:R-:W-:Y:S01]  /*43f50*/  IMAD.U32 R41, RZ, RZ, UR8 ;  /* 0x00000008ff297e24 */ /* 0x000fe2000f8e00ff */
[----:B------:R-:W4:Y:S01]  /*43f60*/  LDL.LU R35, [R1+0x780] ;  /* 0x0007800001237983 */ /* 0x000f220000300800 */
[----:B0-----:R-:W-:Y:S02]  /*43f70*/  PRMT R32, RZ, 0x7610, R32 ;  /* 0x00007610ff207816 */ /* 0x001fe40000000020 */
[----:B------:R-:W-:Y:S01]  /*43f80*/  @!P4 IADD3 R47, P1, P2, R47, UR11, R26 ;  /* 0x0000000b2f2fcc10 */ /* 0x000fe2000fa3e01a */
[----:B------:R-:W4:Y:S04]  /*43f90*/  LDL.LU R39, [R1+0x784] ;  /* 0x0007840001277983 */ /* 0x000f280000300800 */
[----:B------:R-:W2:Y:S02]  /*43fa0*/  @!P3 LDG.E.U8 R32, desc[UR54][R10.64+0x80] ;  /* 0x000080360a20b981 */ /* 0x000ea4000c1e1100 */
[----:B--2---:R-:W-:-:S04]  /*43fb0*/  LOP3.LUT R32, R32, 0xff, RZ, 0xc0, !PT ;  /* 0x000000ff20207812 */ /* 0x004fc800078ec0ff */
[----:B------:R-:W-:-:S05]  /*43fc0*/  F2FP.F16.E4M3.UNPACK_B R32, R32 ;  /* 0x00000020ff20723e */ /* 0x000fca00020006ff */
[----:B------:R-:W-:-:S05]  /*43fd0*/  HADD2.F32 R32, -RZ, R32.H0_H0 ;  /* 0x20000020ff207230 */ /* 0x000fca0000004100 */
[----:B------:R-:W-:-:S04]  /*43fe0*/  FMUL R32, R32, UR46 ;  /* 0x0000002e20207c20 */ /* 0x000fc80008400000 */
[----:B------:R-:W-:-:S05]  /*43ff0*/  FFMA R32, R45, UR47, R32 ;  /* 0x0000002f2d207c23 */ /* 0x000fca0008000020 */
[----:B------:R-:W-:-:S05]  /*44000*/  F2FP.SATFINITE.E4M3.F32.PACK_AB_MERGE_C R32, RZ, R32, RZ ;  /* 0x00000020ff20723e */ /* 0x000fca00048070ff */
[----:B------:R0:W-:Y:S02]  /*44010*/  @!P3 STG.E.U8 desc[UR54][R158.64+0x80], R32 ;  /* 0x000080209e00b986 */ /* 0x0001e4000c101136 */
[----:B0-----:R-:W-:Y:S02]  /*44020*/  PRMT R32, RZ, 0x7610, R32 ;  /* 0x00007610ff207816 */ /* 0x001fe40000000020 */
[----:B------:R-:W-:Y:S02]  /*44030*/  @P4 LOP3.LUT R0, R0, 0x20, RZ, 0xfc, !PT ;  /* 0x0000002000004812 */ /* 0x000fe400078efcff */
[----:B------:R-:W-:Y:S01]  /*44040*/  @!P4 IADD3.X R46, R46, UR10, R31, P1, P2 ;  /* 0x0000000a2e2ecc10 */ /* 0x000fe20008fe441f */
[----:B------:R-:W-:Y:S01]  /*44050*/  IMAD.U32 R45, RZ, RZ, UR8 ;  /* 0x00000008ff2d7e24 */ /* 0x000fe2000f8e00ff */
[----:B------:R-:W2:Y:S01]  /*44060*/  @!P5 LDG.E.U8 R32, desc[UR54][R10.64+0x81] ;  /* 0x000081360a20d981 */ /* 0x000ea2000c1e1100 */
[C---:B------:R-:W-:Y:S02]  /*44070*/  ISETP.LT.OR P4, PT, R30.reuse, 0xc9, !P6 ;  /* 0x000000c91e00780c */ /* 0x040fe40007781670 */
[----:B------:R-:W-:Y:S01]  /*44080*/  ISETP.LT.OR P3, PT, R30, 0xca, !P6 ;  /* 0x000000ca1e00780c */ /* 0x000fe20007761670 */
[----:B------:R-:W4:Y:S04]  /*44090*/  LDL.LU R158, [R1+0x788] ;  /* 0x00078800019e7983 */ /* 0x000f280000300800 */
[----:B------:R-:W4:Y:S06]  /*440a0*/  LDL.LU R159, [R1+0x78c] ;  /* 0x00078c00019f7983 */ /* 0x000f2c0000300800 */
[----:B------:R-:W-:-:S04]  /*440b0*/  @!P4 IADD3 R45, P1, P2, R45, UR11, R26 ;  /* 0x0000000b2d2dcc10 */ /* 0x000fc8000fa3e01a */
[----:B------:R-:W-:Y:S02]  /*440c0*/  @!P4 IADD3.X R44, R44, UR10, R31, P1, P2 ;  /* 0x0000000a2c2ccc10 */ /* 0x000fe40008fe441f */
[----:B------:R-:W-:-:S04]  /*440d0*/  @!P3 IADD3 R43, P1, P2, R43, UR11, R26 ;  /* 0x0000000b2b2bbc10 */ /* 0x000fc8000fa3e01a */
[----:B------:R-:W-:Y:S02]  /*440e0*/  @!P3 IADD3.X R42, R42, UR10, R31, P1, P2 ;  /* 0x0000000a2a2abc10 */ /* 0x000fe40008fe441f */
[----:B------:R-:W-:Y:S02]  /*440f0*/  ISETP.LT.OR P2, PT, R30, 0xd1, !P6 ;  /* 0x000000d11e00780c */ /* 0x000fe40007741670 */
[----:B------:R-:W-:-:S04]  /*44100*/  @P4 LOP3.LUT R7, R7, 0x200000, RZ, 0xfc, !PT ;  /* 0x0020000007074812 */ /* 0x000fc800078efcff */
[----:B------:R-:W-:-:S04]  /*44110*/  LOP3.LUT R7, R7, 0xffbfffff, RZ, 0xc0, !PT ;  /* 0xffbfffff07077812 */ /* 0x000fc800078ec0ff */
[----:B------:R-:W-:Y:S02]  /*44120*/  @P3 LOP3.LUT R7, R7, 0x400000, RZ, 0xfc, !PT ;  /* 0x0040000007073812 */ /* 0x000fe400078efcff */
[----:B------:R-:W-:Y:S02]  /*44130*/  ISETP.GE.AND P3, PT, R9, 0x1, PT ;  /* 0x000000010900780c */ /* 0x000fe40003f66270 */
[----:B------:R-:W-:Y:S02]  /*44140*/  @!P2 IADD3 R41, P1, P6, R41, UR11, R26 ;  /* 0x0000000b2929ac10 */ /* 0x000fe4000fe3e01a */
[----:B--2---:R-:W-:-:S04]  /*44150*/  LOP3.LUT R32, R32, 0xff, RZ, 0xc0, !PT ;  /* 0x000000ff20207812 */ /* 0x004fc800078ec0ff */
[----:B------:R-:W-:-:S05]  /*44160*/  F2FP.F16.E4M3.UNPACK_B R32, R32 ;  /* 0x00000020ff20723e */ /* 0x000fca00020006ff */
[----:B------:R-:W-:-:S05]  /*44170*/  HADD2.F32 R32, -RZ, R32.H0_H0 ;  /* 0x20000020ff207230 */ /* 0x000fca0000004100 */
[----:B------:R-:W-:-:S04]  /*44180*/  FMUL R32, R32, UR46 ;  /* 0x0000002e20207c20 */ /* 0x000fc80008400000 */
[----:B---3--:R-:W-:Y:S01]  /*44190*/  FFMA R32, R40, UR47, R32 ;  /* 0x0000002f28207c23 */ /* 0x008fe20008000020 */
[----:B------:R-:W-:-:S05]  /*441a0*/  IMAD.U32 R40, RZ, RZ, UR7 ;  /* 0x00000007ff287e24 */ /* 0x000fca000f8e00ff */
[----:B------:R-:W-:Y:S02]  /*441b0*/  @!P2 IADD3.X R40, R40, UR10, R31, P1, P6 ;  /* 0x0000000a2828ac10 */ /* 0x000fe40008fec41f */
[----:B------:R-:W-:Y:S02]  /*441c0*/  ISETP.LT.OR P1, PT, R30, 0x89, !P3 ;  /* 0x000000891e00780c */ /* 0x000fe40005f21670 */
[----:B------:R-:W-:-:S05]  /*441d0*/  F2FP.SATFINITE.E4M3.F32.PACK_AB_MERGE_C R32, RZ, R32, RZ ;  /* 0x00000020ff20723e */ /* 0x000fca00048070ff */
[----:B------:R0:W-:Y:S06]  /*441e0*/  @!P5 STG.E.U8 desc[UR54][R160.64+0x81], R32 ;  /* 0x00008120a000d986 */ /* 0x0001ec000c101136 */
[----:B------:R-:W1:Y:S01]  /*441f0*/  @!P1 LDC.64 R36, c[0x0][0x5c0] ;  /* 0x00017000ff249b82 */ /* 0x000e620000000a00 */
[----:B0-----:R-:W-:-:S06]  /*44200*/  PRMT R32, RZ, 0x7610, R32 ;  /* 0x00007610ff207816 */ /* 0x001fcc0000000020 */
[----:B------:R-:W2:Y:S01]  /*44210*/  @!P1 LDG.E.U8 R32, desc[UR54][R28.64+0x88] ;  /* 0x000088361c209981 */ /* 0x000ea2000c1e1100 */
[----:B-1----:R-:W-:-:S05]  /*44220*/  @!P1 IADD3 R36, P6, R26, R36, RZ ;  /* 0x000000241a249210 */ /* 0x002fca0007fde0ff */
[----:B------:R-:W-:Y:S01]  /*44230*/  @!P1 IMAD.X R37, R31, 0x1, R37, P6 ;  /* 0x000000011f259824 */ /* 0x000fe200030e0625 */
[----:B--2---:R-:W-:-:S04]  /*44240*/  LOP3.LUT R32, R32, 0xff, RZ, 0xc0, !PT ;  /* 0x000000ff20207812 */ /* 0x004fc800078ec0ff */
        /* <DEDUP_REMOVED lines=9> */
[----:B------:R-:W2:Y:S01]  /*442e0*/  @!P1 LDG.E.U8 R32, desc[UR54][R28.64+0x89] ;  /* 0x000089361c209981 */ /* 0x000ea2000c1e1100 */
[----:B------:R-:W-:Y:S02]  /*442f0*/  LOP3.LUT P4, RZ, R3, 0x80000, RZ, 0xc0, !PT ;  /* 0x0008000003ff7812 */ /* 0x000fe4000788c0ff */
[----:B0-----:R-:W-:-:S05]  /*44300*/  @!P1 IADD3 R36, P6, R26, R36, RZ ;  /* 0x000000241a249210 */ /* 0x001fca0007fde0ff */
[----:B------:R-:W-:Y:S01]  /*44310*/  @!P1 IMAD.X R37, R31, 0x1, R37, P6 ;  /* 0x000000011f259824 */ /* 0x000fe200030e0625 */
[----:B--2---:R-:W-:-:S04]  /*44320*/  LOP3.LUT R32, R32, 0xff, RZ, 0xc0, !PT ;  /* 0x000000ff20207812 */ /* 0x004fc800078ec0ff */
[----:B------:R-:W-:-:S05]  /*44330*/  F2FP.F16.E4M3.UNPACK_B R32, R32 ;  /* 0x00000020ff20723e */ /* 0x000fca00020006ff */
[----:B------:R-:W-:-:S05]  /*44340*/  HADD2.F32 R32, -RZ, R32.H0_H0 ;  /* 0x20000020ff207230 */ /* 0x000fca0000004100 */
[----:B------:R-:W-:-:S04]  /*44350*/  FMUL R32, R32, UR46 ;  /* 0x0000002e20207c20 */ /* 0x000fc80008400000 */
[----:B------:R-:W-:Y:S01]  /*44360*/  FFMA R32, R39, UR47, R32 ;  /* 0x0000002f27207c23 */ /* 0x000fe20008000020 */
[----:B------:R-:W-:Y:S02]  /*44370*/  LOP3.LUT P5, RZ, R3, 0x4000, RZ, 0xc0, !PT ;  /* 0x0000400003ff7812 */ /* 0x000fe400078ac0ff */
[----:B------:R-:W-:Y:S01]  /*44380*/  LOP3.LUT R7, R7, 0xff7fffff, RZ, 0xc0, !PT ;  /* 0xff7fffff07077812 */ /* 0x000fe200078ec0ff */
[----:B------:R-:W-:Y:S01]  /*44390*/  IMAD.U32 R35, RZ, RZ, UR8 ;  /* 0x00000008ff237e24 */ /* 0x000fe2000f8e00ff */
[----:B------:R-:W-:Y:S01]  /*443a0*/  F2FP.SATFINITE.E4M3.F32.PACK_AB_MERGE_C R32, RZ, R32, RZ ;  /* 0x00000020ff20723e */ /* 0x000fe200048070ff */
[----:B------:R-:W2:Y:S04]  /*443b0*/  LDL.LU R39, [R1+0x790] ;  /* 0x0007900001277983 */ /* 0x000ea80000300800 */
[----:B------:R0:W-:Y:S02]  /*443c0*/  @!P1 STG.E.U8 desc[UR54][R36.64+0x89], R32 ;  /* 0x0000892024009986 */ /* 0x0001e4000c101136 */
[----:B0-----:R-:W-:-:S06]  /*443d0*/  PRMT R36, RZ, 0x7610, R36 ;  /* 0x00007610ff247816 */ /* 0x001fcc0000000024 */
[----:B------:R-:W3:Y:S02]  /*443e0*/  @!P4 LDG.E.U8 R36, desc[UR54][R10.64+0x88] ;  /* 0x000088360a24c981 */ /* 0x000ee4000c1e1100 */
[----:B---3--:R-:W-:-:S04]  /*443f0*/  LOP3.LUT R36, R36, 0xff, RZ, 0xc0, !PT ;  /* 0x000000ff24247812 */ /* 0x008fc800078ec0ff */
[----:B------:R-:W-:-:S05]  /*44400*/  F2FP.F16.E4M3.UNPACK_B R36, R36 ;  /* 0x00000024ff24723e */ /* 0x000fca00020006ff */
[----:B------:R-:W-:-:S05]  /*44410*/  HADD2.F32 R36, -RZ, R36.H0_H0 ;  /* 0x20000024ff247230 */ /* 0x000fca0000004100 */
[----:B------:R-:W-:-:S04]  /*44420*/  FMUL R36, R36, UR46 ;  /* 0x0000002e24247c20 */ /* 0x000fc80008400000 */
[----:B------:R-:W-:Y:S01]  /*44430*/  FFMA R36, R158, UR47, R36 ;  /* 0x0000002f9e247c23 */ /* 0x000fe20008000024 */
[----:B------:R-:W-:Y:S01]  /*44440*/  @P2 LOP3.LUT R7, R7, 0x800000, RZ, 0xfc, !PT ;  /* 0x0080000007072812 */ /* 0x000fe200078efcff */
[----:B------:R-:W-:Y:S01]  /*44450*/  IMAD.U32 R32, RZ, RZ, UR7 ;  /* 0x00000007ff207e24 */ /* 0x000fe2000f8e00ff */
[----:B------:R-:W-:Y:S01]  /*44460*/  PRMT R38, RZ, 0x7610, R38 ;  /* 0x00007610ff267816 */ /* 0x000fe20000000026 */
[----:B------:R-:W3:Y:S01]  /*44470*/  LDL.LU R158, [R1+0x794] ;  /* 0x00079400019e7983 */ /* 0x000ee20000300800 */
[----:B------:R-:W-:-:S05]  /*44480*/  F2FP.SATFINITE.E4M3.F32.PACK_AB_MERGE_C R36, RZ, R36, RZ ;  /* 0x00000024ff24723e */ /* 0x000fca00048070ff */
[----:B------:R0:W-:Y:S02]  /*44490*/  @!P4 STG.E.U8 desc[UR54][R164.64+0x88], R36 ;  /* 0x00008824a400c986 */ /* 0x0001e4000c101136 */
[----:B0-----:R-:W-:-:S06]  /*444a0*/  PRMT R36, RZ, 0x7610, R36 ;  /* 0x00007610ff247816 */ /* 0x001fcc0000000024 */
[----:B------:R-:W4:Y:S01]  /*444b0*/  @!P5 LDG.E.U8 R36, desc[UR54][R10.64+0x89] ;  /* 0x000089360a24d981 */ /* 0x000f22000c1e1100 */
[----:B------:R-:W-:-:S04]  /*444c0*/  ISETP.GE.AND P2, PT, R9, 0x109, PT ;  /* 0x000001090900780c */ /* 0x000fc80003f46270 */
[----:B------:R-:W-:-:S13]  /*444d0*/  ISETP.LT.OR P1, PT, R30, 0xd2, !P2 ;  /* 0x000000d21e00780c */ /* 0x000fda0005721670 */
[----:B------:R-:W-:-:S04]  /*444e0*/  @!P1 IADD3 R35, P2, P6, R35, UR11, R26 ;  /* 0x0000000b23239c10 */ /* 0x000fc8000fe5e01a */
[----:B------:R-:W-:Y:S02]  /*444f0*/  @!P1 IADD3.X R32, R32, UR10, R31, P2, P6 ;  /* 0x0000000a20209c10 */ /* 0x000fe400097ec41f */
[----:B------:R-:W-:Y:S02]  /*44500*/  ISETP.LT.OR P6, PT, R30, 0x91, !P3 ;  /* 0x000000911e00780c */ /* 0x000fe40005fc1670 */
[----:B----4-:R-:W-:-:S04]  /*44510*/  LOP3.LUT R36, R36, 0xff, RZ, 0xc0, !PT ;  /* 0x000000ff24247812 */ /* 0x010fc800078ec0ff */
[----:B------:R-:W-:-:S05]  /*44520*/  F2FP.F16.E4M3.UNPACK_B R36, R36 ;  /* 0x00000024ff24723e */ /* 0x000fca00020006ff */
[----:B------:R-:W-:-:S05]  /*44530*/  HADD2.F32 R36, -RZ, R36.H0_H0 ;  /* 0x20000024ff247230 */ /* 0x000fca0000004100 */
[----:B------:R-:W-:-:S04]  /*44540*/  FMUL R36, R36, UR46 ;  /* 0x0000002e24247c20 */ /* 0x000fc80008400000 */
[----:B------:R-:W-:Y:S01]  /*44550*/  FFMA R36, R159, UR47, R36 ;  /* 0x0000002f9f247c23 */ /* 0x000fe20008000024 */
[----:B------:R-:W-:Y:S01]  /*44560*/  LOP3.LUT R7, R7, 0xfeffffff, RZ, 0xc0, !PT ;  /* 0xfeffffff07077812 */ /* 0x000fe200078ec0ff */
[----:B------:R-:W4:Y:S03]  /*44570*/  LDL.LU R159, [R1+0x798] ;  /* 0x00079800019f7983 */ /* 0x000f260000300800 */
[----:B------:R-:W-:-:S05]  /*44580*/  F2FP.SATFINITE.E4M3.F32.PACK_AB_MERGE_C R36, RZ, R36, RZ ;  /* 0x00000024ff24723e */ /* 0x000fca00048070ff */
[----:B------:R0:W-:Y:S04]  /*44590*/  @!P5 STG.E.U8 desc[UR54][R162.64+0x89], R36 ;  /* 0x00008924a200d986 */ /* 0x0001e8000c101136 */
[----:B------:R-:W2:Y:S01]  /*445a0*/  @!P6 LDG.E.U8 R38, desc[UR54][R28.64+0x90] ;  /* 0x000090361c26e981 */ /* 0x000ea2000c1e1100 */
[----:B0-----:R-:W0:Y:S01]  /*445b0*/  @!P6 LDC.64 R36, c[0x0][0x5c0] ;  /* 0x00017000ff24eb82 */ /* 0x001e220000000a00 */
[----:B------:R-:W-:Y:S02]  /*445c0*/  @P1 LOP3.LUT R7, R7, 0x1000000, RZ, 0xfc, !PT ;  /* 0x0100000007071812 */ /* 0x000fe400078efcff */
[----:B0-----:R-:W-:-:S05]  /*445d0*/  @!P6 IADD3 R36, P1, R26, R36, RZ ;  /* 0x000000241a24e210 */ /* 0x001fca0007f3e0ff */
[----:B------:R-:W-:Y:S01]  /*445e0*/  @!P6 IMAD.X R37, R31, 0x1, R37, P1 ;  /* 0x000000011f25e824 */ /* 0x000fe200008e0625 */
        /* <DEDUP_REMOVED lines=19> */
[----:B------:R-:W-:Y:S01]  /*44720*/  FFMA R38, R158, UR47, R38 ;  /* 0x0000002f9e267c23 */ /* 0x000fe20008000026 */
        /* <DEDUP_REMOVED lines=10> */
[----:B------:R-:W-:Y:S01]  /*447d0*/  FFMA R36, R159, UR47, R36 ;  /* 0x0000002f9f247c23 */ /* 0x000fe20008000024 */
[----:B------:R-:W-:Y:S01]  /*447e0*/  ISETP.LT.OR P6, PT, R30, 0x99, !P3 ;  /* 0x000000991e00780c */ /* 0x000fe20005fc1670 */
[----:B------:R-:W4:Y:S03]  /*447f0*/  LDL.LU R159, [R1+0x7a4] ;  /* 0x0007a400019f7983 */ /* 0x000f260000300800 */
[----:B------:R-:W-:-:S05]  /*44800*/  F2FP.SATFINITE.E4M3.F32.PACK_AB_MERGE_C R36, RZ, R36, RZ ;  /* 0x00000024ff24723e */ /* 0x000fca00048070ff */
[----:B------:R0:W-:Y:S02]  /*44810*/  @!P4 STG.E.U8 desc[UR54][R178.64+0x90], R36 ;  /* 0x00009024b200c986 */ /* 0x0001e4000c101136 */
[----:B0-----:R-:W-:-:S06]  /*44820*/  PRMT R36, RZ, 0x7610, R36 ;  /* 0x00007610ff247816 */ /* 0x001fcc0000000024 */
[----:B------:R-:W2:Y:S01]  /*44830*/  @!P5 LDG.E.U8 R36, desc[UR54][R10.64+0x91] ;  /* 0x000091360a24d981 */ /* 0x000ea2000c1e1100 */
[----:B------:R-:W-:Y:S02]  /*44840*/  PRMT R38, RZ, 0x7610, R38 ;  /* 0x00007610ff267816 */ /* 0x000fe40000000026 */
        /* <DEDUP_REMOVED lines=8> */
[----:B------:R0:W-:Y:S04]  /*448d0*/  @!P5 STG.E.U8 desc[UR54][R182.64+0x91], R36 ;  /* 0x00009124b600d986 */ /* 0x0001e8000c101136 */
[----:B------:R-:W3:Y:S01]  /*448e0*/  @!P6 LDG.E.U8 R38, desc[UR54][R28.64+0x98] ;  /* 0x000098361c26e981 */ /* 0x000ee2000c1e1100 */
[----:B0-----:R-:W0:Y:S02]  /*448f0*/  @!P6 LDC.64 R36, c[0x0][0x5c0] ;  /* 0x00017000ff24eb82 */ /* 0x001e240000000a00 */
        /* <DEDUP_REMOVED lines=21> */
[----:B------:R-:W-:Y:S01]  /*44a50*/  FFMA R38, R159, UR47, R38 ;  /* 0x0000002f9f267c23 */ /* 0x000fe20008000026 */
[----:B------:R-:W-:Y:S01]  /*44a60*/  LOP3.LUT P1, RZ, R33, 0x10000000, RZ, 0xc0, !PT ;  /* 0x1000000021ff7812 */ /* 0x000fe2000782c0ff */
[----:B------:R-:W4:Y:S03]  /*44a70*/  LDL.LU R159, [R1+0x7b0] ;  /* 0x0007b000019f7983 */ /* 0x000f260000300800 */
[----:B------:R-:W-:-:S05]  /*44a80*/  F2FP.SATFINITE.E4M3.F32.PACK_AB_MERGE_C R38, RZ, R38, RZ ;  /* 0x00000026ff26723e */ /* 0x000fca00048070ff */
[----:B------:R0:W-:Y:S02]  /*44a90*/  @!P6 STG.E.U8 desc[UR54][R36.64+0x99], R38 ;  /* 0x000099262400e986 */ /* 0x0001e4000c101136 */
[----:B0-----:R-:W-:-:S06]  /*44aa0*/  PRMT R36, RZ, 0x7610, R36 ;  /* 0x00007610ff247816 */ /* 0x001fcc0000000024 */
[----:B------:R-:W2:Y:S02]  /*44ab0*/  @!P4 LDG.E.U8 R36, desc[UR54][R10.64+0x98] ;  /* 0x000098360a24c981 */ /* 0x000ea4000c1e1100 */
        /* <DEDUP_REMOVED lines=27> */
[----:B------:R-:W-:Y:S01]  /*44c70*/  PRMT R38, RZ, 0x7610, R38 ;  /* 0x00007610ff267816 */ /* 0x000fe20000000026 */
        /* <DEDUP_REMOVED lines=27> */
[----:B0-----:R-:W-:Y:S01]  /*44e30*/  PRMT R38, RZ, 0x7610, R38 ;  /* 0x00007610ff267816 */ /* 0x001fe20000000026 */
[----:B------:R-:W0:Y:S05]  /*44e40*/  @!P5 LDC.64 R36, c[0x0][0x5c0] ;  /* 0x00017000ff24db82 */ /* 0x000e2a0000000a00 */
        /* <DEDUP_REMOVED lines=24> */
[----:B------:R-:W3:Y:S01]  /*44fd0*/  @!P2 LDG.E.U8 R36, desc[UR54][R12.64+0x89] ;  /* 0x000089360c24a981 */ /* 0x000ee2000c1e1100 */
[----:B------:R-:W-:Y:S02]  /*44fe0*/  PRMT R38, RZ, 0x7610, R38 ;  /* 0x00007610ff267816 */ /* 0x000fe40000000026 */
        /* <DEDUP_REMOVED lines=8> */
[----:B------:R0:W-:Y:S04]  /*45070*/  @!P2 STG.E.U8 desc[UR54][R166.64+0x89], R36 ;  /* 0x00008924a600a986 */ /* 0x0001e8000c101136 */
        /* <DEDUP_REMOVED lines=13> */
[----:B0-----:R-:W-:Y:S01]  /*45150*/  PRMT R38, RZ, 0x7610, R38 ;  /* 0x00007610ff267816 */ /* 0x001fe20000000026 */
[----:B------:R-:W0:Y:S05]  /*45160*/  @!P5 LDC.64 R36, c[0x0][0x5c0] ;  /* 0x00017000ff24db82 */ /* 0x000e2a0000000a00 */
[----:B------:R-:W2:Y:S01]  /*45170*/  @!P5 LDG.E.U8 R38, desc[UR54][R14.64+0x89] ;  /* 0x000089360e26d981 */ /* 0x000ea2000c1e1100 */
        /* <DEDUP_REMOVED lines=8> */
[----:B------:R-:W-:Y:S01]  /*45200*/  LOP3.LUT P4, RZ, R0, 0x4000000, RZ, 0xc0, !PT ;  /* 0x0400000000ff7812 */ /* 0x000fe2000788c0ff */
[----:B------:R-:W2:Y:S01]  /*45210*/  LDL.LU R39, [R1+0x7d8] ;  /* 0x0007d80001277983 */ /* 0x000ea20000300800 */
        /* <DEDUP_REMOVED lines=9> */
[----:B------:R-:W-:Y:S02]  /*452b0*/  PRMT R38, RZ, 0x7610, R38 ;  /* 0x00007610ff267816 */ /* 0x000fe40000000026 */
[----:B------:R-:W-:Y:S01]  /*452c0*/  LOP3.LUT P5, RZ, R0, 0x800000, RZ, 0xc0, !PT ;  /* 0x0080000000ff7812 */ /* 0x000fe200078ac0ff */
[----:B------:R-:W3:Y:S01]  /*452d0*/  LDL.LU R158, [R1+0x7dc] ;  /* 0x0007dc00019e7983 */ /* 0x000ee20000300800 */
        /* <DEDUP_REMOVED lines=12> */
[----:B------:R0:W-:Y:S04]  /*453a0*/  @!P2 STG.E.U8 desc[UR54][R192.64+0x91], R36 ;  /* 0x00009124c000a986 */ /* 0x0001e8000c101136 */
[----:B------:R-:W2:Y:S01]  /*453b0*/  @!P4 LDG.E.U8 R38, desc[UR54][R14.64+0x90] ;  /* 0x000090360e26c981 */ /* 0x000ea2000c1e1100 */
[----:B0-----:R-:W0:Y:S02]  /*453c0*/  @!P4 LDC.64 R36, c[0x0][0x5c0] ;  /* 0x00017000ff24cb82 */ /* 0x001e240000000a00 */
        /* <DEDUP_REMOVED lines=11> */
[----:B0-----:R-:W-:Y:S01]  /*45480*/  PRMT R38, RZ, 0x7610, R38 ;  /* 0x00007610ff267816 */ /* 0x001fe20000000026 */
[----:B------:R-:W0:Y:S05]  /*45490*/  @!P5 LDC.64 R36, c[0x0][0x5c0] ;  /* 0x00017000ff24db82 */ /* 0x000e2a0000000a00 */
        /* <DEDUP_REMOVED lines=19> */
[----:B------:R-:W-:Y:S02]  /*455d0*/  PRMT R38, RZ, 0x7610, R38 ;  /* 0x00007610ff267816 */ /* 0x000fe40000000026 */
[----:B------:R-:W-:Y:S01]  /*455e0*/  LOP3.LUT P5, RZ, R0, 0x40000, RZ, 0xc0, !PT ;  /* 0x0004000000ff7812 */ /* 0x000fe200078ac0ff */
[----:B------:R-:W4:Y:S01]  /*455f0*/  LDL.LU R159, [R1+0x7ec] ;  /* 0x0007ec00019f7983 */ /* 0x000f220000300800 */
        /* <DEDUP_REMOVED lines=47> */
[----:B------:R-:W-:Y:S02]  /*458f0*/  PRMT R38, RZ, 0x7610, R38 ;  /* 0x00007610ff267816 */ /* 0x000fe40000000026 */
        /* <DEDUP_REMOVED lines=160> */
[----:B------:R-:W-:Y:S02]  /*46300*/  FFMA R36, R158, UR47, R36 ;  /* 0x0000002f9e247c23 */ /* 0x000fe40008000024 */
        /* <DEDUP_REMOVED lines=11> */
[----:B------:R-:W-:Y:S02]  /*463c0*/  FFMA R38, R159, UR47, R38 ;  /* 0x0000002f9f267c23 */ /* 0x000fe40008000026 */
[----:B------:R-:W4:Y:S01]  /*463d0*/  LDL.LU R159, [R1+0x834] ;  /* 0x00083400019f7983 */ /* 0x000f220000300800 */
[----:B------:R-:W-:-:S03]  /*463e0*/  LOP3.LUT P2, RZ, R3, 0x100, RZ, 0xc0, !PT ;  /* 0x0000010003ff7812 */ /* 0x000fc6000784c0ff */
[----:B------:R-:W4:Y:S01]  /*463f0*/  LDL.LU R163, [R1+0x838] ;  /* 0x0008380001a37983 */ /* 0x000f220000300800 */
[----:B------:R-:W-:-:S03]  /*46400*/  F2FP.SATFINITE.E4M3.F32.PACK_AB_MERGE_C R38, RZ, R38, RZ ;  /* 0x00000026ff26723e */ /* 0x000fc600048070ff */
[----:B------:R-:W4:Y:S04]  /*46410*/  LDL.LU.64 R164, [R1+0xc8] ;  /* 0x0000c80001a47983 */ /* 0x000f280000300a00 */
        /* <DEDUP_REMOVED lines=17> */
[----:B------:R-:W-:-:S03]  /*46530*/  @!P5 IMAD.WIDE.U32 R36, R24, 0x180, R36 ;  /* 0x000001801824d825 */ /* 0x000fc600078e0024 */
[----:B0-----:R-:W-:Y:S02]  /*46540*/  @!P5 IADD3 R36, P6, R36, R38, RZ ;  /* 0x000000262424d210 */ /* 0x001fe40007fde0ff */
[----:B------:R-:W-:-:S06]  /*46550*/  PRMT R38, RZ, 0x7610, R38 ;  /* 0x00007610ff267816 */ /* 0x000fcc0000000026 */
[----:B------:R-:W2:Y:S01]  /*46560*/  @!P5 LDG.E.U8 R38, desc[UR54][R20.64+0x80] ;  /* 0x000080361426d981 */ /* 0x000ea2000c1e1100 */
[----:B------:R-:W-:-:S05]  /*46570*/  @!P5 IMAD R48, R25, 0x180, RZ ;  /* 0x000001801930d824 */ /* 0x000fca00078e02ff */
[----:B------:R-:W-:Y:S02]  /*46580*/  @!P5 IADD3.X R37, R39, R37, R48, P6, !PT ;  /* 0x000000252725d210 */ /* 0x000fe400037fe430 */
[----:B--2---:R-:W-:-:S04]  /*46590*/  LOP3.LUT R38, R38, 0xff, RZ, 0xc0, !PT ;  /* 0x000000ff26267812 */ /* 0x004fc800078ec0ff */
[----:B------:R-:W-:-:S05]  /*465a0*/  F2FP.F16.E4M3.UNPACK_B R38, R38 ;  /* 0x00000026ff26723e */ /* 0x000fca00020006ff */
[----:B------:R-:W-:-:S05]  /*465b0*/  HADD2.F32 R38, -RZ, R38.H0_H0 ;  /* 0x20000026ff267230 */ /* 0x000fca0000004100 */
[----:B------:R-:W-:-:S04]  /*465c0*/  FMUL R38, R38, UR46 ;  /* 0x0000002e26267c20 */ /* 0x000fc80008400000 */
[----:B---3--:R-:W-:Y:S01]  /*465d0*/  FFMA R38, R158, UR47, R38 ;  /* 0x0000002f9e267c23 */ /* 0x008fe20008000026 */
[----:B------:R-:W-:Y:S01]  /*465e0*/  LOP3.LUT P4, RZ, R3, 0x40, RZ, 0xc0, !PT ;  /* 0x0000004003ff7812 */ /* 0x000fe2000788c0ff */
[----:B------:R-:W2:Y:S04]  /*465f0*/  LDL.LU R158, [R1+0x83c] ;  /* 0x00083c00019e7983 */ /* 0x000ea80000300800 */
[----:B------:R-:W3:Y:S01]  /*46600*/  LDL.LU.64 R160, [R1+0xc0] ;  /* 0x0000c00001a07983 */ /* 0x000ee20000300a00 */
        /* <DEDUP_REMOVED lines=9> */
[----:B------:R-:W4:Y:S01]  /*466a0*/  @!P5 LDG.E.U8 R38, desc[UR54][R20.64+0x81] ;  /* 0x000081361426d981 */ /* 0x000f22000c1e1100 */
[----:B------:R-:W-:-:S05]  /*466b0*/  @!P5 IMAD R48, R25, 0x180, RZ ;  /* 0x000001801930d824 */ /* 0x000fca00078e02ff */
[----:B------:R-:W-:Y:S02]  /*466c0*/  @!P5 IADD3.X R37, R39, R37, R48, P6, !PT ;  /* 0x000000252725d210 */ /* 0x000fe400037fe430 */
[----:B----4-:R-:W-:-:S04]  /*466d0*/  LOP3.LUT R38, R38, 0xff, RZ, 0xc0, !PT ;  /* 0x000000ff26267812 */ /* 0x010fc800078ec0ff */
[----:B------:R-:W-:-:S05]  /*466e0*/  F2FP.F16.E4M3.UNPACK_B R38, R38 ;  /* 0x00000026ff26723e */ /* 0x000fca00020006ff */
[----:B------:R-:W-:-:S05]  /*466f0*/  HADD2.F32 R38, -RZ, R38.H0_H0 ;  /* 0x20000026ff267230 */ /* 0x000fca0000004100 */
[----:B------:R-:W-:-:S04]  /*46700*/  FMUL R38, R38, UR46 ;  /* 0x0000002e26267c20 */ /* 0x000fc80008400000 */
[----:B------:R-:W-:Y:S02]  /*46710*/  FFMA R38, R159, UR47, R38 ;  /* 0x0000002f9f267c23 */ /* 0x000fe40008000026 */
        /* <DEDUP_REMOVED lines=16> */
[----:B------:R-:W-:Y:S01]  /*46820*/  @!P5 IMAD.MOV.U32 R37, RZ, RZ, R31 ;  /* 0x000000ffff25d224 */ /* 0x000fe200078e001f */
[----:B--2---:R-:W-:-:S04]  /*46830*/  LOP3.LUT R36, R36, 0xff, RZ, 0xc0, !PT ;  /* 0x000000ff24247812 */ /* 0x004fc800078ec0ff */
[----:B------:R-:W-:-:S05]  /*46840*/  F2FP.F16.E4M3.UNPACK_B R36, R36 ;  /* 0x00000024ff24723e */ /* 0x000fca00020006ff */
[----:B------:R-:W-:-:S05]  /*46850*/  HADD2.F32 R36, -RZ, R36.H0_H0 ;  /* 0x20000024ff247230 */ /* 0x000fca0000004100 */
[----:B------:R-:W-:-:S04]  /*46860*/  FMUL R36, R36, UR46 ;  /* 0x0000002e24247c20 */ /* 0x000fc80008400000 */
[----:B------:R-:W-:Y:S01]  /*46870*/  FFMA R36, R158, UR47, R36 ;  /* 0x0000002f9e247c23 */ /* 0x000fe20008000024 */
[----:B------:R-:W-:Y:S01]  /*46880*/  @!P5 IMAD R48, R25, 0x180, RZ ;  /* 0x000001801930d824 */ /* 0x000fe200078e02ff */
[----:B------:R-:W2:Y:S01]  /*46890*/  LDL.LU R158, [R1+0x844] ;  /* 0x00084400019e7983 */ /* 0x000ea20000300800 */
[----:B------:R-:W-:-:S03]  /*468a0*/  LOP3.LUT P2, RZ, R3, 0x20, RZ, 0xc0, !PT ;  /* 0x0000002003ff7812 */ /* 0x000fc6000784c0ff */
[----:B------:R-:W2:Y:S01]  /*468b0*/  LDL.LU R163, [R1+0x848] ;  /* 0x0008480001a37983 */ /* 0x000ea20000300800 */
[----:B------:R-:W-:-:S03]  /*468c0*/  F2FP.SATFINITE.E4M3.F32.PACK_AB_MERGE_C R36, RZ, R36, RZ ;  /* 0x00000024ff24723e */ /* 0x000fc600048070ff */
[----:B------:R-:W2:Y:S04]  /*468d0*/  LDL.LU.64 R164, [R1+0xd0] ;  /* 0x0000d00001a47983 */ /* 0x000ea80000300a00 */
[----:B---3--:R1:W-:Y:S02]  /*468e0*/  @!P4 STG.E.U8 desc[UR54][R160.64+0x81], R36 ;  /* 0x00008124a000c986 */ /* 0x0083e4000c101136 */
[----:B-1----:R-:W-:-:S04]  /*468f0*/  @!P5 IMAD.MOV.U32 R36, RZ, RZ, R26 ;  /* 0x000000ffff24d224 */ /* 0x002fc800078e001a */
[----:B------:R-:W-:-:S03]  /*46900*/  @!P5 IMAD.WIDE.U32 R36, R24, 0x180, R36 ;  /* 0x000001801824d825 */ /* 0x000fc600078e0024 */
[----:B0-----:R-:W-:Y:S02]  /*46910*/  @!P5 IADD3 R36, P6, R36, R38, RZ ;  /* 0x000000262424d210 */ /* 0x001fe40007fde0ff */
[----:B------:R-:W-:-:S06]  /*46920*/  PRMT R38, RZ, 0x7610, R38 ;  /* 0x00007610ff267816 */ /* 0x000fcc0000000026 */
[----:B------:R-:W3:Y:S01]  /*46930*/  @!P5 LDG.E.U8 R38, desc[UR54][R20.64+0x88] ;  /* 0x000088361426d981 */ /* 0x000ee2000c1e1100 */
[----:B------:R-:W-:Y:S02]  /*46940*/  @!P5 IADD3.X R37, R39, R37, R48, P6, !PT ;  /* 0x000000252725d210 */ /* 0x000fe400037fe430 */
[----:B---3--:R-:W-:-:S04]  /*46950*/  LOP3.LUT R38, R38, 0xff, RZ, 0xc0, !PT ;  /* 0x000000ff26267812 */ /* 0x008fc800078ec0ff */
[----:B------:R-:W-:-:S05]  /*46960*/  F2FP.F16.E4M3.UNPACK_B R38, R38 ;  /* 0x00000026ff26723e */ /* 0x000fca00020006ff */
[----:B------:R-:W-:-:S05]  /*46970*/  HADD2.F32 R38, -RZ, R38.H0_H0 ;  /* 0x20000026ff267230 */ /* 0x000fca0000004100 */
[----:B------:R-:W-:-:S04]  /*46980*/  FMUL R38, R38, UR46 ;  /* 0x0000002e26267c20 */ /* 0x000fc80008400000 */
[----:B----4-:R-:W-:Y:S01]  /*46990*/  FFMA R38, R159, UR47, R38 ;  /* 0x0000002f9f267c23 */ /* 0x010fe20008000026 */
[----:B------:R-:W-:Y:S01]  /*469a0*/  LOP3.LUT P4, RZ, R3, 0x8, RZ, 0xc0, !PT ;  /* 0x0000000803ff7812 */ /* 0x000fe2000788c0ff */
[----:B------:R-:W3:Y:S04]  /*469b0*/  LDL.LU R159, [R1+0x84c] ;  /* 0x00084c00019f7983 */ /* 0x000ee80000300800 */
[----:B------:R-:W4:Y:S01]  /*469c0*/  LDL.LU.64 R160, [R1+0xb8] ;  /* 0x0000b80001a07983 */ /* 0x000f220000300a00 */
        /* <DEDUP_REMOVED lines=16> */
[----:B------:R-:W-:Y:S02]  /*46ad0*/  FFMA R38, R158, UR47, R38 ;  /* 0x0000002f9e267c23 */ /* 0x000fe40008000026 */
        /* <DEDUP_REMOVED lines=14> */
[----:B------:R-:W-:-:S13]  /*46bc0*/  ISETP.LT.OR P5, PT, R30, 0x91, !P0 ;  /* 0x000000911e00780c */ /* 0x000fda00047a1670 */
[----:B------:R-:W0:Y:S01]  /*46bd0*/  @!P5 LDC.64 R38, c[0x0][0x5c0] ;  /* 0x00017000ff26db82 */ /* 0x000e220000000a00 */
[----:B------:R-:W-:Y:S01]  /*46be0*/  @!P5 IMAD.MOV.U32 R37, RZ, RZ, R31 ;  /* 0x000000ffff25d224 */ /* 0x000fe200078e001f */
[----:B---3--:R-:W-:-:S04]  /*46bf0*/  LOP3.LUT R36, R36, 0xff, RZ, 0xc0, !PT ;  /* 0x000000ff24247812 */ /* 0x008fc800078ec0ff */
[----:B------:R-:W-:-:S05]  /*46c00*/  F2FP.F16.E4M3.UNPACK_B R36, R36 ;  /* 0x00000024ff24723e */ /* 0x000fca00020006ff */
[----:B------:R-:W-:-:S05]  /*46c10*/  HADD2.F32 R36, -RZ, R36.H0_H0 ;  /* 0x20000024ff247230 */ /* 0x000fca0000004100 */
[----:B------:R-:W-:-:S04]  /*46c20*/  FMUL R36, R36, UR46 ;  /* 0x0000002e24247c20 */ /* 0x000fc80008400000 */
[----:B------:R-:W-:Y:S01]  /*46c30*/  FFMA R36, R159, UR47, R36 ;  /* 0x0000002f9f247c23 */ /* 0x000fe20008000024 */
[----:B------:R-:W-:Y:S01]  /*46c40*/  @!P5 IMAD R48, R25, 0x180, RZ ;  /* 0x000001801930d824 */ /* 0x000fe200078e02ff */
[----:B------:R-:W3:Y:S01]  /*46c50*/  LDL.LU R159, [R1+0x854] ;  /* 0x00085400019f7983 */ /* 0x000ee20000300800 */
[----:B------:R-:W-:-:S03]  /*46c60*/  LOP3.LUT P2, RZ, R3, 0x10, RZ, 0xc0, !PT ;  /* 0x0000001003ff7812 */ /* 0x000fc6000784c0ff */
[----:B------:R-:W3:Y:S01]  /*46c70*/  LDL.LU R163, [R1+0x858] ;  /* 0x0008580001a37983 */ /* 0x000ee20000300800 */
[----:B------:R-:W-:-:S03]  /*46c80*/  F2FP.SATFINITE.E4M3.F32.PACK_AB_MERGE_C R36, RZ, R36, RZ ;  /* 0x00000024ff24723e */ /* 0x000fc600048070ff */
[----:B------:R-:W3:Y:S04]  /*46c90*/  LDL.LU.64 R164, [R1+0xe0] ;  /* 0x0000e00001a47983 */ /* 0x000ee80000300a00 */
[----:B----4-:R1:W-:Y:S02]  /*46ca0*/  @!P4 STG.E.U8 desc[UR54][R160.64+0x89], R36 ;  /* 0x00008924a000c986 */ /* 0x0103e4000c101136 */
[----:B-1----:R-:W-:-:S04]  /*46cb0*/  @!P5 IMAD.MOV.U32 R36, RZ, RZ, R26 ;  /* 0x000000ffff24d224 */ /* 0x002fc800078e001a */
[----:B------:R-:W-:-:S03]  /*46cc0*/  @!P5 IMAD.WIDE.U32 R36, R24, 0x180, R36 ;  /* 0x000001801824d825 */ /* 0x000fc600078e0024 */
[----:B0-----:R-:W-:Y:S02]  /*46cd0*/  @!P5 IADD3 R36, P6, R36, R38, RZ ;  /* 0x000000262424d210 */ /* 0x001fe40007fde0ff */
[----:B------:R-:W-:-:S06]  /*46ce0*/  PRMT R38, RZ, 0x7610, R38 ;  /* 0x00007610ff267816 */ /* 0x000fcc0000000026 */
[----:B------:R-:W4:Y:S01]  /*46cf0*/  @!P5 LDG.E.U8 R38, desc[UR54][R20.64+0x90] ;  /* 0x000090361426d981 */ /* 0x000f22000c1e1100 */
[----:B------:R-:W-:Y:S02]  /*46d00*/  @!P5 IADD3.X R37, R39, R37, R48, P6, !PT ;  /* 0x000000252725d210 */ /* 0x000fe400037fe430 */
[----:B----4-:R-:W-:-:S04]  /*46d10*/  LOP3.LUT R38, R38, 0xff, RZ, 0xc0, !PT ;  /* 0x000000ff26267812 */ /* 0x010fc800078ec0ff */
[----:B------:R-:W-:-:S05]  /*46d20*/  F2FP.F16.E4M3.UNPACK_B R38, R38 ;  /* 0x00000026ff26723e */ /* 0x000fca00020006ff */
[----:B------:R-:W-:-:S05]  /*46d30*/  HADD2.F32 R38, -RZ, R38.H0_H0 ;  /* 0x20000026ff267230 */ /* 0x000fca0000004100 */
[----:B------:R-:W-:-:S04]  /*46d40*/  FMUL R38, R38, UR46 ;  /* 0x0000002e26267c20 */ /* 0x000fc80008400000 */
[----:B--2---:R-:W-:Y:S01]  /*46d50*/  FFMA R38, R158, UR47, R38 ;  /* 0x0000002f9e267c23 */ /* 0x004fe20008000026 */
[----:B------:R-:W-:Y:S01]  /*46d60*/  LOP3.LUT P4, RZ, R3, 0x2, RZ, 0xc0, !PT ;  /* 0x0000000203ff7812 */ /* 0x000fe2000788c0ff */
[----:B------:R-:W2:Y:S04]  /*46d70*/  LDL.LU R158, [R1+0x85c] ;  /* 0x00085c00019e7983 */ /* 0x000ea80000300800 */
        /* <DEDUP_REMOVED lines=10> */
[----:B------:R-:W3:Y:S01]  /*46e20*/  @!P5 LDG.E.U8 R38, desc[UR54][R20.64+0x91] ;  /* 0x000091361426d981 */ /* 0x000ee2000c1e1100 */
[----:B------:R-:W-:-:S05]  /*46e30*/  @!P5 IMAD R48, R25, 0x180, RZ ;  /* 0x000001801930d824 */ /* 0x000fca00078e02ff */
[----:B------:R-:W-:Y:S02]  /*46e40*/  @!P5 IADD3.X R37, R39, R37, R48, P6, !PT ;  /* 0x000000252725d210 */ /* 0x000fe400037fe430 */
        /* <DEDUP_REMOVED lines=26> */
[----:B------:R-:W-:-:S05]  /*46ff0*/  FFMA R36, R158, UR47, R36 ;  /* 0x0000002f9e247c23 */ /* 0x000fca0008000024 */
[----:B------:R-:W-:-:S05]  /*47000*/  F2FP.SATFINITE.E4M3.F32.PACK_AB_MERGE_C R36, RZ, R36, RZ ;  /* 0x00000024ff24723e */ /* 0x000fca00048070ff */
[----:B----4-:R1:W-:Y:S02]  /*47010*/  @!P4 STG.E.U8 desc[UR54][R160.64+0x91], R36 ;  /* 0x00009124a000c986 */ /* 0x0103e4000c101136 */
[----:B-1----:R-:W-:Y:S02]  /*47020*/  @!P5 IMAD.MOV.U32 R36, RZ, RZ, R26 ;  /* 0x000000ffff24d224 */ /* 0x002fe400078e001a */
[----:B------:R-:W-:Y:S01]  /*47030*/  @!P5 IMAD R48, R25, 0x180, RZ ;  /* 0x000001801930d824 */ /* 0x000fe200078e02ff */
[----:B------:R-:W2:Y:S01]  /*47040*/  LDL.LU R161, [R1+0x864] ;  /* 0x0008640001a17983 */ /* 0x000ea20000300800 */
[----:B------:R-:W-:Y:S01]  /*47050*/  LOP3.LUT P2, RZ, R3, 0x4, RZ, 0xc0, !PT ;  /* 0x0000000403ff7812 */ /* 0x000fe2000784c0ff */
[----:B------:R-:W-:Y:S02]  /*47060*/  @!P5 IMAD.WIDE.U32 R36, R24, 0x180, R36 ;  /* 0x000001801824d825 */ /* 0x000fe400078e0024 */
[----:B------:R-:W4:Y:S04]  /*47070*/  LDL.LU R158, [R1+0x868] ;  /* 0x00086800019e7983 */ /* 0x000f280000300800 */
[----:B------:R-:W4:Y:S01]  /*47080*/  LDL.LU.64 R162, [R1+0xf0] ;  /* 0x0000f00001a27983 */ /* 0x000f220000300a00 */
[----:B0-----:R-:W-:-:S02]  /*47090*/  @!P5 IADD3 R36, P6, R36, R38, RZ ;  /* 0x000000262424d210 */ /* 0x001fc40007fde0ff */
[----:B------:R-:W-:-:S06]  /*470a0*/  PRMT R38, RZ, 0x7610, R38 ;  /* 0x00007610ff267816 */ /* 0x000fcc0000000026 */
[----:B------:R-:W3:Y:S01]  /*470b0*/  @!P5 LDG.E.U8 R38, desc[UR54][R20.64+0x98] ;  /* 0x000098361426d981 */ /* 0x000ee2000c1e1100 */
[----:B------:R-:W-:Y:S02]  /*470c0*/  @!P5 IADD3.X R37, R39, R37, R48, P6, !PT ;  /* 0x000000252725d210 */ /* 0x000fe400037fe430 */
[----:B---3--:R-:W-:-:S04]  /*470d0*/  LOP3.LUT R38, R38, 0xff, RZ, 0xc0, !PT ;  /* 0x000000ff26267812 */ /* 0x008fc800078ec0ff */
[----:B------:R-:W-:-:S05]  /*470e0*/  F2FP.F16.E4M3.UNPACK_B R38, R38 ;  /* 0x00000026ff26723e */ /* 0x000fca00020006ff */
[----:B------:R-:W-:-:S05]  /*470f0*/  HADD2.F32 R38, -RZ, R38.H0_H0 ;  /* 0x20000026ff267230 */ /* 0x000fca0000004100 */
[----:B------:R-:W-:-:S04]  /*47100*/  FMUL R38, R38, UR46 ;  /* 0x0000002e26267c20 */ /* 0x000fc80008400000 */
[----:B------:R-:W-:Y:S01]  /*47110*/  FFMA R38, R159, UR47, R38 ;  /* 0x0000002f9f267c23 */ /* 0x000fe20008000026 */
[----:B------:R-:W-:Y:S01]  /*47120*/  LOP3.LUT P4, RZ, R33, 0x80000000, RZ, 0xc0, !PT ;  /* 0x8000000021ff7812 */ /* 0x000fe2000788c0ff */
[----:B------:R-:W3:Y:S04]  /*47130*/  LDL.LU R159, [R1+0x86c] ;  /* 0x00086c00019f7983 */ /* 0x000ee80000300800 */
        /* <DEDUP_REMOVED lines=28> */
[----:B------:R-:W-:Y:S02]  /*47300*/  ISETP.LT.OR P5, PT, R30, 0xa1, !P3 ;  /* 0x000000a11e00780c */ /* 0x000fe40005fa1670 */
[----:B------:R-:W-:Y:S01]  /*47310*/  PRMT R38, RZ, 0x7610, R38 ;  /* 0x00007610ff267816 */ /* 0x000fe20000000026 */
[----:B------:R-:W4:Y:S01]  /*47320*/  LDL.LU R158, [R1+0x874] ;  /* 0x00087400019e7983 */ /* 0x000f220000300800 */
        /* <DEDUP_REMOVED lines=47> */
[----:B------:R-:W-:Y:S02]  /*47620*/  ISETP.LT.OR P5, PT, R30, 0xa9, !P3 ;  /* 0x000000a91e00780c */ /* 0x000fe40005fa1670 */
[----:B------:R-:W-:Y:S01]  /*47630*/  PRMT R38, RZ, 0x7610, R38 ;  /* 0x00007610ff267816 */ /* 0x000fe20000000026 */
[----:B------:R-:W3:Y:S01]  /*47640*/  LDL.LU R159, [R1+0x884] ;  /* 0x00088400019f7983 */ /* 0x000ee20000300800 */
        /* <DEDUP_REMOVED lines=47> */
[----:B------:R-:W-:Y:S02]  /*47940*/  ISETP.LT.OR P5, PT, R30, 0xb1, !P3 ;  /* 0x000000b11e00780c */ /* 0x000fe40005fa1670 */
[----:B------:R-:W-:Y:S01]  /*47950*/  PRMT R38, RZ, 0x7610, R38 ;  /* 0x00007610ff267816 */ /* 0x000fe20000000026 */
[----:B------:R-:W2:Y:S01]  /*47960*/  LDL.LU R161, [R1+0x894] ;  /* 0x0008940001a17983 */ /* 0x000ea20000300800 */
        /* <DEDUP_REMOVED lines=10> */
[----:B------:R-:W4:Y:S04]  /*47a10*/  LDL.LU R158, [R1+0x898] ;  /* 0x00089800019e7983 */ /* 0x000f280000300800 */
[----:B------:R-:W4:Y:S01]  /*47a20*/  LDL.LU.64 R162, [R1] ;  /* 0x0000000001a27983 */ /* 0x000f220000300a00 */
        /* <DEDUP_REMOVED lines=16> */
[----:B------:R-:W-:Y:S02]  /*47b30*/  ISETP.LT.OR P5, PT, R30, 0xb2, !P3 ;  /* 0x000000b21e00780c */ /* 0x000fe40005fa1670 */
[----:B0-----:R-:W-:-:S11]  /*47b40*/  PRMT R38, RZ, 0x7610, R38 ;  /* 0x00007610ff267816 */ /* 0x001fd60000000026 */
[----:B------:R-:W0:Y:S01]  /*47b50*/  @!P5 LDC.64 R36, c[0x0][0x5c0] ;  /* 0x00017000ff24db82 */ /* 0x000e220000000a00 */
[----:B------:R-:W2:Y:S01]  /*47b60*/  @!P5 LDG.E.U8 R38, desc[UR54][R28.64+0xb1] ;  /* 0x0000b1361c26d981 */ /* 0x000ea2000c1e1100 */
[----:B0-----:R-:W-:-:S05]  /*47b70*/  @!P5 IADD3 R36, P6, R26, R36, RZ ;  /* 0x000000241a24d210 */ /* 0x001fca0007fde0ff */
[----:B------:R-:W-:Y:S01]  /*47b80*/  @!P5 IMAD.X R37, R31, 0x1, R37, P6 ;  /* 0x000000011f25d824 */ /* 0x000fe200030e0625 */
        /* <DEDUP_REMOVED lines=65> */
[C---:B------:R-:W-:Y:S02]  /*47fa0*/  LOP3.LUT P5, RZ, R34.reuse, 0x8000000, RZ, 0xc0, !PT ;  /* 0x0800000022ff7812 */ /* 0x040fe400078ac0ff */
[----:B------:R-:W-:Y:S01]  /*47fb0*/  LOP3.LUT P6, RZ, R34, 0x4000000, RZ, 0xc0, !PT ;  /* 0x0400000022ff7812 */ /* 0x000fe200078cc0ff */
        /* <DEDUP_REMOVED lines=10> */
[----:B------:R-:W-:Y:S02]  /*48060*/  LOP3.LUT P2, RZ, R2, 0x400, RZ, 0xc0, !PT ;  /* 0x0000040002ff7812 */ /* 0x000fe4000784c0ff */
        /* <DEDUP_REMOVED lines=23> */
[----:B------:R0:W-:Y:S04]  /*481e0*/  @!P6 STG.E.U8 desc[UR54][R222.64+0xa1], R36 ;  /* 0x0000a124de00e986 */ /* 0x0001e8000c101136 */
[----:B------:R-:W3:Y:S01]  /*481f0*/  @!P2 LDG.E.U8 R38, desc[UR54][R14.64+0xa0] ;  /* 0x0000a0360e26a981 */ /* 0x000ee2000c1e1100 */
[----:B0-----:R-:W0:Y:S02]  /*48200*/  @!P2 LDC.64 R36, c[0x0][0x5c0] ;  /* 0x00017000ff24ab82 */ /* 0x001e240000000a00 */
[----:B0-----:R-:W-:Y:S02]  /*48210*/  @!P2 IADD3 R36, P5, R218, R36, RZ ;  /* 0x00000024da24a210 */ /* 0x001fe40007fbe0ff */
[----:B------:R-:W4:Y:S03]  /*48220*/  LDL.LU R218, [R1+0xb04] ;  /* 0x000b040001da7983 */ /* 0x000f260000300800 */
[----:B------:R-:W-:-:S02]  /*48230*/  @!P2 IMAD.X R37, R219, 0x1, R37, P5 ;  /* 0x00000001db25a824 */ /* 0x000fc400028e0625 */
[----:B------:R-:W4:Y:S04]  /*48240*/  LDL.LU R219, [R1+0xb00] ;  /* 0x000b000001db7983 */ /* 0x000f280000300800 */
        /* <DEDUP_REMOVED lines=9> */
[----:B0-----:R-:W-:Y:S01]  /*482e0*/  PRMT R38, RZ, 0x7610, R38 ;  /* 0x00007610ff267816 */ /* 0x001fe20000000026 */
[----:B------:R-:W0:Y:S05]  /*482f0*/  @!P4 LDC.64 R36, c[0x0][0x5c0] ;  /* 0x00017000ff24cb82 */ /* 0x000e2a0000000a00 */
[----:B------:R-:W3:Y:S01]  /*48300*/  @!P4 LDG.E.U8 R38, desc[UR54][R14.64+0xa1] ;  /* 0x0000a1360e26c981 */ /* 0x000ee2000c1e1100 */
[----:B0-----:R-:W-:-:S03]  /*48310*/  @!P4 IADD3 R36, P5, R220, R36, RZ ;  /* 0x00000024dc24c210 */ /* 0x001fc60007fbe0ff */
[----:B------:R-:W2:Y:S02]  /*48320*/  LDL.LU R220, [R1+0xafc] ;  /* 0x000afc0001dc7983 */ /* 0x000ea40000300800 */
[----:B------:R-:W-:Y:S01]  /*48330*/  @!P4 IMAD.X R37, R221, 0x1, R37, P5 ;  /* 0x00000001dd25c824 */ /* 0x000fe200028e0625 */
[----:B------:R-:W-:Y:S01]  /*48340*/  LOP3.LUT P5, RZ, R34, 0x2000000, RZ, 0xc0, !PT ;  /* 0x0200000022ff7812 */ /* 0x000fe200078ac0ff */
[----:B------:R-:W2:Y:S01]  /*48350*/  LDL.LU R221, [R1+0xaf8] ;  /* 0x000af80001dd7983 */ /* 0x000ea20000300800 */
[----:B---3--:R-:W-:-:S04]  /*48360*/  LOP3.LUT R38, R38, 0xff, RZ, 0xc0, !PT ;  /* 0x000000ff26267812 */ /* 0x008fc800078ec0ff */
[----:B------:R-:W-:-:S05]  /*48370*/  F2FP.F16.E4M3.UNPACK_B R38, R38 ;  /* 0x00000026ff26723e */ /* 0x000fca00020006ff */
[----:B------:R-:W-:-:S05]  /*48380*/  HADD2.F32 R38, -RZ, R38.H0_H0 ;  /* 0x20000026ff267230 */ /* 0x000fca0000004100 */
[----:B------:R-:W-:-:S04]  /*48390*/  FMUL R38, R38, UR46 ;  /* 0x0000002e26267c20 */ /* 0x000fc80008400000 */
[----:B----4-:R-:W-:Y:S01]  /*483a0*/  FFMA R38, R158, UR47, R38 ;  /* 0x0000002f9e267c23 */ /* 0x010fe20008000026 */
[----:B------:R-:W-:Y:S02]  /*483b0*/  LOP3.LUT P6, RZ, R34, 0x800000, RZ, 0xc0, !PT ;  /* 0x0080000022ff7812 */ /* 0x000fe400078cc0ff */
        /* <DEDUP_REMOVED lines=15> */
[----:B--2---:R0:W-:Y:S02]  /*484b0*/  @!P5 STG.E.U8 desc[UR54][R220.64+0xa8], R36 ;  /* 0x0000a824dc00d986 */ /* 0x0041e4000c101136 */
        /* <DEDUP_REMOVED lines=8> */
[----:B------:R0:W-:Y:S04]  /*48540*/  @!P6 STG.E.U8 desc[UR54][R218.64+0xa9], R36 ;  /* 0x0000a924da00e986 */ /* 0x0001e8000c101136 */
[----:B------:R-:W2:Y:S01]  /*48550*/  @!P2 LDG.E.U8 R38, desc[UR54][R14.64+0xa8] ;  /* 0x0000a8360e26a981 */ /* 0x000ea2000c1e1100 */
[----:B0-----:R-:W0:Y:S02]  /*48560*/  @!P2 LDC.64 R36, c[0x0][0x5c0] ;  /* 0x00017000ff24ab82 */ /* 0x001e240000000a00 */
[----:B0-----:R-:W-:Y:S02]  /*48570*/  @!P2 IADD3 R36, P5, R214, R36, RZ ;  /* 0x00000024d624a210 */ /* 0x001fe40007fbe0ff */
[----:B------:R-:W4:Y:S03]  /*48580*/  LDL.LU R214, [R1+0xaf4] ;  /* 0x000af40001d67983 */ /* 0x000f260000300800 */
[----:B------:R-:W-:-:S02]  /*48590*/  @!P2 IMAD.X R37, R215, 0x1, R37, P5 ;  /* 0x00000001d725a824 */ /* 0x000fc400028e0625 */
[----:B------:R-:W4:Y:S04]  /*485a0*/  LDL.LU R215, [R1+0xaf0] ;  /* 0x000af00001d77983 */ /* 0x000f280000300800 */
[----:B------:R-:W4:Y:S01]  /*485b0*/  LDL.LU R161, [R1+0x8d0] ;  /* 0x0008d00001a17983 */ /* 0x000f220000300800 */
[----:B--2---:R-:W-:-:S04]  /*485c0*/  LOP3.LUT R38, R38, 0xff, RZ, 0xc0, !PT ;  /* 0x000000ff26267812 */ /* 0x004fc800078ec0ff */
[----:B------:R-:W-:-:S05]  /*485d0*/  F2FP.F16.E4M3.UNPACK_B R38, R38 ;  /* 0x00000026ff26723e */ /* 0x000fca00020006ff */
[----:B------:R-:W-:-:S05]  /*485e0*/  HADD2.F32 R38, -RZ, R38.H0_H0 ;  /* 0x20000026ff267230 */ /* 0x000fca0000004100 */
[----:B------:R-:W-:-:S04]  /*485f0*/  FMUL R38, R38, UR46 ;  /* 0x0000002e26267c20 */ /* 0x000fc80008400000 */
[----:B---3--:R-:W-:Y:S02]  /*48600*/  FFMA R38, R158, UR47, R38 ;  /* 0x0000002f9e267c23 */ /* 0x008fe40008000026 */
        /* <DEDUP_REMOVED lines=231> */
[--C-:B----4-:R-:W-:Y:S01]  /*49480*/  FFMA R39, R161, UR47, R38.reuse ;  /* 0x0000002fa1277c23 */ /* 0x110fe20008000026 */
[----:B------:R-:W-:Y:S02]  /*49490*/  PRMT R38, RZ, 0x7610, R38 ;  /* 0x00007610ff267816 */ /* 0x000fe40000000026 */
[----:B------:R-:W-:Y:S02]  /*494a0*/  LOP3.LUT P6, RZ, R34, 0x8, RZ, 0xc0, !PT ;  /* 0x0000000822ff7812 */ /* 0x000fe400078cc0ff */
[----:B------:R-:W-:Y:S01]  /*494b0*/  LOP3.LUT P2, RZ, R0, 0x100, RZ, 0xc0, !PT ;  /* 0x0000010000ff7812 */ /* 0x000fe2000784c0ff */
[----:B------:R-:W3:Y:S01]  /*494c0*/  LDL.LU R161, [R1+0x918] ;  /* 0x0009180001a17983 */ /* 0x000ee20000300800 */
[----:B------:R-:W-:-:S05]  /*494d0*/  F2FP.SATFINITE.E4M3.F32.PACK_AB_MERGE_C R39, RZ, R39, RZ ;  /* 0x00000027ff27723e */ /* 0x000fca00048070ff */
[----:B------:R0:W-:Y:S04]  /*494e0*/  @!P4 STG.E.U8 desc[UR54][R36.64+0xa9], R39 ;  /* 0x0000a9272400c986 */ /* 0x0001e8000c101136 */
[----:B------:R-:W4:Y:S02]  /*494f0*/  @!P5 LDG.E.U8 R38, desc[UR54][R16.64+0xb0] ;  /* 0x0000b0361026d981 */ /* 0x000f24000c1e1100 */
[----:B0-----:R-:W0:Y:S01]  /*49500*/  @!P2 LDC.64 R36, c[0x0][0x5c0] ;  /* 0x00017000ff24ab82 */ /* 0x001e220000000a00 */
[----:B----4-:R-:W-:-:S04]  /*49510*/  LOP3.LUT R38, R38, 0xff, RZ, 0xc0, !PT ;  /* 0x000000ff26267812 */ /* 0x010fc800078ec0ff */
[----:B------:R-:W-:-:S05]  /*49520*/  F2FP.F16.E4M3.UNPACK_B R38, R38 ;  /* 0x00000026ff26723e */ /* 0x000fca00020006ff */
[----:B------:R-:W-:-:S05]  /*49530*/  HADD2.F32 R38, -RZ, R38.H0_H0 ;  /* 0x20000026ff267230 */ /* 0x000fca0000004100 */
[----:B------:R-:W-:-:S04]  /*49540*/  FMUL R38, R38, UR46 ;  /* 0x0000002e26267c20 */ /* 0x000fc80008400000 */
[----:B------:R-:W-:Y:S01]  /*49550*/  FFMA R38, R158, UR47, R38 ;  /* 0x0000002f9e267c23 */ /* 0x000fe20008000026 */
[----:B------:R-:W-:Y:S01]  /*49560*/  LOP3.LUT P4, RZ, R0, 0x40, RZ, 0xc0, !PT ;  /* 0x0000004000ff7812 */ /* 0x000fe2000788c0ff */
[----:B------:R-:W4:Y:S03]  /*49570*/  LDL.LU R158, [R1+0x91c] ;  /* 0x00091c00019e7983 */ /* 0x000f260000300800 */
[----:B------:R-:W-:Y:S02]  /*49580*/  F2FP.SATFINITE.E4M3.F32.PACK_AB_MERGE_C R49, RZ, R38, RZ ;  /* 0x00000026ff31723e */ /* 0x000fe400048070ff */
[----:B------:R-:W-:-:S03]  /*49590*/  PRMT R38, RZ, 0x7610, R38 ;  /* 0x00007610ff267816 */ /* 0x000fc60000000026 */
[----:B--2---:R-:W-:Y:S04]  /*495a0*/  @!P5 STG.E.U8 desc[UR54][R150.64+0xb0], R49 ;  /* 0x0000b0319600d986 */ /* 0x004fe8000c101136 */
[----:B------:R-:W2:Y:S02]  /*495b0*/  @!P6 LDG.E.U8 R38, desc[UR54][R16.64+0xb1] ;  /* 0x0000b1361026e981 */ /* 0x000ea4000c1e1100 */
[----:B--2---:R-:W-:-:S04]  /*495c0*/  LOP3.LUT R38, R38, 0xff, RZ, 0xc0, !PT ;  /* 0x000000ff26267812 */ /* 0x004fc800078ec0ff */
[----:B------:R-:W-:-:S05]  /*495d0*/  F2FP.F16.E4M3.UNPACK_B R38, R38 ;  /* 0x00000026ff26723e */ /* 0x000fca00020006ff */
[----:B------:R-:W-:-:S05]  /*495e0*/  HADD2.F32 R38, -RZ, R38.H0_H0 ;  /* 0x20000026ff267230 */ /* 0x000fca0000004100 */
[----:B------:R-:W-:-:S04]  /*495f0*/  FMUL R38, R38, UR46 ;  /* 0x0000002e26267c20 */ /* 0x000fc80008400000 */
[----:B------:R-:W-:Y:S01]  /*49600*/  FFMA R38, R159, UR47, R38 ;  /* 0x0000002f9f267c23 */ /* 0x000fe20008000026 */
[----:B0-----:R-:W-:Y:S01]  /*49610*/  @!P2 IADD3 R36, P5, R132, R36, RZ ;  /* 0x000000248424a210 */ /* 0x001fe20007fbe0ff */
[----:B------:R-:W2:Y:S03]  /*49620*/  LDL.LU R159, [R1+0x920] ;  /* 0x00092000019f7983 */ /* 0x000ea60000300800 */
[----:B------:R-:W-:Y:S02]  /*49630*/  F2FP.SATFINITE.E4M3.F32.PACK_AB_MERGE_C R39, RZ, R38, RZ ;  /* 0x00000026ff27723e */ /* 0x000fe400048070ff */
[----:B------:R-:W-:-:S03]  /*49640*/  PRMT R38, RZ, 0x7610, R38 ;  /* 0x00007610ff267816 */ /* 0x000fc60000000026 */
[----:B------:R0:W-:Y:S04]  /*49650*/  @!P6 STG.E.U8 desc[UR54][R144.64+0xb1], R39 ;  /* 0x0000b1279000e986 */ /* 0x0001e8000c101136 */
[----:B------:R-:W3:Y:S01]  /*49660*/  @!P2 LDG.E.U8 R38, desc[UR54][R18.64+0xb0] ;  /* 0x0000b0361226a981 */ /* 0x000ee2000c1e1100 */
        /* <DEDUP_REMOVED lines=8> */
[----:B0-----:R-:W-:Y:S02]  /*496f0*/  F2FP.SATFINITE.E4M3.F32.PACK_AB_MERGE_C R39, RZ, R38, RZ ;  /* 0x00000026ff27723e */ /* 0x001fe400048070ff */
[----:B------:R-:W-:-:S03]  /*49700*/  PRMT R38, RZ, 0x7610, R38 ;  /* 0x00007610ff267816 */ /* 0x000fc60000000026 */
[----:B------:R0:W-:Y:S04]  /*49710*/  @!P2 STG.E.U8 desc[UR54][R36.64+0xb0], R39 ;  /* 0x0000b0272400a986 */ /* 0x0001e8000c101136 */
[----:B------:R-:W4:Y:S01]  /*49720*/  @!P4 LDG.E.U8 R38, desc[UR54][R18.64+0xb1] ;  /* 0x0000b1361226c981 */ /* 0x000f22000c1e1100 */
[----:B0-----:R-:W0:Y:S02]  /*49730*/  @!P4 LDC.64 R36, c[0x0][0x5c0] ;  /* 0x00017000ff24cb82 */ /* 0x001e240000000a00 */
[----:B0-----:R-:W-:-:S05]  /*49740*/  @!P4 IADD3 R36, P5, R128, R36, RZ ;  /* 0x000000248024c210 */ /* 0x001fca0007fbe0ff */
[----:B------:R-:W-:Y:S01]  /*49750*/  @!P4 IMAD.X R37, R129, 0x1, R37, P5 ;  /* 0x000000018125c824 */ /* 0x000fe200028e0625 */
[----:B------:R-:W-:Y:S02]  /*49760*/  LOP3.LUT P5, RZ, R34, 0x4, RZ, 0xc0, !PT ;  /* 0x0000000422ff7812 */ /* 0x000fe400078ac0ff */
        /* <DEDUP_REMOVED lines=9> */
[----:B------:R0:W-:Y:S04]  /*49800*/  @!P4 STG.E.U8 desc[UR54][R36.64+0xb1], R39 ;  /* 0x0000b1272400c986 */ /* 0x0001e8000c101136 */
[----:B------:R-:W2:Y:S01]  /*49810*/  @!P5 LDG.E.U8 R38, desc[UR54][R16.64+0xb8] ;  /* 0x0000b8361026d981 */ /* 0x000ea2000c1e1100 */
[----:B0-----:R-:W0:Y:S01]  /*49820*/  @!P2 LDC.64 R36, c[0x0][0x5c0] ;  /* 0x00017000ff24ab82 */ /* 0x001e220000000a00 */
[----:B--2---:R-:W-:-:S04]  /*49830*/  LOP3.LUT R38, R38, 0xff, RZ, 0xc0, !PT ;  /* 0x000000ff26267812 */ /* 0x004fc800078ec0ff */
[----:B------:R-:W-:-:S05]  /*49840*/  F2FP.F16.E4M3.UNPACK_B R38, R38 ;  /* 0x00000026ff26723e */ /* 0x000fca00020006ff */
[----:B------:R-:W-:-:S05]  /*49850*/  HADD2.F32 R38, -RZ, R38.H0_H0 ;  /* 0x20000026ff267230 */ /* 0x000fca0000004100 */
[----:B------:R-:W-:-:S04]  /*49860*/  FMUL R38, R38, UR46 ;  /* 0x0000002e26267c20 */ /* 0x000fc80008400000 */
[----:B------:R-:W-:Y:S01]  /*49870*/  FFMA R38, R159, UR47, R38 ;  /* 0x0000002f9f267c23 */ /* 0x000fe20008000026 */
[----:B------:R-:W-:Y:S01]  /*49880*/  LOP3.LUT P4, RZ, R0, 0x4, RZ, 0xc0, !PT ;  /* 0x0000000400ff7812 */ /* 0x000fe2000788c0ff */
[----:B------:R-:W2:Y:S03]  /*49890*/  LDL.LU R159, [R1+0x92c] ;  /* 0x00092c00019f7983 */ /* 0x000ea60000300800 */
[----:B------:R-:W-:Y:S02]  /*498a0*/  F2FP.SATFINITE.E4M3.F32.PACK_AB_MERGE_C R49, RZ, R38, RZ ;  /* 0x00000026ff31723e */ /* 0x000fe400048070ff */
[----:B------:R-:W-:-:S03]  /*498b0*/  PRMT R38, RZ, 0x7610, R38 ;  /* 0x00007610ff267816 */ /* 0x000fc60000000026 */
[----:B------:R-:W-:Y:S04]  /*498c0*/  @!P5 STG.E.U8 desc[UR54][R146.64+0xb8], R49 ;  /* 0x0000b8319200d986 */ /* 0x000fe8000c101136 */
[----:B------:R-:W3:Y:S02]  /*498d0*/  @!P6 LDG.E.U8 R38, desc[UR54][R16.64+0xb9] ;  /* 0x0000b9361026e981 */ /* 0x000ee4000c1e1100 */
[----:B---3--:R-:W-:-:S04]  /*498e0*/  LOP3.LUT R38, R38, 0xff, RZ, 0xc0, !PT ;  /* 0x000000ff26267812 */ /* 0x008fc800078ec0ff */
[----:B------:R-:W-:-:S05]  /*498f0*/  F2FP.F16.E4M3.UNPACK_B R38, R38 ;  /* 0x00000026ff26723e */ /* 0x000fca00020006ff */
[----:B------:R-:W-:-:S05]  /*49900*/  HADD2.F32 R38, -RZ, R38.H0_H0 ;  /* 0x20000026ff267230 */ /* 0x000fca0000004100 */
[----:B------:R-:W-:-:S04]  /*49910*/  FMUL R38, R38, UR46 ;  /* 0x0000002e26267c20 */ /* 0x000fc80008400000 */
[----:B------:R-:W-:-:S05]  /*49920*/  FFMA R38, R161, UR47, R38 ;  /* 0x0000002fa1267c23 */ /* 0x000fca0008000026 */
[----:B------:R-:W-:Y:S02]  /*49930*/  F2FP.SATFINITE.E4M3.F32.PACK_AB_MERGE_C R39, RZ, R38, RZ ;  /* 0x00000026ff27723e */ /* 0x000fe400048070ff */
[----:B------:R-:W-:-:S03]  /*49940*/  PRMT R38, RZ, 0x7610, R38 ;  /* 0x00007610ff267816 */ /* 0x000fc60000000026 */
[----:B------:R1:W-:Y:S04]  /*49950*/  @!P6 STG.E.U8 desc[UR54][R140.64+0xb9], R39 ;  /* 0x0000b9278c00e986 */ /* 0x0003e8000c101136 */
[----:B------:R-:W3:Y:S01]  /*49960*/  @!P2 LDG.E.U8 R38, desc[UR54][R18.64+0xb8] ;  /* 0x0000b8361226a981 */ /* 0x000ee2000c1e1100 */
[----:B0-----:R-:W-:-:S05]  /*49970*/  @!P2 IADD3 R36, P5, R126, R36, RZ ;  /* 0x000000247e24a210 */ /* 0x001fca0007fbe0ff */
[----:B------:R-:W-:Y:S01]  /*49980*/  @!P2 IMAD.X R37, R127, 0x1, R37, P5 ;  /* 0x000000017f25a824 */ /* 0x000fe200028e0625 */
[----:B---3--:R-:W-:-:S04]  /*49990*/  LOP3.LUT R38, R38, 0xff, RZ, 0xc0, !PT ;  /* 0x000000ff26267812 */ /* 0x008fc800078ec0ff */
[----:B------:R-:W-:-:S05]  /*499a0*/  F2FP.F16.E4M3.UNPACK_B R38, R38 ;  /* 0x00000026ff26723e */ /* 0x000fca00020006ff */
[----:B------:R-:W-:-:S05]  /*499b0*/  HADD2.F32 R38, -RZ, R38.H0_H0 ;  /* 0x20000026ff267230 */ /* 0x000fca0000004100 */
[----:B------:R-:W-:-:S04]  /*499c0*/  FMUL R38, R38, UR46 ;  /* 0x0000002e26267c20 */ /* 0x000fc80008400000 */
[----:B----4-:R-:W-:Y:S02]  /*499d0*/  FFMA R38, R158, UR47, R38 ;  /* 0x0000002f9e267c23 */ /* 0x010fe40008000026 */
[----:B------:R-:W3:Y:S03]  /*499e0*/  LDL.LU R158, [R1+0x930] ;  /* 0x00093000019e7983 */ /* 0x000ee60000300800 */
[----:B-1----:R-:W-:Y:S02]  /*499f0*/  F2FP.SATFINITE.E4M3.F32.PACK_AB_MERGE_C R39, RZ, R38, RZ ;  /* 0x00000026ff27723e */ /* 0x002fe400048070ff */
[----:B------:R-:W-:-:S03]  /*49a00*/  PRMT R38, RZ, 0x7610, R38 ;  /* 0x00007610ff267816 */ /* 0x000fc60000000026 */
[----:B------:R0:W-:Y:S04]  /*49a10*/  @!P2 STG.E.U8 desc[UR54][R36.64+0xb8], R39 ;  /* 0x0000b8272400a986 */ /* 0x0001e8000c101136 */
[----:B------:R-:W4:Y:S01]  /*49a20*/  @!P4 LDG.E.U8 R38, desc[UR54][R18.64+0xb9] ;  /* 0x0000b9361226c981 */ /* 0x000f22000c1e1100 */
[----:B0-----:R-:W0:Y:S02]  /*49a30*/  @!P4 LDC.64 R36, c[0x0][0x5c0] ;  /* 0x00017000ff24cb82 */ /* 0x001e240000000a00 */
[----:B0-----:R-:W-:-:S05]  /*49a40*/  @!P4 IADD3 R36, P5, R121, R36, RZ ;  /* 0x000000247924c210 */ /* 0x001fca0007fbe0ff */
[----:B------:R-:W-:Y:S01]  /*49a50*/  @!P4 IMAD.X R37, R123, 0x1, R37, P5 ;  /* 0x000000017b25c824 */ /* 0x000fe200028e0625 */
[----:B------:R-:W-:-:S13]  /*49a60*/  ISETP.LT.OR P5, PT, R30, 0xa1, !P0 ;  /* 0x000000a11e00780c */ /* 0x000fda00047a1670 */
[----:B------:R-:W-:Y:S01]  /*49a70*/  @!P5 IMAD.MOV.U32 R39, RZ, RZ, R31 ;  /* 0x000000ffff27d224 */ /* 0x000fe200078e001f */
[----:B----4-:R-:W-:-:S04]  /*49a80*/  LOP3.LUT R38, R38, 0xff, RZ, 0xc0, !PT ;  /* 0x000000ff26267812 */ /* 0x010fc800078ec0ff */
[----:B------:R-:W-:-:S05]  /*49a90*/  F2FP.F16.E4M3.UNPACK_B R38, R38 ;  /* 0x00000026ff26723e */ /* 0x000fca00020006ff */
[----:B------:R-:W-:-:S05]  /*49aa0*/  HADD2.F32 R38, -RZ, R38.H0_H0 ;  /* 0x20000026ff267230 */ /* 0x000fca0000004100 */
[----:B------:R-:W-:-:S04]  /*49ab0*/  FMUL R38, R38, UR46 ;  /* 0x0000002e26267c20 */ /* 0x000fc80008400000 */
[----:B--2---:R-:W-:Y:S01]  /*49ac0*/  FFMA R38, R159, UR47, R38 ;  /* 0x0000002f9f267c23 */ /* 0x004fe20008000026 */
[----:B------:R-:W-:Y:S01]  /*49ad0*/  @!P5 IMAD R48, R25, 0x180, RZ ;  /* 0x000001801930d824 */ /* 0x000fe200078e02ff */
[----:B------:R-:W2:Y:S01]  /*49ae0*/  LDL.LU R159, [R1+0x934] ;  /* 0x00093400019f7983 */ /* 0x000ea20000300800 */
[----:B------:R-:W-:-:S03]  /*49af0*/  LOP3.LUT P2, RZ, R3, 0x10000, RZ, 0xc0, !PT ;  /* 0x0001000003ff7812 */ /* 0x000fc6000784c0ff */
[----:B------:R-:W4:Y:S01]  /*49b00*/  LDL.LU R163, [R1+0x938] ;  /* 0x0009380001a37983 */ /* 0x000f220000300800 */
[----:B------:R-:W-:-:S03]  /*49b10*/  F2FP.SATFINITE.E4M3.F32.PACK_AB_MERGE_C R49, RZ, R38, RZ ;  /* 0x00000026ff31723e */ /* 0x000fc600048070ff */
[----:B------:R-:W4:Y:S04]  /*49b20*/  LDL.LU.64 R164, [R1+0x130] ;  /* 0x0001300001a47983 */ /* 0x000f280000300a00 */
[----:B------:R0:W-:Y:S02]  /*49b30*/  @!P4 STG.E.U8 desc[UR54][R36.64+0xb9], R49 ;  /* 0x0000b9312400c986 */ /* 0x0001e4000c101136 */
[----:B0-----:R-:W0:Y:S01]  /*49b40*/  @!P5 LDC.64 R36, c[0x0][0x5c0] ;  /* 0x00017000ff24db82 */ /* 0x001e220000000a00 */
[----:B------:R-:W-:-:S04]  /*49b50*/  @!P5 IMAD.MOV.U32 R38, RZ, RZ, R26 ;  /* 0x000000ffff26d224 */ /* 0x000fc800078e001a */
        /* <DEDUP_REMOVED lines=31> */
[----:B------:R-:W-:Y:S02]  /*49d50*/  F2FP.SATFINITE.E4M3.F32.PACK_AB_MERGE_C R39, RZ, R38, RZ ;  /* 0x00000026ff27723e */ /* 0x000fe400048070ff */
[----:B------:R-:W-:-:S03]  /*49d60*/  PRMT R38, RZ, 0x7610, R38 ;  /* 0x00007610ff267816 */ /* 0x000fc60000000026 */
[----:B------:R0:W-:Y:S04]  /*49d70*/  @!P5 STG.E.U8 desc[UR54][R36.64+0xa1], R39 ;  /* 0x0000a1272400d986 */ /* 0x0001e8000c101136 */
[----:B------:R-:W4:Y:S02]  /*49d80*/  @!P2 LDG.E.U8 R38, desc[UR54][R22.64+0xa0] ;  /* 0x0000a0361626a981 */ /* 0x000f24000c1e1100 */
[----:B----4-:R-:W-:-:S04]  /*49d90*/  LOP3.LUT R38, R38, 0xff, RZ, 0xc0, !PT ;  /* 0x000000ff26267812 */ /* 0x010fc800078ec0ff */
[----:B------:R-:W-:-:S05]  /*49da0*/  F2FP.F16.E4M3.UNPACK_B R38, R38 ;  /* 0x00000026ff26723e */ /* 0x000fca00020006ff */
[----:B------:R-:W-:-:S05]  /*49db0*/  HADD2.F32 R38, -RZ, R38.H0_H0 ;  /* 0x20000026ff267230 */ /* 0x000fca0000004100 */
[----:B------:R-:W-:-:S04]  /*49dc0*/  FMUL R38, R38, UR46 ;  /* 0x0000002e26267c20 */ /* 0x000fc80008400000 */
[----:B------:R-:W-:-:S05]  /*49dd0*/  FFMA R38, R163, UR47, R38 ;  /* 0x0000002fa3267c23 */ /* 0x000fca0008000026 */
[----:B------:R-:W-:Y:S02]  /*49de0*/  F2FP.SATFINITE.E4M3.F32.PACK_AB_MERGE_C R48, RZ, R38, RZ ;  /* 0x00000026ff30723e */ /* 0x000fe400048070ff */
[----:B------:R-:W-:-:S03]  /*49df0*/  PRMT R38, RZ, 0x7610, R38 ;  /* 0x00007610ff267816 */ /* 0x000fc60000000026 */
[----:B------:R1:W-:Y:S04]  /*49e00*/  @!P2 STG.E.U8 desc[UR54][R164.64+0xa0], R48 ;  /* 0x0000a030a400a986 */ /* 0x0003e8000c101136 */
[----:B------:R-:W4:Y:S01]  /*49e10*/  @!P4 LDG.E.U8 R38, desc[UR54][R22.64+0xa1] ;  /* 0x0000a1361626c981 */ /* 0x000f22000c1e1100 */
[----:B------:R-:W-:-:S13]  /*49e20*/  ISETP.LT.OR P5, PT, R30, 0xa9, !P0 ;  /* 0x000000a91e00780c */ /* 0x000fda00047a1670 */
[----:B0-----:R-:W0:Y:S01]  /*49e30*/  @!P5 LDC.64 R36, c[0x0][0x5c0] ;  /* 0x00017000ff24db82 */ /* 0x001e220000000a00 */
[----:B------:R-:W-:Y:S01]  /*49e40*/  @!P5 IMAD.MOV.U32 R39, RZ, RZ, R31 ;  /* 0x000000ffff27d224 */ /* 0x000fe200078e001f */
[----:B----4-:R-:W-:-:S04]  /*49e50*/  LOP3.LUT R38, R38, 0xff, RZ, 0xc0, !PT ;  /* 0x000000ff26267812 */ /* 0x010fc800078ec0ff */
[----:B------:R-:W-:-:S05]  /*49e60*/  F2FP.F16.E4M3.UNPACK_B R38, R38 ;  /* 0x00000026ff26723e */ /* 0x000fca00020006ff */
[----:B------:R-:W-:-:S05]  /*49e70*/  HADD2.F32 R38, -RZ, R38.H0_H0 ;  /* 0x20000026ff267230 */ /* 0x000fca0000004100 */
[----:B------:R-:W-:-:S04]  /*49e80*/  FMUL R38, R38, UR46 ;  /* 0x0000002e26267c20 */ /* 0x000fc80008400000 */
[----:B---3--:R-:W-:Y:S01]  /*49e90*/  FFMA R38, R158, UR47, R38 ;  /* 0x0000002f9e267c23 */ /* 0x008fe20008000026 */
[----:B-1----:R-:W-:Y:S01]  /*49ea0*/  @!P5 IMAD R48, R25, 0x180, RZ ;  /* 0x000001801930d824 */ /* 0x002fe200078e02ff */
[----:B------:R-:W3:Y:S01]  /*49eb0*/  LDL.LU R158, [R1+0x944] ;  /* 0x00094400019e7983 */ /* 0x000ee20000300800 */
[----:B------:R-:W-:-:S03]  /*49ec0*/  LOP3.LUT P2, RZ, R3, 0x800, RZ, 0xc0, !PT ;  /* 0x0000080003ff7812 */ /* 0x000fc6000784c0ff */
[----:B------:R-:W4:Y:S01]  /*49ed0*/  LDL.LU R163, [R1+0x948] ;  /* 0x0009480001a37983 */ /* 0x000f220000300800 */
[----:B------:R-:W-:Y:S01]  /*49ee0*/  F2FP.SATFINITE.E4M3.F32.PACK_AB_MERGE_C R49, RZ, R38, RZ ;  /* 0x00000026ff31723e */ /* 0x000fe200048070ff */
[----:B------:R-:W-:Y:S02]  /*49ef0*/  @!P5 IMAD.MOV.U32 R38, RZ, RZ, R26 ;  /* 0x000000ffff26d224 */ /* 0x000fe400078e001a */
[----:B------:R-:W4:Y:S02]  /*49f00*/  LDL.LU.64 R164, [R1+0x120] ;  /* 0x0001200001a47983 */ /* 0x000f240000300a00 */
[----:B------:R-:W-:-:S03]  /*49f10*/  @!P5 IMAD.WIDE.U32 R38, R24, 0x180, R38 ;  /* 0x000001801826d825 */ /* 0x000fc600078e0026 */
[----:B0-----:R-:W-:Y:S02]  /*49f20*/  @!P5 IADD3 R36, P6, R38, R36, RZ ;  /* 0x000000242624d210 */ /* 0x001fe40007fde0ff */
[----:B------:R-:W-:Y:S01]  /*49f30*/  PRMT R38, RZ, 0x7610, R38 ;  /* 0x00007610ff267816 */ /* 0x000fe20000000026 */
[----:B------:R0:W-:Y:S05]  /*49f40*/  @!P4 STG.E.U8 desc[UR54][R160.64+0xa1], R49 ;  /* 0x0000a131a000c986 */ /* 0x0001ea000c101136 */
[----:B------:R-:W2:Y:S01]  /*49f50*/  @!P5 LDG.E.U8 R38, desc[UR54][R20.64+0xa8] ;  /* 0x0000a8361426d981 */ /* 0x000ea2000c1e1100 */
[----:B------:R-:W-:Y:S02]  /*49f60*/  @!P5 IADD3.X R37, R37, R39, R48, P6, !PT ;  /* 0x000000272525d210 */ /* 0x000fe400037fe430 */
[----:B--2---:R-:W-:-:S04]  /*49f70*/  LOP3.LUT R38, R38, 0xff, RZ, 0xc0, !PT ;  /* 0x000000ff26267812 */ /* 0x004fc800078ec0ff */
[----:B------:R-:W-:-:S05]  /*49f80*/  F2FP.F16.E4M3.UNPACK_B R38, R38 ;  /* 0x00000026ff26723e */ /* 0x000fca00020006ff */
[----:B------:R-:W-:-:S05]  /*49f90*/  HADD2.F32 R38, -RZ, R38.H0_H0 ;  /* 0x20000026ff267230 */ /* 0x000fca0000004100 */
[----:B------:R-:W-:-:S04]  /*49fa0*/  FMUL R38, R38, UR46 ;  /* 0x0000002e26267c20 */ /* 0x000fc80008400000 */
[----:B------:R-:W-:Y:S01]  /*49fb0*/  FFMA R38, R159, UR47, R38 ;  /* 0x0000002f9f267c23 */ /* 0x000fe20008000026 */
[----:B------:R-:W-:Y:S01]  /*49fc0*/  LOP3.LUT P4, RZ, R3, 0x200, RZ, 0xc0, !PT ;  /* 0x0000020003ff7812 */ /* 0x000fe2000788c0ff */
[----:B------:R-:W2:Y:S04]  /*49fd0*/  LDL.LU R159, [R1+0x94c] ;  /* 0x00094c00019f7983 */ /* 0x000ea80000300800 */
[----:B0-----:R-:W2:Y:S01]  /*49fe0*/  LDL.LU.64 R160, [R1+0x118] ;  /* 0x0001180001a07983 */ /* 0x001ea20000300a00 */
        /* <DEDUP_REMOVED lines=38> */
[----:B--2---:R-:W-:Y:S01]  /*4a250*/  FFMA R38, R159, UR47, R38 ;  /* 0x0000002f9f267c23 */ /* 0x004fe20008000026 */
[----:B-1----:R-:W-:Y:S01]  /*4a260*/  @!P5 IMAD R48, R25, 0x180, RZ ;  /* 0x000001801930d824 */ /* 0x002fe200078e02ff */
[----:B------:R-:W2:Y:S01]  /*4a270*/  LDL.LU R159, [R1+0x954] ;  /* 0x00095400019f7983 */ /* 0x000ea20000300800 */
        /* <DEDUP_REMOVED lines=18> */
[----:B0-----:R-:W3:Y:S01]  /*4a3a0*/  LDL.LU.64 R160, [R1+0x108] ;  /* 0x0001080001a07983 */ /* 0x001ee20000300a00 */
        /* <DEDUP_REMOVED lines=29> */
[----:B------:R-:W-:Y:S04]  /*4a580*/  @!P2 STG.E.U8 desc[UR54][R164.64+0xb0], R48 ;  /* 0x0000b030a400a986 */ /* 0x000fe8000c101136 */
[----:B------:R-:W4:Y:S01]  /*4a590*/  @!P4 LDG.E.U8 R38, desc[UR54][R22.64+0xb1] ;  /* 0x0000b1361626c981 */ /* 0x000f22000c1e1100 */
[----:B------:R-:W-:-:S13]  /*4a5a0*/  ISETP.LT.OR P5, PT, R30, 0xb9, !P0 ;  /* 0x000000b91e00780c */ /* 0x000fda00047a1670 */
[----:B0-----:R-:W0:Y:S01]  /*4a5b0*/  @!P5 LDC.64 R36, c[0x0][0x5c0] ;  /* 0x00017000ff24db82 */ /* 0x001e220000000a00 */
[----:B------:R-:W-:Y:S01]  /*4a5c0*/  @!P5 IMAD.MOV.U32 R39, RZ, RZ, R31 ;  /* 0x000000ffff27d224 */ /* 0x000fe200078e001f */
[----:B------:R-:W-:Y:S02]  /*4a5d0*/  LOP3.LUT P2, RZ, R33, 0x40000000, RZ, 0xc0, !PT ;  /* 0x4000000021ff7812 */ /* 0x000fe4000784c0ff */
[----:B----4-:R-:W-:-:S04]  /*4a5e0*/  LOP3.LUT R38, R38, 0xff, RZ, 0xc0, !PT ;  /* 0x000000ff26267812 */ /* 0x010fc800078ec0ff */
[----:B------:R-:W-:-:S05]  /*4a5f0*/  F2FP.F16.E4M3.UNPACK_B R38, R38 ;  /* 0x00000026ff26723e */ /* 0x000fca00020006ff */
[----:B------:R-:W-:-:S05]  /*4a600*/  HADD2.F32 R38, -RZ, R38.H0_H0 ;  /* 0x20000026ff267230 */ /* 0x000fca0000004100 */
[----:B------:R-:W-:-:S04]  /*4a610*/  FMUL R38, R38, UR46 ;  /* 0x0000002e26267c20 */ /* 0x000fc80008400000 */
[----:B---3--:R-:W-:Y:S02]  /*4a620*/  FFMA R38, R158, UR47, R38 ;  /* 0x0000002f9e267c23 */ /* 0x008fe40008000026 */
[----:B------:R-:W3:Y:S04]  /*4a630*/  LDL.LU R158, [R1+0x964] ;  /* 0x00096400019e7983 */ /* 0x000ee80000300800 */
[----:B------:R-:W4:Y:S01]  /*4a640*/  LDL.LU R163, [R1+0x968] ;  /* 0x0009680001a37983 */ /* 0x000f220000300800 */
[----:B------:R-:W-:Y:S01]  /*4a650*/  F2FP.SATFINITE.E4M3.F32.PACK_AB_MERGE_C R49, RZ, R38, RZ ;  /* 0x00000026ff31723e */ /* 0x000fe200048070ff */
[----:B------:R-:W-:-:S04]  /*4a660*/  @!P5 IMAD.MOV.U32 R38, RZ, RZ, R26 ;  /* 0x000000ffff26d224 */ /* 0x000fc800078e001a */
[----:B------:R-:W-:Y:S01]  /*4a670*/  @!P5 IMAD.WIDE.U32 R38, R24, 0x180, R38 ;  /* 0x000001801826d825 */ /* 0x000fe200078e0026 */
[----:B------:R1:W-:Y:S01]  /*4a680*/  @!P4 STG.E.U8 desc[UR54][R160.64+0xb1], R49 ;  /* 0x0000b131a000c986 */ /* 0x0003e2000c101136 */
[----:B------:R-:W-:Y:S02]  /*4a690*/  LOP3.LUT P4, RZ, R33, 0x8000000, RZ, 0xc0, !PT ;  /* 0x0800000021ff7812 */ /* 0x000fe4000788c0ff */
[----:B------:R-:W-:Y:S01]  /*4a6a0*/  @!P5 IMAD R33, R25, 0x180, RZ ;  /* 0x000001801921d824 */ /* 0x000fe200078e02ff */
[----:B0-----:R-:W-:-:S04]  /*4a6b0*/  @!P5 IADD3 R36, P6, R38, R36, RZ ;  /* 0x000000242624d210 */ /* 0x001fc80007fde0ff */
[--C-:B------:R-:W-:Y:S02]  /*4a6c0*/  @!P5 IADD3.X R37, R37, R39, R33.reuse, P6, !PT ;  /* 0x000000272525d210 */ /* 0x100fe400037fe421 */
[----:B------:R-:W-:Y:S01]  /*4a6d0*/  PRMT R33, RZ, 0x7610, R33 ;  /* 0x00007610ff217816 */ /* 0x000fe20000000021 */
[----:B-1----:R-:W4:Y:S05]  /*4a6e0*/  LDL.LU.64 R160, [R1+0x100] ;  /* 0x0001000001a07983 */ /* 0x002f2a0000300a00 */
[----:B------:R-:W2:Y:S02]  /*4a6f0*/  @!P5 LDG.E.U8 R33, desc[UR54][R20.64+0xb8] ;  /* 0x0000b8361421d981 */ /* 0x000ea4000c1e1100 */
[----:B--2---:R-:W-:-:S04]  /*4a700*/  LOP3.LUT R33, R33, 0xff, RZ, 0xc0, !PT ;  /* 0x000000ff21217812 */ /* 0x004fc800078ec0ff */
[----:B------:R-:W-:-:S05]  /*4a710*/  F2FP.F16.E4M3.UNPACK_B R33, R33 ;  /* 0x00000021ff21723e */ /* 0x000fca00020006ff */
[----:B------:R-:W-:-:S05]  /*4a720*/  HADD2.F32 R33, -RZ, R33.H0_H0 ;  /* 0x20000021ff217230 */ /* 0x000fca0000004100 */
[----:B------:R-:W-:-:S04]  /*4a730*/  FMUL R33, R33, UR46 ;  /* 0x0000002e21217c20 */ /* 0x000fc80008400000 */
[----:B------:R-:W-:Y:S02]  /*4a740*/  FFMA R33, R159, UR47, R33 ;  /* 0x0000002f9f217c23 */ /* 0x000fe40008000021 */
[----:B------:R-:W2:Y:S04]  /*4a750*/  LDL.LU R159, [R1+0x96c] ;  /* 0x00096c00019f7983 */ /* 0x000ea80000300800 */
[----:B------:R-:W2:Y:S01]  /*4a760*/  LDL.LU.64 R164, [R1+0xf8] ;  /* 0x0000f80001a47983 */ /* 0x000ea20000300a00 */
        /* <DEDUP_REMOVED lines=11> */
[----:B------:R-:W3:Y:S02]  /*4a820*/  @!P5 LDG.E.U8 R33, desc[UR54][R20.64+0xb9] ;  /* 0x0000b9361421d981 */ /* 0x000ee4000c1e1100 */
        /* <DEDUP_REMOVED lines=8> */
[----:B------:R-:W-:Y:S04]  /*4a8b0*/  @!P5 STG.E.U8 desc[UR54][R36.64+0xb9], R39 ;  /* 0x0000b9272400d986 */ /* 0x000fe8000c101136 */
        /* <DEDUP_REMOVED lines=10> */
[----:B------:R-:W-:-:S03]  /*4a960*/  ISETP.LT.OR P5, PT, R30, 0xc1, !P3 ;  /* 0x000000c11e00780c */ /* 0x000fc60005fa1670 */
[----:B0-----:R-:W3:Y:S10]  /*4a970*/  LDL.LU R161, [R1+0x974] ;  /* 0x0009740001a17983 */ /* 0x001ef40000300800 */
[----:B------:R-:W0:Y:S01]  /*4a980*/  @!P5 LDC.64 R36, c[0x0][0x5c0] ;  /* 0x00017000ff24db82 */ /* 0x000e220000000a00 */
[----:B----4-:R-:W-:-:S04]  /*4a990*/  LOP3.LUT R33, R33, 0xff, RZ, 0xc0, !PT ;  /* 0x000000ff21217812 */ /* 0x010fc800078ec0ff */
[----:B------:R-:W-:-:S05]  /*4a9a0*/  F2FP.F16.E4M3.UNPACK_B R33, R33 ;  /* 0x00000021ff21723e */ /* 0x000fca00020006ff */
[----:B------:R-:W-:-:S05]  /*4a9b0*/  HADD2.F32 R33, -RZ, R33.H0_H0 ;  /* 0x20000021ff217230 */ /* 0x000fca0000004100 */
[----:B------:R-:W-:-:S04]  /*4a9c0*/  FMUL R33, R33, UR46 ;  /* 0x0000002e21217c20 */ /* 0x000fc80008400000 */
[----:B--2---:R-:W-:Y:S01]  /*4a9d0*/  FFMA R33, R159, UR47, R33 ;  /* 0x0000002f9f217c23 */ /* 0x004fe20008000021 */
[----:B0-----:R-:W-:Y:S02]  /*4a9e0*/  @!P5 IADD3 R36, P6, R26, R36, RZ ;  /* 0x000000241a24d210 */ /* 0x001fe40007fde0ff */
[----:B------:R-:W-:Y:S01]  /*4a9f0*/  LOP3.LUT P2, RZ, R34, 0x20000, RZ, 0xc0, !PT ;  /* 0x0002000022ff7812 */ /* 0x000fe2000784c0ff */
[----:B------:R-:W2:Y:S01]  /*4aa00*/  LDL.LU R159, [R1+0x978] ;  /* 0x00097800019f7983 */ /* 0x000ea20000300800 */
[----:B------:R-:W-:Y:S02]  /*4aa10*/  F2FP.SATFINITE.E4M3.F32.PACK_AB_MERGE_C R39, RZ, R33, RZ ;  /* 0x00000021ff27723e */ /* 0x000fe400048070ff */
[----:B------:R-:W-:-:S03]  /*4aa20*/  PRMT R33, RZ, 0x7610, R33 ;  /* 0x00007610ff217816 */ /* 0x000fc60000000021 */
[----:B------:R0:W-:Y:S04]  /*4aa30*/  @!P4 STG.E.U8 desc[UR54][R164.64+0xb9], R39 ;  /* 0x0000b927a400c986 */ /* 0x0001e8000c101136 */
[----:B------:R-:W4:Y:S01]  /*4aa40*/  @!P5 LDG.E.U8 R33, desc[UR54][R28.64+0xc0] ;  /* 0x0000c0361c21d981 */ /* 0x000f22000c1e1100 */
        /* <DEDUP_REMOVED lines=8> */
[----:B0-----:R-:W-:-:S05]  /*4aad0*/  F2FP.SATFINITE.E4M3.F32.PACK_AB_MERGE_C R39, RZ, R33, RZ ;  /* 0x00000021ff27723e */ /* 0x001fca00048070ff */
[----:B------:R0:W-:Y:S01]  /*4aae0*/  @!P5 STG.E.U8 desc[UR54][R36.64+0xc0], R39 ;  /* 0x0000c0272400d986 */ /* 0x0001e2000c101136 */
[----:B------:R-:W-:Y:S02]  /*4aaf0*/  ISETP.LT.OR P5, PT, R30, 0xc2, !P3 ;  /* 0x000000c21e00780c */ /* 0x000fe40005fa1670 */
[----:B------:R-:W-:-:S11]  /*4ab00*/  PRMT R33, RZ, 0x7610, R33 ;  /* 0x00007610ff217816 */ /* 0x000fd60000000021 */
        /* <DEDUP_REMOVED lines=10> */
[----:B------:R-:W-:Y:S02]  /*4abb0*/  F2FP.SATFINITE.E4M3.F32.PACK_AB_MERGE_C R39, RZ, R33, RZ ;  /* 0x00000021ff27723e */ /* 0x000fe400048070ff */
[----:B------:R-:W-:-:S03]  /*4abc0*/  PRMT R33, RZ, 0x7610, R33 ;  /* 0x00007610ff217816 */ /* 0x000fc60000000021 */
[----:B------:R0:W-:Y:S04]  /*4abd0*/  @!P5 STG.E.U8 desc[UR54][R36.64+0xc1], R39 ;  /* 0x0000c1272400d986 */ /* 0x0001e8000c101136 */
[----:B------:R-:W2:Y:S02]  /*4abe0*/  @!P2 LDG.E.U8 R33, desc[UR54][R10.64+0xc0] ;  /* 0x0000c0360a21a981 */ /* 0x000ea4000c1e1100 */
[----:B--2---:R-:W-:-:S04]  /*4abf0*/  LOP3.LUT R33, R33, 0xff, RZ, 0xc0, !PT ;  /* 0x000000ff21217812 */ /* 0x004fc800078ec0ff */
[----:B------:R-:W-:-:S05]  /*4ac00*/  F2FP.F16.E4M3.UNPACK_B R33, R33 ;  /* 0x00000021ff21723e */ /* 0x000fca00020006ff */
[----:B------:R-:W-:-:S05]  /*4ac10*/  HADD2.F32 R33, -RZ, R33.H0_H0 ;  /* 0x20000021ff217230 */ /* 0x000fca0000004100 */
[----:B------:R-:W-:-:S04]  /*4ac20*/  FMUL R33, R33, UR46 ;  /* 0x0000002e21217c20 */ /* 0x000fc80008400000 */
[----:B------:R-:W-:Y:S01]  /*4ac30*/  FFMA R33, R159, UR47, R33 ;  /* 0x0000002f9f217c23 */ /* 0x000fe20008000021 */
[----:B------:R-:W-:Y:S01]  /*4ac40*/  ISETP.LT.OR P5, PT, R30, 0xc9, !P3 ;  /* 0x000000c91e00780c */ /* 0x000fe20005fa1670 */
[----:B------:R-:W2:Y:S03]  /*4ac50*/  LDL.LU R159, [R1+0x984] ;  /* 0x00098400019f7983 */ /* 0x000ea60000300800 */
[----:B------:R-:W-:Y:S02]  /*4ac60*/  F2FP.SATFINITE.E4M3.F32.PACK_AB_MERGE_C R49, RZ, R33, RZ ;  /* 0x00000021ff31723e */ /* 0x000fe400048070ff */
[----:B------:R-:W-:-:S03]  /*4ac70*/  PRMT R33, RZ, 0x7610, R33 ;  /* 0x00007610ff217816 */ /* 0x000fc60000000021 */
[----:B------:R-:W-:Y:S04]  /*4ac80*/  @!P2 STG.E.U8 desc[UR54][R152.64+0xc0], R49 ;  /* 0x0000c0319800a986 */ /* 0x000fe8000c101136 */
[----:B------:R-:W3:Y:S01]  /*4ac90*/  @!P4 LDG.E.U8 R33, desc[UR54][R10.64+0xc1] ;  /* 0x0000c1360a21c981 */ /* 0x000ee2000c1e1100 */
[----:B0-----:R-:W0:Y:S01]  /*4aca0*/  @!P5 LDC.64 R36, c[0x0][0x5c0] ;  /* 0x00017000ff24db82 */ /* 0x001e220000000a00 */
[----:B---3--:R-:W-:-:S04]  /*4acb0*/  LOP3.LUT R33, R33, 0xff, RZ, 0xc0, !PT ;  /* 0x000000ff21217812 */ /* 0x008fc800078ec0ff */
[----:B------:R-:W-:-:S05]  /*4acc0*/  F2FP.F16.E4M3.UNPACK_B R33, R33 ;  /* 0x00000021ff21723e */ /* 0x000fca00020006ff */
[----:B------:R-:W-:-:S05]  /*4acd0*/  HADD2.F32 R33, -RZ, R33.H0_H0 ;  /* 0x20000021ff217230 */ /* 0x000fca0000004100 */
[----:B------:R-:W-:-:S04]  /*4ace0*/  FMUL R33, R33, UR46 ;  /* 0x0000002e21217c20 */ /* 0x000fc80008400000 */
[----:B------:R-:W-:Y:S01]  /*4acf0*/  FFMA R33, R158, UR47, R33 ;  /* 0x0000002f9e217c23 */ /* 0x000fe20008000021 */
[----:B0-----:R-:W-:Y:S02]  /*4ad00*/  @!P5 IADD3 R36, P6, R26, R36, RZ ;  /* 0x000000241a24d210 */ /* 0x001fe40007fde0ff */
[----:B------:R-:W-:Y:S01]  /*4ad10*/  LOP3.LUT P2, RZ, R34, 0x8000, RZ, 0xc0, !PT ;  /* 0x0000800022ff7812 */ /* 0x000fe2000784c0ff */
[----:B------:R-:W3:Y:S01]  /*4ad20*/  LDL.LU R158, [R1+0x988] ;  /* 0x00098800019e7983 */ /* 0x000ee20000300800 */
        /* <DEDUP_REMOVED lines=12> */
[----:B0-----:R-:W-:-:S05]  /*4adf0*/  F2FP.SATFINITE.E4M3.F32.PACK_AB_MERGE_C R39, RZ, R33, RZ ;  /* 0x00000021ff27723e */ /* 0x001fca00048070ff */
[----:B------:R0:W-:Y:S01]  /*4ae00*/  @!P5 STG.E.U8 desc[UR54][R36.64+0xc8], R39 ;  /* 0x0000c8272400d986 */ /* 0x0001e2000c101136 */
[----:B------:R-:W-:Y:S02]  /*4ae10*/  ISETP.LT.OR P5, PT, R30, 0xca, !P3 ;  /* 0x000000ca1e00780c */ /* 0x000fe40005fa1670 */
[----:B------:R-:W-:-:S11]  /*4ae20*/  PRMT R33, RZ, 0x7610, R33 ;  /* 0x00007610ff217816 */ /* 0x000fd60000000021 */
        /* <DEDUP_REMOVED lines=13> */
[----:B------:R-:W3:Y:S02]  /*4af00*/  @!P2 LDG.E.U8 R33, desc[UR54][R10.64+0xc8] ;  /* 0x0000c8360a21a981 */ /* 0x000ee4000c1e1100 */
[----:B---3--:R-:W-:-:S04]  /*4af10*/  LOP3.LUT R33, R33, 0xff, RZ, 0xc0, !PT ;  /* 0x000000ff21217812 */ /* 0x008fc800078ec0ff */
[----:B------:R-:W-:-:S05]  /*4af20*/  F2FP.F16.E4M3.UNPACK_B R33, R33 ;  /* 0x00000021ff21723e */ /* 0x000fca00020006ff */
[----:B------:R-:W-:-:S05]  /*4af30*/  HADD2.F32 R33, -RZ, R33.H0_H0 ;  /* 0x20000021ff217230 */ /* 0x000fca0000004100 */
[----:B------:R-:W-:-:S04]  /*4af40*/  FMUL R33, R33, UR46 ;  /* 0x0000002e21217c20 */ /* 0x000fc80008400000 */
[----:B------:R-:W-:Y:S01]  /*4af50*/  FFMA R33, R158, UR47, R33 ;  /* 0x0000002f9e217c23 */ /* 0x000fe20008000021 */
[----:B------:R-:W-:Y:S01]  /*4af60*/  ISETP.LT.OR P5, PT, R30, 0xd1, !P3 ;  /* 0x000000d11e00780c */ /* 0x000fe20005fa1670 */
[----:B------:R-:W3:Y:S03]  /*4af70*/  LDL.LU R158, [R1+0x994] ;  /* 0x00099400019e7983 */ /* 0x000ee60000300800 */
[----:B------:R-:W-:Y:S02]  /*4af80*/  F2FP.SATFINITE.E4M3.F32.PACK_AB_MERGE_C R49, RZ, R33, RZ ;  /* 0x00000021ff31723e */ /* 0x000fe400048070ff */
[----:B------:R-:W-:-:S03]  /*4af90*/  PRMT R33, RZ, 0x7610, R33 ;  /* 0x00007610ff217816 */ /* 0x000fc60000000021 */
[----:B------:R-:W-:Y:S04]  /*4afa0*/  @!P2 STG.E.U8 desc[UR54][R142.64+0xc8], R49 ;  /* 0x0000c8318e00a986 */ /* 0x000fe8000c101136 */
[----:B------:R-:W4:Y:S01]  /*4afb0*/  @!P4 LDG.E.U8 R33, desc[UR54][R10.64+0xc9] ;  /* 0x0000c9360a21c981 */ /* 0x000f22000c1e1100 */
[----:B0-----:R-:W0:Y:S01]  /*4afc0*/  @!P5 LDC.64 R36, c[0x0][0x5c0] ;  /* 0x00017000ff24db82 */ /* 0x001e220000000a00 */
[----:B----4-:R-:W-:-:S04]  /*4afd0*/  LOP3.LUT R33, R33, 0xff, RZ, 0xc0, !PT ;  /* 0x000000ff21217812 */ /* 0x010fc800078ec0ff */
[----:B------:R-:W-:-:S05]  /*4afe0*/  F2FP.F16.E4M3.UNPACK_B R33, R33 ;  /* 0x00000021ff21723e */ /* 0x000fca00020006ff */
[----:B------:R-:W-:-:S05]  /*4aff0*/  HADD2.F32 R33, -RZ, R33.H0_H0 ;  /* 0x20000021ff217230 */ /* 0x000fca0000004100 */
[----:B------:R-:W-:-:S04]  /*4b000*/  FMUL R33, R33, UR46 ;  /* 0x0000002e21217c20 */ /* 0x000fc80008400000 */
[----:B------:R-:W-:Y:S01]  /*4b010*/  FFMA R33, R161, UR47, R33 ;  /* 0x0000002fa1217c23 */ /* 0x000fe20008000021 */
[----:B0-----:R-:W-:Y:S02]  /*4b020*/  @!P5 IADD3 R36, P6, R26, R36, RZ ;  /* 0x000000241a24d210 */ /* 0x001fe40007fde0ff */
[----:B------:R-:W-:Y:S01]  /*4b030*/  LOP3.LUT P2, RZ, R34, 0x200, RZ, 0xc0, !PT ;  /* 0x0000020022ff7812 */ /* 0x000fe2000784c0ff */
[----:B------:R-:W4:Y:S01]  /*4b040*/  LDL.LU R161, [R1+0x998] ;  /* 0x0009980001a17983 */ /* 0x000f220000300800 */
[----:B------:R-:W-:Y:S02]  /*4b050*/  F2FP.SATFINITE.E4M3.F32.PACK_AB_MERGE_C R39, RZ, R33, RZ ;  /* 0x00000021ff27723e */ /* 0x000fe400048070ff */
[----:B------:R-:W-:-:S03]  /*4b060*/  PRMT R33, RZ, 0x7610, R33 ;  /* 0x00007610ff217816 */ /* 0x000fc60000000021 */
[----:B------:R0:W-:Y:S04]  /*4b070*/  @!P4 STG.E.U8 desc[UR54][R138.64+0xc9], R39 ;  /* 0x0000c9278a00c986 */ /* 0x0001e8000c101136 */
[----:B------:R-:W2:Y:S01]  /*4b080*/  @!P5 LDG.E.U8 R33, desc[UR54][R28.64+0xd0] ;  /* 0x0000d0361c21d981 */ /* 0x000ea2000c1e1100 */
        /* <DEDUP_REMOVED lines=8> */
[----:B0-----:R-:W-:-:S05]  /*4b110*/  F2FP.SATFINITE.E4M3.F32.PACK_AB_MERGE_C R39, RZ, R33, RZ ;  /* 0x00000021ff27723e */ /* 0x001fca00048070ff */
[----:B------:R0:W-:Y:S01]  /*4b120*/  @!P5 STG.E.U8 desc[UR54][R36.64+0xd0], R39 ;  /* 0x0000d0272400d986 */ /* 0x0001e2000c101136 */
[----:B------:R-:W-:Y:S02]  /*4b130*/  ISETP.LT.OR P5, PT, R30, 0xd2, !P3 ;  /* 0x000000d21e00780c */ /* 0x000fe40005fa1670 */
[----:B------:R-:W-:-:S11]  /*4b140*/  PRMT R33, RZ, 0x7610, R33 ;  /* 0x00007610ff217816 */ /* 0x000fd60000000021 */
        /* <DEDUP_REMOVED lines=21> */
[----:B------:R-:W-:Y:S02]  /*4b2a0*/  F2FP.SATFINITE.E4M3.F32.PACK_AB_MERGE_C R49, RZ, R33, RZ ;  /* 0x00000021ff31723e */ /* 0x000fe400048070ff */
[----:B------:R-:W-:-:S03]  /*4b2b0*/  PRMT R33, RZ, 0x7610, R33 ;  /* 0x00007610ff217816 */ /* 0x000fc60000000021 */
[----:B------:R-:W-:Y:S04]  /*4b2c0*/  @!P2 STG.E.U8 desc[UR54][R136.64+0xd0], R49 ;  /* 0x0000d0318800a986 */ /* 0x000fe8000c101136 */
[----:B------:R-:W2:Y:S01]  /*4b2d0*/  @!P4 LDG.E.U8 R33, desc[UR54][R10.64+0xd1] ;  /* 0x0000d1360a21c981 */ /* 0x000ea2000c1e1100 */
[----:B0-----:R-:W0:Y:S01]  /*4b2e0*/  @!P5 LDC.64 R36, c[0x0][0x5c0] ;  /* 0x00017000ff24db82 */ /* 0x001e220000000a00 */
[----:B--2---:R-:W-:-:S04]  /*4b2f0*/  LOP3.LUT R33, R33, 0xff, RZ, 0xc0, !PT ;  /* 0x000000ff21217812 */ /* 0x004fc800078ec0ff */
[----:B------:R-:W-:-:S05]  /*4b300*/  F2FP.F16.E4M3.UNPACK_B R33, R33 ;  /* 0x00000021ff21723e */ /* 0x000fca00020006ff */
[----:B------:R-:W-:-:S05]  /*4b310*/  HADD2.F32 R33, -RZ, R33.H0_H0 ;  /* 0x20000021ff217230 */ /* 0x000fca0000004100 */
[----:B------:R-:W-:-:S04]  /*4b320*/  FMUL R33, R33, UR46 ;  /* 0x0000002e21217c20 */ /* 0x000fc80008400000 */
[----:B------:R-:W-:Y:S01]  /*4b330*/  FFMA R33, R159, UR47, R33 ;  /* 0x0000002f9f217c23 */ /* 0x000fe20008000021 */
[----:B0-----:R-:W-:Y:S02]  /*4b340*/  @!P5 IADD3 R36, P6, R26, R36, RZ ;  /* 0x000000241a24d210 */ /* 0x001fe40007fde0ff */
[----:B------:R-:W-:Y:S01]  /*4b350*/  LOP3.LUT P2, RZ, R34, 0x100, RZ, 0xc0, !PT ;  /* 0x0000010022ff7812 */ /* 0x000fe2000784c0ff */
[----:B------:R-:W2:Y:S01]  /*4b360*/  LDL.LU R159, [R1+0x9a8] ;  /* 0x0009a800019f7983 */ /* 0x000ea20000300800 */
        /* <DEDUP_REMOVED lines=50> */
[----:B------:R-:W-:Y:S02]  /*4b690*/  F2FP.SATFINITE.E4M3.F32.PACK_AB_MERGE_C R29, RZ, R28, RZ ;  /* 0x0000001cff1d723e */ /* 0x000fe400048070ff */
[----:B------:R-:W-:-:S03]  /*4b6a0*/  PRMT R28, RZ, 0x7610, R28 ;  /* 0x00007610ff1c7816 */ /* 0x000fc6000000001c */
        /* <DEDUP_REMOVED lines=8> */
[----:B------:R-:W-:Y:S02]  /*4b730*/  LOP3.LUT P4, RZ, R2, 0x80, RZ, 0xc0, !PT ;  /* 0x0000008002ff7812 */ /* 0x000fe4000788c0ff */
[----:B-1----:R-:W-:Y:S01]  /*4b740*/  PRMT R33, RZ, 0x7610, R33 ;  /* 0x00007610ff217816 */ /* 0x002fe20000000021 */
[----:B------:R-:W4:Y:S01]  /*4b750*/  LDL.LU R161, [R1+0x9bc] ;  /* 0x0009bc0001a17983 */ /* 0x000f220000300800 */
[----:B------:R-:W-:-:S05]  /*4b760*/  F2FP.SATFINITE.E4M3.F32.PACK_AB_MERGE_C R11, RZ, R28, RZ ;  /* 0x0000001cff0b723e */ /* 0x000fca00048070ff */
[----:B------:R1:W-:Y:S04]  /*4b770*/  @!P6 STG.E.U8 desc[UR54][R84.64+0xc0], R11 ;  /* 0x0000c00b5400e986 */ /* 0x0003e8000c101136 */
[----:B------:R-:W2:Y:S01]  /*4b780*/  @!P5 LDG.E.U8 R10, desc[UR54][R12.64+0xc1] ;  /* 0x0000c1360c0ad981 */ /* 0x000ea2000c1e1100 */
[----:B------:R-:W-:Y:S02]  /*4b790*/  PRMT R28, RZ, 0x7610, R28 ;  /* 0x00007610ff1c7816 */ /* 0x000fe4000000001c */
[----:B--2---:R-:W-:-:S04]  /*4b7a0*/  LOP3.LUT R10, R10, 0xff, RZ, 0xc0, !PT ;  /* 0x000000ff0a0a7812 */ /* 0x004fc800078ec0ff */
[----:B------:R-:W-:-:S05]  /*4b7b0*/  F2FP.F16.E4M3.UNPACK_B R10, R10 ;  /* 0x0000000aff0a723e */ /* 0x000fca00020006ff */
[----:B------:R-:W-:-:S05]  /*4b7c0*/  HADD2.F32 R10, -RZ, R10.H0_H0 ;  /* 0x2000000aff0a7230 */ /* 0x000fca0000004100 */
[----:B------:R-:W-:-:S04]  /*4b7d0*/  FMUL R10, R10, UR46 ;  /* 0x0000002e0a0a7c20 */ /* 0x000fc80008400000 */
[----:B------:R-:W-:-:S05]  /*4b7e0*/  FFMA R10, R159, UR47, R10 ;  /* 0x0000002f9f0a7c23 */ /* 0x000fca000800000a */
[----:B------:R-:W-:-:S05]  /*4b7f0*/  F2FP.SATFINITE.E4M3.F32.PACK_AB_MERGE_C R29, RZ, R10, RZ ;  /* 0x0000000aff1d723e */ /* 0x000fca00048070ff */
[----:B------:R2:W-:Y:S04]  /*4b800*/  @!P5 STG.E.U8 desc[UR54][R82.64+0xc1], R29 ;  /* 0x0000c11d5200d986 */ /* 0x0005e8000c101136 */
[----:B------:R-:W3:Y:S01]  /*4b810*/  @!P3 LDG.E.U8 R28, desc[UR54][R14.64+0xc0] ;  /* 0x0000c0360e1cb981 */ /* 0x000ee2000c1e1100 */
[----:B0-----:R-:W-:Y:S02]  /*4b820*/  @!P3 IADD3 R10, P5, R80, R36, RZ ;  /* 0x00000024500ab210 */ /* 0x001fe40007fbe0ff */
[----:B------:R-:W-:Y:S01]  /*4b830*/  LOP3.LUT P6, RZ, R2, 0x40000000, RZ, 0xc0, !PT ;  /* 0x4000000002ff7812 */ /* 0x000fe200078cc0ff */
[----:B------:R-:W4:Y:S02]  /*4b840*/  LDL.LU R80, [R1+0xaa4] ;  /* 0x000aa40001507983 */ /* 0x000f240000300800 */
[----:B-1----:R-:W-:-:S02]  /*4b850*/  @!P3 IMAD.X R11, R81, 0x1, R37, P5 ;  /* 0x00000001510bb824 */ /* 0x002fc400028e0625 */
[----:B------:R-:W4:Y:S04]  /*4b860*/  LDL.LU R81, [R1+0xaa0] ;  /* 0x000aa00001517983 */ /* 0x000f280000300800 */
[----:B------:R-:W4:Y:S01]  /*4b870*/  LDL.LU R159, [R1+0x9c0] ;  /* 0x0009c000019f7983 */ /* 0x000f220000300800 */
[----:B---3--:R-:W-:-:S04]  /*4b880*/  LOP3.LUT R28, R28, 0xff, RZ, 0xc0, !PT ;  /* 0x000000ff1c1c7812 */ /* 0x008fc800078ec0ff */
[----:B------:R-:W-:-:S05]  /*4b890*/  F2FP.F16.E4M3.UNPACK_B R28, R28 ;  /* 0x0000001cff1c723e */ /* 0x000fca00020006ff */
[----:B------:R-:W-:-:S05]  /*4b8a0*/  HADD2.F32 R28, -RZ, R28.H0_H0 ;  /* 0x2000001cff1c7230 */ /* 0x000fca0000004100 */
[----:B------:R-:W-:-:S04]  /*4b8b0*/  FMUL R28, R28, UR46 ;  /* 0x0000002e1c1c7c20 */ /* 0x000fc80008400000 */
[----:B------:R-:W-:-:S05]  /*4b8c0*/  FFMA R28, R158, UR47, R28 ;  /* 0x0000002f9e1c7c23 */ /* 0x000fca000800001c */
[----:B------:R-:W-:Y:S02]  /*4b8d0*/  F2FP.SATFINITE.E4M3.F32.PACK_AB_MERGE_C R37, RZ, R28, RZ ;  /* 0x0000001cff25723e */ /* 0x000fe400048070ff */
[----:B--2---:R-:W0:Y:S03]  /*4b8e0*/  @!P4 LDC.64 R28, c[0x0][0x5c0] ;  /* 0x00017000ff1ccb82 */ /* 0x004e260000000a00 */
[----:B------:R1:W-:Y:S04]  /*4b8f0*/  @!P3 STG.E.U8 desc[UR54][R10.64+0xc0], R37 ;  /* 0x0000c0250a00b986 */ /* 0x0003e8000c101136 */
[----:B------:R-:W2:Y:S01]  /*4b900*/  @!P4 LDG.E.U8 R33, desc[UR54][R14.64+0xc1] ;  /* 0x0000c1360e21c981 */ /* 0x000ea2000c1e1100 */
[----:B-1----:R-:W-:-:S02]  /*4b910*/  PRMT R10, RZ, 0x7610, R10 ;  /* 0x00007610ff0a7816 */ /* 0x002fc4000000000a */
[----:B0-----:R-:W-:Y:S02]  /*4b920*/  @!P4 IADD3 R28, P5, R8, R28, RZ ;  /* 0x0000001c081cc210 */ /* 0x001fe40007fbe0ff */
[----:B------:R-:W5:Y:S04]  /*4b930*/  LDL.LU R8, [R1+0xa9c] ;  /* 0x000a9c0001087983 */ /* 0x000f680000300800 */
[----:B------:R-:W3:Y:S01]  /*4b940*/  LDL.LU R158, [R1+0x9c4] ;  /* 0x0009c400019e7983 */ /* 0x000ee20000300800 */
[----:B------:R-:W-:Y:S01]  /*4b950*/  @!P4 IMAD.X R29, R6, 0x1, R29, P5 ;  /* 0x00000001061dc824 */ /* 0x000fe200028e061d */
[----:B--2---:R-:W-:Y:S02]  /*4b960*/  LOP3.LUT R33, R33, 0xff, RZ, 0xc0, !PT ;  /* 0x000000ff21217812 */ /* 0x004fe400078ec0ff */
[----:B------:R-:W-:Y:S01]  /*4b970*/  LOP3.LUT P3, RZ, R2, 0x20, RZ, 0xc0, !PT ;  /* 0x0000002002ff7812 */ /* 0x000fe2000786c0ff */
[----:B------:R-:W5:Y:S01]  /*4b980*/  LDL.LU R6, [R1+0xa98] ;  /* 0x000a980001067983 */ /* 0x000f620000300800 */
[----:B------:R-:W-:-:S05]  /*4b990*/  F2FP.F16.E4M3.UNPACK_B R33, R33 ;  /* 0x00000021ff21723e */ /* 0x000fca00020006ff */
[----:B------:R-:W-:-:S05]  /*4b9a0*/  HADD2.F32 R33, -RZ, R33.H0_H0 ;  /* 0x20000021ff217230 */ /* 0x000fca0000004100 */
[----:B------:R-:W-:Y:S01]  /*4b9b0*/  FMUL R33, R33, UR46 ;  /* 0x0000002e21217c20 */ /* 0x000fe20008400000 */
[----:B------:R-:W-:Y:S01]  /*4b9c0*/  LOP3.LUT P5, RZ, R2, 0x20000000, RZ, 0xc0, !PT ;  /* 0x2000000002ff7812 */ /* 0x000fe200078ac0ff */
[----:B------:R-:W0:Y:S02]  /*4b9d0*/  @!P3 LDC.64 R36, c[0x0][0x5c0] ;  /* 0x00017000ff24bb82 */ /* 0x000e240000000a00 */
[----:B----4-:R-:W-:Y:S02]  /*4b9e0*/  FFMA R33, R161, UR47, R33 ;  /* 0x0000002fa1217c23 */ /* 0x010fe40008000021 */
[----:B------:R-:W2:Y:S03]  /*4b9f0*/  LDL.LU R161, [R1+0x9c8] ;  /* 0x0009c80001a17983 */ /* 0x000ea60000300800 */
[----:B------:R-:W-:-:S05]  /*4ba00*/  F2FP.SATFINITE.E4M3.F32.PACK_AB_MERGE_C R33, RZ, R33, RZ ;  /* 0x00000021ff21723e */ /* 0x000fca00048070ff */
[----:B------:R1:W-:Y:S04]  /*4ba10*/  @!P4 STG.E.U8 desc[UR54][R28.64+0xc1], R33 ;  /* 0x0000c1211c00c986 */ /* 0x0003e8000c101136 */
[----:B------:R-:W4:Y:S02]  /*4ba20*/  @!P6 LDG.E.U8 R10, desc[UR54][R12.64+0xc8] ;  /* 0x0000c8360c0ae981 */ /* 0x000f24000c1e1100 */
[----:B----4-:R-:W-:-:S04]  /*4ba30*/  LOP3.LUT R10, R10, 0xff, RZ, 0xc0, !PT ;  /* 0x000000ff0a0a7812 */ /* 0x010fc800078ec0ff */
[----:B------:R-:W-:-:S05]  /*4ba40*/  F2FP.F16.E4M3.UNPACK_B R10, R10 ;  /* 0x0000000aff0a723e */ /* 0x000fca00020006ff */
[----:B------:R-:W-:-:S05]  /*4ba50*/  HADD2.F32 R10, -RZ, R10.H0_H0 ;  /* 0x2000000aff0a7230 */ /* 0x000fca0000004100 */
[----:B------:R-:W-:-:S04]  /*4ba60*/  FMUL R10, R10, UR46 ;  /* 0x0000002e0a0a7c20 */ /* 0x000fc80008400000 */
[----:B------:R-:W-:Y:S01]  /*4ba70*/  FFMA R10, R159, UR47, R10 ;  /* 0x0000002f9f0a7c23 */ /* 0x000fe2000800000a */
[----:B-1----:R-:W-:Y:S02]  /*4ba80*/  PRMT R28, RZ, 0x7610, R28 ;  /* 0x00007610ff1c7816 */ /* 0x002fe4000000001c */
[----:B------:R-:W-:Y:S02]  /*4ba90*/  LOP3.LUT P4, RZ, R2, 0x2, RZ, 0xc0, !PT ;  /* 0x0000000202ff7812 */ /* 0x000fe4000788c0ff */
[----:B------:R-:W-:Y:S01]  /*4baa0*/  PRMT R33, RZ, 0x7610, R33 ;  /* 0x00007610ff217816 */ /* 0x000fe20000000021 */
[----:B------:R-:W4:Y:S01]  /*4bab0*/  LDL.LU R159, [R1+0x9cc] ;  /* 0x0009cc00019f7983 */ /* 0x000f220000300800 */
        /* <DEDUP_REMOVED lines=11> */
[----:B------:R-:W2:Y:S01]  /*4bb70*/  @!P3 LDG.E.U8 R28, desc[UR54][R14.64+0xc8] ;  /* 0x0000c8360e1cb981 */ /* 0x000ea2000c1e1100 */
[----:B0-----:R-:W-:Y:S02]  /*4bb80*/  @!P3 IADD3 R10, P5, R5, R36, RZ ;  /* 0x00000024050ab210 */ /* 0x001fe40007fbe0ff */
[----:B------:R-:W-:Y:S01]  /*4bb90*/  LOP3.LUT P6, RZ, R2, 0x8000000, RZ, 0xc0, !PT ;  /* 0x0800000002ff7812 */ /* 0x000fe200078cc0ff */
[----:B------:R-:W5:Y:S02]  /*4bba0*/  LDL.LU R5, [R1+0xa94] ;  /* 0x000a940001057983 */ /* 0x000f640000300800 */
[----:B-1----:R-:W-:-:S02]  /*4bbb0*/  @!P3 IMAD.X R11, R4, 0x1, R37, P5 ;  /* 0x00000001040bb824 */ /* 0x002fc400028e0625 */
[----:B------:R-:W5:Y:S04]  /*4bbc0*/  LDL.LU R4, [R1+0xa90] ;  /* 0x000a900001047983 */ /* 0x000f680000300800 */
[----:B------:R-:W4:Y:S01]  /*4bbd0*/  LDL.LU R158, [R1+0x9d0] ;  /* 0x0009d000019e7983 */ /* 0x000f220000300800 */
[----:B--2---:R-:W-:-:S04]  /*4bbe0*/  LOP3.LUT R28, R28, 0xff, RZ, 0xc0, !PT ;  /* 0x000000ff1c1c7812 */ /* 0x004fc800078ec0ff */
[----:B------:R-:W-:-:S05]  /*4bbf0*/  F2FP.F16.E4M3.UNPACK_B R28, R28 ;  /* 0x0000001cff1c723e */ /* 0x000fca00020006ff */
[----:B------:R-:W-:-:S05]  /*4bc00*/  HADD2.F32 R28, -RZ, R28.H0_H0 ;  /* 0x2000001cff1c7230 */ /* 0x000fca0000004100 */
[----:B------:R-:W-:-:S04]  /*4bc10*/  FMUL R28, R28, UR46 ;  /* 0x0000002e1c1c7c20 */ /* 0x000fc80008400000 */
[----:B------:R-:W-:Y:S02]  /*4bc20*/  FFMA R28, R161, UR47, R28 ;  /* 0x0000002fa11c7c23 */ /* 0x000fe4000800001c */
[----:B------:R-:W2:Y:S03]  /*4bc30*/  LDL.LU R161, [R1+0x9d4] ;  /* 0x0009d40001a17983 */ /* 0x000ea60000300800 */
[----:B------:R-:W-:Y:S02]  /*4bc40*/  F2FP.SATFINITE.E4M3.F32.PACK_AB_MERGE_C R37, RZ, R28, RZ ;  /* 0x0000001cff25723e */ /* 0x000fe400048070ff */
[----:B---3--:R-:W0:Y:S03]  /*4bc50*/  @!P4 LDC.64 R28, c[0x0][0x5c0] ;  /* 0x00017000ff1ccb82 */ /* 0x008e260000000a00 */
[----:B------:R1:W-:Y:S04]  /*4bc60*/  @!P3 STG.E.U8 desc[UR54][R10.64+0xc8], R37 ;  /* 0x0000c8250a00b986 */ /* 0x0003e8000c101136 */
[----:B------:R-:W3:Y:S01]  /*4bc70*/  @!P4 LDG.E.U8 R33, desc[UR54][R14.64+0xc9] ;  /* 0x0000c9360e21c981 */ /* 0x000ee2000c1e1100 */
[----:B-1----:R-:W-:-:S02]  /*4bc80*/  PRMT R10, RZ, 0x7610, R10 ;  /* 0x00007610ff0a7816 */ /* 0x002fc4000000000a */
[----:B0-----:R-:W-:-:S05]  /*4bc90*/  @!P4 IADD3 R28, P5, R135, R28, RZ ;  /* 0x0000001c871cc210 */ /* 0x001fca0007fbe0ff */
[----:B------:R-:W-:Y:S01]  /*4bca0*/  @!P4 IMAD.X R29, R134, 0x1, R29, P5 ;  /* 0x00000001861dc824 */ /* 0x000fe200028e061d */
        /* <DEDUP_REMOVED lines=9> */
[----:B------:R0:W-:Y:S04]  /*4bd40*/  @!P4 STG.E.U8 desc[UR54][R28.64+0xc9], R33 ;  /* 0x0000c9211c00c986 */ /* 0x0001e8000c101136 */
[----:B------:R-:W4:Y:S02]  /*4bd50*/  @!P6 LDG.E.U8 R10, desc[UR54][R12.64+0xd0] ;  /* 0x0000d0360c0ae981 */ /* 0x000f24000c1e1100 */
[----:B------:R-:W1:Y:S01]  /*4bd60*/  @!P3 LDC.64 R36, c[0x0][0x5c0] ;  /* 0x00017000ff24bb82 */ /* 0x000e620000000a00 */
[----:B----4-:R-:W-:-:S04]  /*4bd70*/  LOP3.LUT R10, R10, 0xff, RZ, 0xc0, !PT ;  /* 0x000000ff0a0a7812 */ /* 0x010fc800078ec0ff */
[----:B------:R-:W-:-:S05]  /*4bd80*/  F2FP.F16.E4M3.UNPACK_B R10, R10 ;  /* 0x0000000aff0a723e */ /* 0x000fca00020006ff */
[----:B------:R-:W-:-:S05]  /*4bd90*/  HADD2.F32 R10, -RZ, R10.H0_H0 ;  /* 0x2000000aff0a7230 */ /* 0x000fca0000004100 */
[----:B------:R-:W-:-:S04]  /*4bda0*/  FMUL R10, R10, UR46 ;  /* 0x0000002e0a0a7c20 */ /* 0x000fc80008400000 */
[----:B------:R-:W-:Y:S01]  /*4bdb0*/  FFMA R10, R158, UR47, R10 ;  /* 0x0000002f9e0a7c23 */ /* 0x000fe2000800000a */
[----:B0-----:R-:W-:Y:S02]  /*4bdc0*/  PRMT R28, RZ, 0x7610, R28 ;  /* 0x00007610ff1c7816 */ /* 0x001fe4000000001c */
        /* <DEDUP_REMOVED lines=16> */
[----:B-1----:R-:W-:-:S05]  /*4bed0*/  @!P3 IADD3 R10, P5, R125, R36, RZ ;  /* 0x000000247d0ab210 */ /* 0x002fca0007fbe0ff */
[----:B0-----:R-:W-:Y:S02]  /*4bee0*/  @!P3 IMAD.X R11, R124, 0x1, R37, P5 ;  /* 0x000000017c0bb824 */ /* 0x001fe400028e0625 */
[----:B------:R-:W0:Y:S01]  /*4bef0*/  @!P4 LDC.64 R36, c[0x0][0x5c0] ;  /* 0x00017000ff24cb82 */ /* 0x000e220000000a00 */
[----:B---3--:R-:W-:-:S04]  /*4bf00*/  LOP3.LUT R28, R28, 0xff, RZ, 0xc0, !PT ;  /* 0x000000ff1c1c7812 */ /* 0x008fc800078ec0ff */
[----:B------:R-:W-:-:S05]  /*4bf10*/  F2FP.F16.E4M3.UNPACK_B R28, R28 ;  /* 0x0000001cff1c723e */ /* 0x000fca00020006ff */
[----:B------:R-:W-:-:S05]  /*4bf20*/  HADD2.F32 R28, -RZ, R28.H0_H0 ;  /* 0x2000001cff1c7230 */ /* 0x000fca0000004100 */
[----:B------:R-:W-:-:S04]  /*4bf30*/  FMUL R28, R28, UR46 ;  /* 0x0000002e1c1c7c20 */ /* 0x000fc80008400000 */
[----:B------:R-:W-:Y:S01]  /*4bf40*/  FFMA R28, R159, UR47, R28 ;  /* 0x0000002f9f1c7c23 */ /* 0x000fe2000800001c */
[----:B0-----:R-:W-:Y:S01]  /*4bf50*/  @!P4 IADD3 R122, P5, R122, R36, RZ ;  /* 0x000000247a7ac210 */ /* 0x001fe20007fbe0ff */
[----:B------:R-:W3:Y:S03]  /*4bf60*/  LDL.LU R159, [R1+0x9e4] ;  /* 0x0009e400019f7983 */ /* 0x000ee60000300800 */
[----:B----4-:R-:W-:Y:S02]  /*4bf70*/  F2FP.SATFINITE.E4M3.F32.PACK_AB_MERGE_C R29, RZ, R28, RZ ;  /* 0x0000001cff1d723e */ /* 0x010fe400048070ff */
[----:B------:R-:W-:-:S03]  /*4bf80*/  PRMT R28, RZ, 0x7610, R28 ;  /* 0x00007610ff1c7816 */ /* 0x000fc6000000001c */
[----:B------:R0:W-:Y:S04]  /*4bf90*/  @!P3 STG.E.U8 desc[UR54][R10.64+0xd0], R29 ;  /* 0x0000d01d0a00b986 */ /* 0x0001e8000c101136 */
[----:B------:R-:W4:Y:S01]  /*4bfa0*/  @!P4 LDG.E.U8 R28, desc[UR54][R14.64+0xd1] ;  /* 0x0000d1360e1cc981 */ /* 0x000f22000c1e1100 */
[----:B------:R-:W-:Y:S01]  /*4bfb0*/  @!P4 IMAD.X R123, R120, 0x1, R37, P5 ;  /* 0x00000001787bc824 */ /* 0x000fe200028e0625 */
[----:B0-----:R-:W-:Y:S02]  /*4bfc0*/  PRMT R10, RZ, 0x7610, R10 ;  /* 0x00007610ff0a7816 */ /* 0x001fe4000000000a */
[----:B----4-:R-:W-:-:S04]  /*4bfd0*/  LOP3.LUT R28, R28, 0xff, RZ, 0xc0, !PT ;  /* 0x000000ff1c1c7812 */ /* 0x010fc800078ec0ff */
[----:B------:R-:W-:-:S05]  /*4bfe0*/  F2FP.F16.E4M3.UNPACK_B R28, R28 ;  /* 0x0000001cff1c723e */ /* 0x000fca00020006ff */
[----:B------:R-:W-:-:S05]  /*4bff0*/  HADD2.F32 R28, -RZ, R28.H0_H0 ;  /* 0x2000001cff1c7230 */ /* 0x000fca0000004100 */
[----:B------:R-:W-:-:S04]  /*4c000*/  FMUL R28, R28, UR46 ;  /* 0x0000002e1c1c7c20 */ /* 0x000fc80008400000 */
[----:B------:R-:W-:Y:S01]  /*4c010*/  FFMA R28, R158, UR47, R28 ;  /* 0x0000002f9e1c7c23 */ /* 0x000fe2000800001c */
[----:B------:R-:W-:Y:S02]  /*4c020*/  LOP3.LUT P5, RZ, R2, 0x800000, RZ, 0xc0, !PT ;  /* 0x0080000002ff7812 */ /* 0x000fe400078ac0ff */
[----:B------:R-:W-:Y:S01]  /*4c030*/  LOP3.LUT P3, RZ, R0, 0x1000000, RZ, 0xc0, !PT ;  /* 0x0100000000ff7812 */ /* 0x000fe2000786c0ff */
[----:B------:R-:W4:Y:S01]  /*4c040*/  LDL.LU R158, [R1+0x9e8] ;  /* 0x0009e800019e7983 */ /* 0x000f220000300800 */
[----:B------:R-:W-:-:S05]  /*4c050*/  F2FP.SATFINITE.E4M3.F32.PACK_AB_MERGE_C R11, RZ, R28, RZ ;  /* 0x0000001cff0b723e */ /* 0x000fca00048070ff */
[----:B------:R0:W-:Y:S04]  /*4c060*/  @!P4 STG.E.U8 desc[UR54][R122.64+0xd1], R11 ;  /* 0x0000d10b7a00c986 */ /* 0x0001e8000c101136 */
        /* <DEDUP_REMOVED lines=9> */
[----:B------:R-:W-:Y:S02]  /*4c100*/  F2FP.SATFINITE.E4M3.F32.PACK_AB_MERGE_C R29, RZ, R10, RZ ;  /* 0x0000000aff1d723e */ /* 0x000fe400048070ff */
[----:B------:R-:W-:-:S03]  /*4c110*/  PRMT R10, RZ, 0x7610, R10 ;  /* 0x00007610ff0a7816 */ /* 0x000fc6000000000a */
[----:B------:R1:W-:Y:S04]  /*4c120*/  @!P6 STG.E.U8 desc[UR54][R72.64+0xd8], R29 ;  /* 0x0000d81d4800e986 */ /* 0x0003e8000c101136 */
[----:B------:R3:W4:Y:S02]  /*4c130*/  @!P5 LDG.E.U8 R10, desc[UR54][R12.64+0xd9] ;  /* 0x0000d9360c0ad981 */ /* 0x000724000c1e1100 */
[----:B---3--:R-:W-:Y:S02]  /*4c140*/  PRMT R12, RZ, 0x7610, R12 ;  /* 0x00007610ff0c7816 */ /* 0x008fe4000000000c */
[----:B----4-:R-:W-:-:S04]  /*4c150*/  LOP3.LUT R10, R10, 0xff, RZ, 0xc0, !PT ;  /* 0x000000ff0a0a7812 */ /* 0x010fc800078ec0ff */
[----:B------:R-:W-:-:S05]  /*4c160*/  F2FP.F16.E4M3.UNPACK_B R10, R10 ;  /* 0x0000000aff0a723e */ /* 0x000fca00020006ff */
[----:B------:R-:W-:-:S05]  /*4c170*/  HADD2.F32 R10, -RZ, R10.H0_H0 ;  /* 0x2000000aff0a7230 */ /* 0x000fca0000004100 */
[----:B------:R-:W-:-:S04]  /*4c180*/  FMUL R10, R10, UR46 ;  /* 0x0000002e0a0a7c20 */ /* 0x000fc80008400000 */
[----:B------:R-:W-:Y:S01]  /*4c190*/  FFMA R10, R159, UR47, R10 ;  /* 0x0000002f9f0a7c23 */ /* 0x000fe2000800000a */
[----:B------:R-:W-:Y:S01]  /*4c1a0*/  LOP3.LUT P6, RZ, R2, 0x400000, RZ, 0xc0, !PT ;  /* 0x0040000002ff7812 */ /* 0x000fe200078cc0ff */
[----:B------:R-:W3:Y:S03]  /*4c1b0*/  LDL.LU R159, [R1+0x9f0] ;  /* 0x0009f000019f7983 */ /* 0x000ee60000300800 */
[----:B------:R-:W-:Y:S02]  /*4c1c0*/  F2FP.SATFINITE.E4M3.F32.PACK_AB_MERGE_C R33, RZ, R10, RZ ;  /* 0x0000000aff21723e */ /* 0x000fe400048070ff */
[----:B0-----:R-:W0:Y:S03]  /*4c1d0*/  @!P3 LDC.64 R10, c[0x0][0x5c0] ;  /* 0x00017000ff0abb82 */ /* 0x001e260000000a00 */
[----:B------:R-:W-:Y:S04]  /*4c1e0*/  @!P5 STG.E.U8 desc[UR54][R70.64+0xd9], R33 ;  /* 0x0000d9214600d986 */ /* 0x000fe8000c101136 */
        /* <DEDUP_REMOVED lines=9> */
[----:B-1----:R-:W-:Y:S02]  /*4c280*/  F2FP.SATFINITE.E4M3.F32.PACK_AB_MERGE_C R29, RZ, R12, RZ ;  /* 0x0000000cff1d723e */ /* 0x002fe400048070ff */
[----:B------:R-:W0:Y:S03]  /*4c290*/  @!P4 LDC.64 R12, c[0x0][0x5c0] ;  /* 0x00017000ff0ccb82 */ /* 0x000e260000000a00 */
[----:B------:R1:W-:Y:S04]  /*4c2a0*/  @!P3 STG.E.U8 desc[UR54][R10.64+0xd8], R29 ;  /* 0x0000d81d0a00b986 */ /* 0x0003e8000c101136 */
[----:B------:R-:W2:Y:S01]  /*4c2b0*/  @!P4 LDG.E.U8 R28, desc[UR54][R14.64+0xd9] ;  /* 0x0000d9360e1cc981 */ /* 0x000ea2000c1e1100 */
[----:B-1----:R-:W-:-:S02]  /*4c2c0*/  PRMT R10, RZ, 0x7610, R10 ;  /* 0x00007610ff0a7816 */ /* 0x002fc4000000000a */
        /* <DEDUP_REMOVED lines=18> */
[----:B0-----:R-:W-:Y:S02]  /*4c3f0*/  PRMT R12, RZ, 0x7610, R12 ;  /* 0x00007610ff0c7816 */ /* 0x001fe4000000000c */
[----:B------:R-:W-:Y:S02]  /*4c400*/  LOP3.LUT P4, RZ, R0, 0x20, RZ, 0xc0, !PT ;  /* 0x0000002000ff7812 */ /* 0x000fe4000788c0ff */
[----:B------:R-:W-:Y:S01]  /*4c410*/  PRMT R14, RZ, 0x7610, R14 ;  /* 0x00007610ff0e7816 */ /* 0x000fe2000000000e */
[----:B------:R-:W3:Y:S01]  /*4c420*/  LDL.LU R159, [R1+0x9fc] ;  /* 0x0009fc00019f7983 */ /* 0x000ee20000300800 */
        /* <DEDUP_REMOVED lines=12> */
[----:B------:R-:W1:Y:S03]  /*4c4f0*/  @!P3 LDC.64 R10, c[0x0][0x5c0] ;  /* 0x00017000ff0abb82 */ /* 0x000e660000000a00 */
[----:B------:R3:W-:Y:S04]  /*4c500*/  @!P5 STG.E.U8 desc[UR54][R66.64+0xc1], R13 ;  /* 0x0000c10d4200d986 */ /* 0x0007e8000c101136 */
[----:B------:R-:W2:Y:S01]  /*4c510*/  @!P3 LDG.E.U8 R12, desc[UR54][R18.64+0xc0] ;  /* 0x0000c036120cb981 */ /* 0x000ea2000c1e1100 */
[----:B-1----:R-:W-:-:S05]  /*4c520*/  @!P3 IADD3 R10, P5, R51, R10, RZ ;  /* 0x0000000a330ab210 */ /* 0x002fca0007fbe0ff */
[----:B------:R-:W-:Y:S01]  /*4c530*/  @!P3 IMAD.X R11, R50, 0x1, R11, P5 ;  /* 0x00000001320bb824 */ /* 0x000fe200028e060b */
[----:B--2---:R-:W-:-:S04]  /*4c540*/  LOP3.LUT R12, R12, 0xff, RZ, 0xc0, !PT ;  /* 0x000000ff0c0c7812 */ /* 0x004fc800078ec0ff */
[----:B------:R-:W-:-:S05]  /*4c550*/  F2FP.F16.E4M3.UNPACK_B R12, R12 ;  /* 0x0000000cff0c723e */ /* 0x000fca00020006ff */
[----:B------:R-:W-:-:S05]  /*4c560*/  HADD2.F32 R12, -RZ, R12.H0_H0 ;  /* 0x2000000cff0c7230 */ /* 0x000fca0000004100 */
[----:B------:R-:W-:-:S04]  /*4c570*/  FMUL R12, R12, UR46 ;  /* 0x0000002e0c0c7c20 */ /* 0x000fc80008400000 */
[----:B------:R-:W-:Y:S02]  /*4c580*/  FFMA R12, R161, UR47, R12 ;  /* 0x0000002fa10c7c23 */ /* 0x000fe4000800000c */
[----:B------:R-:W2:Y:S03]  /*4c590*/  LDL.LU R161, [R1+0xa04] ;  /* 0x000a040001a17983 */ /* 0x000ea60000300800 */
[----:B0-----:R-:W-:Y:S02]  /*4c5a0*/  F2FP.SATFINITE.E4M3.F32.PACK_AB_MERGE_C R15, RZ, R12, RZ ;  /* 0x0000000cff0f723e */ /* 0x001fe400048070ff */
        /* <DEDUP_REMOVED lines=21> */
[C---:B------:R-:W-:Y:S02]  /*4c700*/  LOP3.LUT P4, RZ, R7.reuse, 0x200000, RZ, 0xc0, !PT ;  /* 0x0020000007ff7812 */ /* 0x040fe4000788c0ff */
[----:B0-----:R-:W-:Y:S02]  /*4c710*/  PRMT R12, RZ, 0x7610, R12 ;  /* 0x00007610ff0c7816 */ /* 0x001fe4000000000c */
[----:B------:R-:W-:Y:S02]  /*4c720*/  LOP3.LUT P3, RZ, R7, 0x400000, RZ, 0xc0, !PT ;  /* 0x0040000007ff7812 */ /* 0x000fe4000786c0ff */
[----:B------:R-:W-:Y:S02]  /*4c730*/  PRMT R14, RZ, 0x7610, R14 ;  /* 0x00007610ff0e7816 */ /* 0x000fe4000000000e */
[----:B------:R-:W-:Y:S02]  /*4c740*/  F2FP.SATFINITE.E4M3.F32.PACK_AB_MERGE_C R15, RZ, R10, RZ ;  /* 0x0000000aff0f723e */ /* 0x000fe400048070ff */
[----:B------:R-:W-:Y:S01]  /*4c750*/  PRMT R10, RZ, 0x7610, R10 ;  /* 0x00007610ff0a7816 */ /* 0x000fe2000000000a */
[----:B------:R-:W4:Y:S04]  /*4c760*/  LDL.LU R158, [R1+0xa0c] ;  /* 0x000a0c00019e7983 */ /* 0x000f280000300800 */
        /* <DEDUP_REMOVED lines=10> */
[----:B------:R-:W1:Y:S03]  /*4c810*/  @!P4 LDC.64 R10, c[0x0][0x5c0] ;  /* 0x00017000ff0acb82 */ /* 0x000e660000000a00 */
[----:B------:R4:W-:Y:S04]  /*4c820*/  @!P5 STG.E.U8 desc[UR54][R62.64+0xc9], R13 ;  /* 0x0000c90d3e00d986 */ /* 0x0009e8000c101136 */
[----:B------:R-:W3:Y:S01]  /*4c830*/  @!P4 LDG.E.U8 R12, desc[UR54][R18.64+0xc8] ;  /* 0x0000c836120cc981 */ /* 0x000ee2000c1e1100 */
[----:B-1----:R-:W-:-:S05]  /*4c840*/  @!P4 IADD3 R10, P5, R45, R10, RZ ;  /* 0x0000000a2d0ac210 */ /* 0x002fca0007fbe0ff */
        /* <DEDUP_REMOVED lines=9> */
[----:B----4-:R-:W0:Y:S03]  /*4c8e0*/  @!P3 LDC.64 R12, c[0x0][0x5c0] ;  /* 0x00017000ff0cbb82 */ /* 0x010e260000000a00 */
[----:B------:R1:W-:Y:S04]  /*4c8f0*/  @!P4 STG.E.U8 desc[UR54][R10.64+0xc8], R15 ;  /* 0x0000c80f0a00c986 */ /* 0x0003e8000c101136 */
[----:B------:R-:W4:Y:S01]  /*4c900*/  @!P3 LDG.E.U8 R14, desc[UR54][R18.64+0xc9] ;  /* 0x0000c936120eb981 */ /* 0x000f22000c1e1100 */
[----:B-1----:R-:W-:-:S02]  /*4c910*/  PRMT R10, RZ, 0x7610, R10 ;  /* 0x00007610ff0a7816 */ /* 0x002fc4000000000a */
        /* <DEDUP_REMOVED lines=20> */
[----:B------:R-:W-:Y:S02]  /*4ca60*/  F2FP.SATFINITE.E4M3.F32.PACK_AB_MERGE_C R15, RZ, R10, RZ ;  /* 0x0000000aff0f723e */ /* 0x000fe400048070ff */
[----:B------:R-:W-:-:S03]  /*4ca70*/  PRMT R10, RZ, 0x7610, R10 ;  /* 0x00007610ff0a7816 */ /* 0x000fc6000000000a */
[----:B------:R1:W-:Y:S04]  /*4ca80*/  @!P6 STG.E.U8 desc[UR54][R60.64+0xd0], R15 ;  /* 0x0000d00f3c00e986 */ /* 0x0003e8000c101136 */
[----:B------:R-:W3:Y:S02]  /*4ca90*/  @!P5 LDG.E.U8 R10, desc[UR54][R16.64+0xd1] ;  /* 0x0000d136100ad981 */ /* 0x000ee4000c1e1100 */
[----:B0-----:R-:W0:Y:S01]  /*4caa0*/  @!P1 LDC.64 R12, c[0x0][0x5c0] ;  /* 0x00017000ff0c9b82 */ /* 0x001e220000000a00 */
[----:B---3--:R-:W-:-:S04]  /*4cab0*/  LOP3.LUT R10, R10, 0xff, RZ, 0xc0, !PT ;  /* 0x000000ff0a0a7812 */ /* 0x008fc800078ec0ff */
[----:B------:R-:W-:-:S05]  /*4cac0*/  F2FP.F16.E4M3.UNPACK_B R10, R10 ;  /* 0x0000000aff0a723e */ /* 0x000fca00020006ff */
[----:B------:R-:W-:-:S05]  /*4cad0*/  HADD2.F32 R10, -RZ, R10.H0_H0 ;  /* 0x2000000aff0a7230 */ /* 0x000fca0000004100 */
[----:B------:R-:W-:-:S04]  /*4cae0*/  FMUL R10, R10, UR46 ;  /* 0x0000002e0a0a7c20 */ /* 0x000fc80008400000 */
[----:B------:R-:W-:Y:S01]  /*4caf0*/  FFMA R10, R159, UR47, R10 ;  /* 0x0000002f9f0a7c23 */ /* 0x000fe2000800000a */
[----:B------:R-:W-:Y:S01]  /*4cb00*/  LOP3.LUT P6, RZ, R2, 0x4000, RZ, 0xc0, !PT ;  /* 0x0000400002ff7812 */ /* 0x000fe200078cc0ff */
[----:B------:R-:W3:Y:S03]  /*4cb10*/  LDL.LU R159, [R1+0xa20] ;  /* 0x000a2000019f7983 */ /* 0x000ee60000300800 */
[----:B------:R-:W-:Y:S02]  /*4cb20*/  F2FP.SATFINITE.E4M3.F32.PACK_AB_MERGE_C R29, RZ, R10, RZ ;  /* 0x0000000aff1d723e */ /* 0x000fe400048070ff */
[----:B------:R-:W4:Y:S03]  /*4cb30*/  @!P2 LDC.64 R10, c[0x0][0x5c0] ;  /* 0x00017000ff0aab82 */ /* 0x000f260000000a00 */
[----:B------:R2:W-:Y:S04]  /*4cb40*/  @!P5 STG.E.U8 desc[UR54][R58.64+0xd1], R29 ;  /* 0x0000d11d3a00d986 */ /* 0x0005e8000c101136 */
[----:B------:R-:W2:Y:S01]  /*4cb50*/  @!P2 LDG.E.U8 R14, desc[UR54][R18.64+0xd0] ;  /* 0x0000d036120ea981 */ /* 0x000ea2000c1e1100 */
[----:B----4-:R-:W-:-:S05]  /*4cb60*/  @!P2 IADD3 R10, P3, R41, R10, RZ ;  /* 0x0000000a290aa210 */ /* 0x010fca0007f7e0ff */
[----:B------:R-:W-:Y:S01]  /*4cb70*/  @!P2 IMAD.X R11, R40, 0x1, R11, P3 ;  /* 0x00000001280ba824 */ /* 0x000fe200018e060b */
[----:B--2---:R-:W-:-:S04]  /*4cb80*/  LOP3.LUT R14, R14, 0xff, RZ, 0xc0, !PT ;  /* 0x000000ff0e0e7812 */ /* 0x004fc800078ec0ff */
[----:B------:R-:W-:-:S05]  /*4cb90*/  F2FP.F16.E4M3.UNPACK_B R14, R14 ;  /* 0x0000000eff0e723e */ /* 0x000fca00020006ff */
[----:B------:R-:W-:-:S05]  /*4cba0*/  HADD2.F32 R14, -RZ, R14.H0_H0 ;  /* 0x2000000eff0e7230 */ /* 0x000fca0000004100 */
[----:B------:R-:W-:-:S04]  /*4cbb0*/  FMUL R14, R14, UR46 ;  /* 0x0000002e0e0e7c20 */ /* 0x000fc80008400000 */
[----:B------:R-:W-:Y:S01]  /*4cbc0*/  FFMA R14, R158, UR47, R14 ;  /* 0x0000002f9e0e7c23 */ /* 0x000fe2000800000e */
[----:B0-----:R-:W-:Y:S02]  /*4cbd0*/  @!P1 IADD3 R12, P3, R35, R12, RZ ;  /* 0x0000000c230c9210 */ /* 0x001fe40007f7e0ff */
[----:B------:R-:W-:Y:S01]  /*4cbe0*/  ISETP.GE.AND P5, PT, R9, 0x101, PT ;  /* 0x000001010900780c */ /* 0x000fe20003fa6270 */
[----:B------:R-:W2:Y:S01]  /*4cbf0*/  LDL.LU R158, [R1+0xa24] ;  /* 0x000a2400019e7983 */ /* 0x000ea20000300800 */
[----:B-1----:R-:W-:Y:S02]  /*4cc00*/  F2FP.SATFINITE.E4M3.F32.PACK_AB_MERGE_C R15, RZ, R14, RZ ;  /* 0x0000000eff0f723e */ /* 0x002fe400048070ff */
        /* <DEDUP_REMOVED lines=13> */
[----:B------:R-:W-:Y:S02]  /*4cce0*/  ISETP.LT.OR P2, PT, R30, 0xda, !P5 ;  /* 0x000000da1e00780c */ /* 0x000fe40006f41670 */
[----:B0-----:R-:W-:-:S11]  /*4ccf0*/  PRMT R10, RZ, 0x7610, R10 ;  /* 0x00007610ff0a7816 */ /* 0x001fd6000000000a */
[----:B-1----:R-:W0:Y:S01]  /*4cd00*/  @!P2 LDC.64 R12, c[0x0][0x5c0] ;  /* 0x00017000ff0cab82 */ /* 0x002e220000000a00 */
[----:B----4-:R-:W-:-:S04]  /*4cd10*/  LOP3.LUT R14, R14, 0xff, RZ, 0xc0, !PT ;  /* 0x000000ff0e0e7812 */ /* 0x010fc800078ec0ff */
[----:B------:R-:W-:-:S05]  /*4cd20*/  F2FP.F16.E4M3.UNPACK_B R14, R14 ;  /* 0x0000000eff0e723e */ /* 0x000fca00020006ff */
[----:B------:R-:W-:-:S05]  /*4cd30*/  HADD2.F32 R14, -RZ, R14.H0_H0 ;  /* 0x2000000eff0e7230 */ /* 0x000fca0000004100 */
[----:B------:R-:W-:-:S04]  /*4cd40*/  FMUL R14, R14, UR46 ;  /* 0x0000002e0e0e7c20 */ /* 0x000fc80008400000 */
[----:B---3--:R-:W-:Y:S02]  /*4cd50*/  FFMA R14, R159, UR47, R14 ;  /* 0x0000002f9f0e7c23 */ /* 0x008fe4000800000e */
[----:B------:R-:W3:Y:S03]  /*4cd60*/  LDL.LU R159, [R1+0xa28] ;  /* 0x000a2800019f7983 */ /* 0x000ee60000300800 */
[----:B------:R-:W-:-:S05]  /*4cd70*/  F2FP.SATFINITE.E4M3.F32.PACK_AB_MERGE_C R15, RZ, R14, RZ ;  /* 0x0000000eff0f723e */ /* 0x000fca00048070ff */
[----:B------:R1:W-:Y:S04]  /*4cd80*/  @!P6 STG.E.U8 desc[UR54][R56.64+0xd8], R15 ;  /* 0x0000d80f3800e986 */ /* 0x0003e8000c101136 */
[----:B------:R-:W4:Y:S01]  /*4cd90*/  @!P2 LDG.E.U8 R10, desc[UR54][R16.64+0xd9] ;  /* 0x0000d936100aa981 */ /* 0x000f22000c1e1100 */
[----:B------:R-:W-:Y:S02]  /*4cda0*/  ISETP.GE.AND P6, PT, R9, 0x109, PT ;  /* 0x000001090900780c */ /* 0x000fe40003fc6270 */
[----:B----4-:R-:W-:-:S04]  /*4cdb0*/  LOP3.LUT R10, R10, 0xff, RZ, 0xc0, !PT ;  /* 0x000000ff0a0a7812 */ /* 0x010fc800078ec0ff */
[----:B------:R-:W-:-:S05]  /*4cdc0*/  F2FP.F16.E4M3.UNPACK_B R10, R10 ;  /* 0x0000000aff0a723e */ /* 0x000fca00020006ff */
[----:B------:R-:W-:Y:S01]  /*4cdd0*/  HADD2.F32 R11, -RZ, R10.H0_H0 ;  /* 0x2000000aff0b7230 */ /* 0x000fe20000004100 */
[----:B0-----:R-:W-:-:S04]  /*4cde0*/  @!P2 IADD3 R10, P1, P3, R26, UR11, R12 ;  /* 0x0000000b1a0aac10 */ /* 0x001fc8000fb3e00c */
[----:B------:R-:W-:Y:S01]  /*4cdf0*/  FMUL R12, R11, UR46 ;  /* 0x0000002e0b0c7c20 */ /* 0x000fe20008400000 */
[----:B------:R-:W-:Y:S02]  /*4ce00*/  @!P2 IADD3.X R11, R31, UR10, R13, P1, P3 ;  /* 0x0000000a1f0bac10 */ /* 0x000fe40008fe640d */
[----:B------:R-:W-:Y:S01]  /*4ce10*/  ISETP.LT.OR P1, PT, R30, 0xd9, !P6 ;  /* 0x000000d91e00780c */ /* 0x000fe20007721670 */
[----:B--2---:R-:W-:Y:S01]  /*4ce20*/  FFMA R12, R158, UR47, R12 ;  /* 0x0000002f9e0c7c23 */ /* 0x004fe2000800000c */
[----:B-1----:R-:W-:Y:S02]  /*4ce30*/  IMAD.U32 R15, RZ, RZ, UR8 ;  /* 0x00000008ff0f7e24 */ /* 0x002fe4000f8e00ff */
[----:B------:R-:W-:Y:S01]  /*4ce40*/  IMAD.U32 R14, RZ, RZ, UR7 ;  /* 0x00000007ff0e7e24 */ /* 0x000fe2000f8e00ff */
[----:B------:R-:W-:Y:S01]  /*4ce50*/  ISETP.LT.OR P4, PT, R30, 0xda, !P6 ;  /* 0x000000da1e00780c */ /* 0x000fe20007781670 */
[----:B------:R-:W2:Y:S01]  /*4ce60*/  LDL.LU R158, [R1+0xa2c] ;  /* 0x000a2c00019e7983 */ /* 0x000ea20000300800 */
[----:B------:R-:W-:-:S02]  /*4ce70*/  F2FP.SATFINITE.E4M3.F32.PACK_AB_MERGE_C R13, RZ, R12, RZ ;  /* 0x0000000cff0d723e */ /* 0x000fc400048070ff */
[----:B------:R-:W-:-:S03]  /*4ce80*/  PRMT R12, RZ, 0x7610, R12 ;  /* 0x00007610ff0c7816 */ /* 0x000fc6000000000c */
[----:B------:R0:W-:Y:S04]  /*4ce90*/  @!P2 STG.E.U8 desc[UR54][R10.64+0xd9], R13 ;  /* 0x0000d90d0a00a986 */ /* 0x0001e8000c101136 */
[----:B------:R-:W4:Y:S01]  /*4cea0*/  @!P1 LDG.E.U8 R12, desc[UR54][R18.64+0xd8] ;  /* 0x0000d836120c9981 */ /* 0x000f22000c1e1100 */
[----:B------:R-:W0:Y:S01]  /*4ceb0*/  @!P1 LDC.64 R16, c[0x0][0x5c0] ;  /* 0x00017000ff109b82 */ /* 0x000e220000000a00 */
[----:B------:R-:W-:-:S04]  /*4cec0*/  @!P1 IADD3 R15, P2, P3, R15, UR11, R26 ;  /* 0x0000000b0f0f9c10 */ /* 0x000fc8000fb5e01a */
[----:B------:R-:W-:Y:S02]  /*4ced0*/  @!P1 IADD3.X R14, R14, UR10, R31, P2, P3 ;  /* 0x0000000a0e0e9c10 */ /* 0x000fe400097e641f */
[----:B0-----:R-:W-:-:S05]  /*4cee0*/  @!P1 IADD3 R10, P2, R15, R16, RZ ;  /* 0x000000100f0a9210 */ /* 0x001fca0007f5e0ff */
[----:B------:R-:W-:Y:S02]  /*4cef0*/  @!P1 IMAD.X R11, R14, 0x1, R17, P2 ;  /* 0x000000010e0b9824 */ /* 0x000fe400010e0611 */
[----:B------:R-:W0:Y:S01]  /*4cf00*/  @!P4 LDC.64 R16, c[0x0][0x5c0] ;  /* 0x00017000ff10cb82 */ /* 0x000e220000000a00 */
[----:B----4-:R-:W-:-:S04]  /*4cf10*/  LOP3.LUT R12, R12, 0xff, RZ, 0xc0, !PT ;  /* 0x000000ff0c0c7812 */ /* 0x010fc800078ec0ff */
[----:B------:R-:W-:-:S05]  /*4cf20*/  F2FP.F16.E4M3.UNPACK_B R12, R12 ;  /* 0x0000000cff0c723e */ /* 0x000fca00020006ff */
[----:B------:R-:W-:-:S05]  /*4cf30*/  HADD2.F32 R12, -RZ, R12.H0_H0 ;  /* 0x2000000cff0c7230 */ /* 0x000fca0000004100 */
[----:B------:R-:W-:-:S04]  /*4cf40*/  FMUL R12, R12, UR46 ;  /* 0x0000002e0c0c7c20 */ /* 0x000fc80008400000 */
[----:B---3--:R-:W-:Y:S01]  /*4cf50*/  FFMA R12, R159, UR47, R12 ;  /* 0x0000002f9f0c7c23 */ /* 0x008fe2000800000c */
[----:B------:R-:W-:Y:S02]  /*4cf60*/  IMAD.U32 R15, RZ, RZ, UR8 ;  /* 0x00000008ff0f7e24 */ /* 0x000fe4000f8e00ff */
[----:B------:R-:W-:Y:S01]  /*4cf70*/  IMAD.U32 R14, RZ, RZ, UR7 ;  /* 0x00000007ff0e7e24 */ /* 0x000fe2000f8e00ff */
[----:B------:R-:W3:Y:S01]  /*4cf80*/  LDL.LU R159, [R1+0xa30] ;  /* 0x000a3000019f7983 */ /* 0x000ee20000300800 */
[----:B------:R-:W-:Y:S02]  /*4cf90*/  F2FP.SATFINITE.E4M3.F32.PACK_AB_MERGE_C R13, RZ, R12, RZ ;  /* 0x0000000cff0d723e */ /* 0x000fe400048070ff */
[----:B------:R-:W-:-:S03]  /*4cfa0*/  PRMT R12, RZ, 0x7610, R12 ;  /* 0x00007610ff0c7816 */ /* 0x000fc6000000000c */
[----:B------:R0:W-:Y:S04]  /*4cfb0*/  @!P1 STG.E.U8 desc[UR54][R10.64+0xd8], R13 ;  /* 0x0000d80d0a009986 */ /* 0x0001e8000c101136 */
[----:B------:R-:W4:Y:S01]  /*4cfc0*/  @!P4 LDG.E.U8 R12, desc[UR54][R18.64+0xd9] ;  /* 0x0000d936120cc981 */ /* 0x000f22000c1e1100 */
[----:B------:R-:W-:Y:S02]  /*4cfd0*/  @!P4 IADD3 R15, P2, P3, R15, UR11, R26 ;  /* 0x0000000b0f0fcc10 */ /* 0x000fe4000fb5e01a */
[----:B------:R-:W-:Y:S02]  /*4cfe0*/  ISETP.LT.OR P1, PT, R30, 0xc1, !P0 ;  /* 0x000000c11e00780c */ /* 0x000fe40004721670 */
[----:B------:R-:W-:Y:S02]  /*4cff0*/  @!P4 IADD3.X R14, R14, UR10, R31, P2, P3 ;  /* 0x0000000a0e0ecc10 */ /* 0x000fe400097e641f */
[----:B0-----:R-:W-:-:S05]  /*4d000*/  @!P4 IADD3 R10, P2, R15, R16, RZ ;  /* 0x000000100f0ac210 */ /* 0x001fca0007f5e0ff */
[----:B------:R-:W-:-:S04]  /*4d010*/  @!P4 IMAD.X R11, R14, 0x1, R17, P2 ;  /* 0x000000010e0bc824 */ /* 0x000fc800010e0611 */
[----:B------:R-:W0:Y:S01]  /*4d020*/  @!P1 LDC.64 R16, c[0x0][0x5c0] ;  /* 0x00017000ff109b82 */ /* 0x000e220000000a00 */
[----:B----4-:R-:W-:-:S04]  /*4d030*/  LOP3.LUT R12, R12, 0xff, RZ, 0xc0, !PT ;  /* 0x000000ff0c0c7812 */ /* 0x010fc800078ec0ff */
[----:B------:R-:W-:-:S05]  /*4d040*/  F2FP.F16.E4M3.UNPACK_B R12, R12 ;  /* 0x0000000cff0c723e */ /* 0x000fca00020006ff */
[----:B------:R-:W-:-:S05]  /*4d050*/  HADD2.F32 R12, -RZ, R12.H0_H0 ;  /* 0x2000000cff0c7230 */ /* 0x000fca0000004100 */
[----:B------:R-:W-:-:S04]  /*4d060*/  FMUL R12, R12, UR46 ;  /* 0x0000002e0c0c7c20 */ /* 0x000fc80008400000 */
[----:B--2---:R-:W-:Y:S01]  /*4d070*/  FFMA R12, R158, UR47, R12 ;  /* 0x0000002f9e0c7c23 */ /* 0x004fe2000800000c */
[----:B------:R-:W-:Y:S01]  /*4d080*/  ISETP.LT.OR P2, PT, R30, 0xc2, !P0 ;  /* 0x000000c21e00780c */ /* 0x000fe20004741670 */
[----:B------:R-:W2:Y:S03]  /*4d090*/  LDL.LU R158, [R1+0xa34] ;  /* 0x000a3400019e7983 */ /* 0x000ea60000300800 */
[----:B------:R-:W-:Y:S02]  /*4d0a0*/  F2FP.SATFINITE.E4M3.F32.PACK_AB_MERGE_C R15, RZ, R12, RZ ;  /* 0x0000000cff0f723e */ /* 0x000fe400048070ff */
[----:B------:R-:W-:-:S03]  /*4d0b0*/  PRMT R12, RZ, 0x7610, R12 ;  /* 0x00007610ff0c7816 */ /* 0x000fc6000000000c */
[----:B------:R1:W-:Y:S04]  /*4d0c0*/  @!P4 STG.E.U8 desc[UR54][R10.64+0xd9], R15 ;  /* 0x0000d90f0a00c986 */ /* 0x0003e8000c101136 */
[----:B------:R-:W4:Y:S01]  /*4d0d0*/  @!P1 LDG.E.U8 R12, desc[UR54][R20.64+0xc0] ;  /* 0x0000c036140c9981 */ /* 0x000f22000c1e1100 */
[----:B-1----:R-:W-:Y:S02]  /*4d0e0*/  @!P1 IMAD.MOV.U32 R10, RZ, RZ, R26 ;  /* 0x000000ffff0a9224 */ /* 0x002fe400078e001a */
[----:B------:R-:W-:Y:S01]  /*4d0f0*/  @!P1 IMAD.MOV.U32 R11, RZ, RZ, R31 ;  /* 0x000000ffff0b9224 */ /* 0x000fe200078e001f */
[----:B----4-:R-:W-:-:S04]  /*4d100*/  LOP3.LUT R12, R12, 0xff, RZ, 0xc0, !PT ;  /* 0x000000ff0c0c7812 */ /* 0x010fc800078ec0ff */
[----:B------:R-:W-:-:S05]  /*4d110*/  F2FP.F16.E4M3.UNPACK_B R12, R12 ;  /* 0x0000000cff0c723e */ /* 0x000fca00020006ff */
[----:B------:R-:W-:-:S05]  /*4d120*/  HADD2.F32 R12, -RZ, R12.H0_H0 ;  /* 0x2000000cff0c7230 */ /* 0x000fca0000004100 */
[----:B------:R-:W-:Y:S01]  /*4d130*/  FMUL R14, R12, UR46 ;  /* 0x0000002e0c0e7c20 */ /* 0x000fe20008400000 */
[----:B------:R-:W-:-:S04]  /*4d140*/  @!P1 IMAD.WIDE.U32 R12, R24, 0x180, R10 ;  /* 0x00000180180c9825 */ /* 0x000fc800078e000a */
[----:B------:R-:W-:Y:S02]  /*4d150*/  @!P1 IMAD R11, R25, 0x180, RZ ;  /* 0x00000180190b9824 */ /* 0x000fe400078e02ff */
[----:B---3--:R-:W-:Y:S01]  /*4d160*/  FFMA R14, R159, UR47, R14 ;  /* 0x0000002f9f0e7c23 */ /* 0x008fe2000800000e */
[----:B0-----:R-:W-:Y:S02]  /*4d170*/  @!P1 IADD3 R10, P3, R12, R16, RZ ;  /* 0x000000100c0a9210 */ /* 0x001fe40007f7e0ff */
[----:B------:R-:W-:Y:S02]  /*4d180*/  PRMT R12, RZ, 0x7610, R12 ;  /* 0x00007610ff0c7816 */ /* 0x000fe4000000000c */
[----:B------:R-:W-:Y:S02]  /*4d190*/  ISETP.GE.AND P6, PT, R9, 0x189, PT ;  /* 0x000001890900780c */ /* 0x000fe40003fc6270 */
[----:B------:R-:W-:Y:S02]  /*4d1a0*/  F2FP.SATFINITE.E4M3.F32.PACK_AB_MERGE_C R15, RZ, R14, RZ ;  /* 0x0000000eff0f723e */ /* 0x000fe400048070ff */
[----:B------:R-:W-:Y:S01]  /*4d1b0*/  @!P1 IADD3.X R11, R17, R13, R11, P3, !PT ;  /* 0x0000000d110b9210 */ /* 0x000fe20001ffe40b */
[----:B------:R-:W3:Y:S01]  /*4d1c0*/  LDL.LU R159, [R1+0xa38] ;  /* 0x000a3800019f7983 */ /* 0x000ee20000300800 */
[----:B------:R-:W0:Y:S01]  /*4d1d0*/  @!P2 LDC.64 R16, c[0x0][0x5c0] ;  /* 0x00017000ff10ab82 */ /* 0x000e220000000a00 */
[----:B------:R-:W-:-:S02]  /*4d1e0*/  @!P2 IMAD R9, R25, 0x180, RZ ;  /* 0x000001801909a824 */ /* 0x000fc400078e02ff */
[----:B------:R-:W4:Y:S04]  /*4d1f0*/  LDL.LU R161, [R1+0xa3c] ;  /* 0x000a3c0001a17983 */ /* 0x000f280000300800 */
[----:B------:R1:W-:Y:S04]  /*4d200*/  @!P1 STG.E.U8 desc[UR54][R10.64+0xc0], R15 ;  /* 0x0000c00f0a009986 */ /* 0x0003e8000c101136 */
[----:B------:R-:W2:Y:S01]  /*4d210*/  @!P2 LDG.E.U8 R12, desc[UR54][R20.64+0xc1] ;  /* 0x0000c136140ca981 */ /* 0x000ea2000c1e1100 */
[----:B------:R-:W-:Y:S01]  /*4d220*/  ISETP.LT.OR P1, PT, R30, 0xc1, !P6 ;  /* 0x000000c11e00780c */ /* 0x000fe20007721670 */
[----:B-1----:R-:W-:-:S02]  /*4d230*/  @!P2 IMAD.MOV.U32 R10, RZ, RZ, R26 ;  /* 0x000000ffff0aa224 */ /* 0x002fc400078e001a */
[----:B------:R-:W-:-:S10]  /*4d240*/  @!P2 IMAD.MOV.U32 R11, RZ, RZ, R31 ;  /* 0x000000ffff0ba224 */ /* 0x000fd400078e001f */
[----:B------:R-:W1:Y:S01]  /*4d250*/  @!P1 LDC.64 R18, c[0x0][0x5c0] ;  /* 0x00017000ff129b82 */ /* 0x000e620000000a00 */
[----:B--2---:R-:W-:-:S04]  /*4d260*/  LOP3.LUT R12, R12, 0xff, RZ, 0xc0, !PT ;  /* 0x000000ff0c0c7812 */ /* 0x004fc800078ec0ff */
[----:B------:R-:W-:-:S05]  /*4d270*/  F2FP.F16.E4M3.UNPACK_B R12, R12 ;  /* 0x0000000cff0c723e */ /* 0x000fca00020006ff */
[----:B------:R-:W-:-:S05]  /*4d280*/  HADD2.F32 R12, -RZ, R12.H0_H0 ;  /* 0x2000000cff0c7230 */ /* 0x000fca0000004100 */
[----:B------:R-:W-:Y:S01]  /*4d290*/  FMUL R14, R12, UR46 ;  /* 0x0000002e0c0e7c20 */ /* 0x000fe20008400000 */
[----:B------:R-:W-:-:S04]  /*4d2a0*/  @!P2 IMAD.WIDE.U32 R12, R24, 0x180, R10 ;  /* 0x00000180180ca825 */ /* 0x000fc800078e000a */
[----:B------:R-:W-:Y:S01]  /*4d2b0*/  FFMA R14, R158, UR47, R14 ;  /* 0x0000002f9e0e7c23 */ /* 0x000fe2000800000e */
[----:B0-----:R-:W-:-:S04]  /*4d2c0*/  @!P2 IADD3 R10, P3, R12, R16, RZ ;  /* 0x000000100c0aa210 */ /* 0x001fc80007f7e0ff */
[----:B------:R-:W-:Y:S02]  /*4d2d0*/  F2FP.SATFINITE.E4M3.F32.PACK_AB_MERGE_C R15, RZ, R14, RZ ;  /* 0x0000000eff0f723e */ /* 0x000fe400048070ff */
[--C-:B------:R-:W-:Y:S02]  /*4d2e0*/  @!P2 IADD3.X R11, R17, R13, R9.reuse, P3, !PT ;  /* 0x0000000d110ba210 */ /* 0x100fe40001ffe409 */
[----:B------:R-:W-:-:S03]  /*4d2f0*/  PRMT R9, RZ, 0x7610, R9 ;  /* 0x00007610ff097816 */ /* 0x000fc60000000009 */
[----:B------:R0:W-:Y:S04]  /*4d300*/  @!P2 STG.E.U8 desc[UR54][R10.64+0xc1], R15 ;  /* 0x0000c10f0a00a986 */ /* 0x0001e8000c101136 */
[----:B------:R-:W2:Y:S01]  /*4d310*/  @!P1 LDG.E.U8 R9, desc[UR54][R22.64+0xc0] ;  /* 0x0000c03616099981 */ /* 0x000ea2000c1e1100 */
[----:B------:R-:W-:Y:S01]  /*4d320*/  @!P1 IMAD R17, R25, 0x180, RZ ;  /* 0x0000018019119824 */ /* 0x000fe200078e02ff */
[----:B------:R-:W-:Y:S01]  /*4d330*/  ISETP.LT.OR P2, PT, R30, 0xc2, !P6 ;  /* 0x000000c21e00780c */ /* 0x000fe20007741670 */
[----:B0-----:R-:W-:Y:S02]  /*4d340*/  @!P1 IMAD.MOV.U32 R10, RZ, RZ, R26 ;  /* 0x000000ffff0a9224 */ /* 0x001fe400078e001a */
[----:B------:R-:W-:Y:S02]  /*4d350*/  @!P1 IMAD.MOV.U32 R11, RZ, RZ, R31 ;  /* 0x000000ffff0b9224 */ /* 0x000fe400078e001f */
[----:B------:R-:W-:-:S04]  /*4d360*/  @!P1 IMAD.WIDE.U32 R12, R24, 0x180, R10 ;  /* 0x00000180180c9825 */ /* 0x000fc800078e000a */
[----:B------:R-:W-:Y:S01]  /*4d370*/  @!P1 IMAD.IADD R10, R13, 0x1, R17 ;  /* 0x000000010d0a9824 */ /* 0x000fe200078e0211 */
[----:B-1----:R-:W-:-:S04]  /*4d380*/  @!P1 IADD3 R12, P3, P4, R12, UR8, R18 ;  /* 0x000000080c0c9c10 */ /* 0x002fc8000fc7e012 */
[----:B------:R-:W-:Y:S02]  /*4d390*/  @!P1 IADD3.X R13, R10, UR7, R19, P3, P4 ;  /* 0x000000070a0d9c10 */ /* 0x000fe40009fe8413 */
[----:B------:R-:W0:Y:S01]  /*4d3a0*/  @!P2 LDC.64 R18, c[0x0][0x5c0] ;  /* 0x00017000ff12ab82 */ /* 0x000e220000000a00 */
[----:B--2---:R-:W-:-:S04]  /*4d3b0*/  LOP3.LUT R9, R9, 0xff, RZ, 0xc0, !PT ;  /* 0x000000ff09097812 */ /* 0x004fc800078ec0ff */
[----:B------:R-:W-:-:S05]  /*4d3c0*/  F2FP.F16.E4M3.UNPACK_B R9, R9 ;  /* 0x00000009ff09723e */ /* 0x000fca00020006ff */
[----:B------:R-:W-:-:S05]  /*4d3d0*/  HADD2.F32 R9, -RZ, R9.H0_H0 ;  /* 0x20000009ff097230 */ /* 0x000fca0000004100 */
[----:B------:R-:W-:-:S04]  /*4d3e0*/  FMUL R9, R9, UR46 ;  /* 0x0000002e09097c20 */ /* 0x000fc80008400000 */
[----:B---3--:R-:W-:Y:S01]  /*4d3f0*/  FFMA R9, R159, UR47, R9 ;  /* 0x0000002f9f097c23 */ /* 0x008fe20008000009 */
[----:B------:R-:W-:Y:S02]  /*4d400*/  @!P2 IMAD.MOV.U32 R10, RZ, RZ, R26 ;  /* 0x000000ffff0aa224 */ /* 0x000fe400078e001a */
[----:B------:R-:W-:Y:S02]  /*4d410*/  @!P2 IMAD.MOV.U32 R11, RZ, RZ, R31 ;  /* 0x000000ffff0ba224 */ /* 0x000fe400078e001f */
[----:B------:R-:W-:Y:S01]  /*4d420*/  @!P2 IMAD R17, R25, 0x180, RZ ;  /* 0x000001801911a824 */ /* 0x000fe200078e02ff */
[----:B------:R-:W2:Y:S01]  /*4d430*/  LDL.LU R159, [R1+0xa40] ;  /* 0x000a4000019f7983 */ /* 0x000ea20000300800 */
[----:B------:R-:W-:Y:S02]  /*4d440*/  F2FP.SATFINITE.E4M3.F32.PACK_AB_MERGE_C R15, RZ, R9, RZ ;  /* 0x00000009ff0f723e */ /* 0x000fe400048070ff */
[----:B------:R-:W-:Y:S01]  /*4d450*/  PRMT R9, RZ, 0x7610, R9 ;  /* 0x00007610ff097816 */ /* 0x000fe20000000009 */
[----:B------:R-:W-:Y:S01]  /*4d460*/  @!P2 IMAD.WIDE.U32 R10, R24, 0x180, R10 ;  /* 0x00000180180aa825 */ /* 0x000fe200078e000a */
[----:B------:R-:W3:Y:S04]  /*4d470*/  LDL.LU R158, [R1+0xa44] ;  /* 0x000a4400019e7983 */ /* 0x000ee80000300800 */
[----:B------:R1:W-:Y:S04]  /*4d480*/  @!P1 STG.E.U8 desc[UR54][R12.64+0xc0], R15 ;  /* 0x0000c00f0c009986 */ /* 0x0003e8000c101136 */
[----:B------:R-:W4:Y:S01]  /*4d490*/  @!P2 LDG.E.U8 R9, desc[UR54][R22.64+0xc1] ;  /* 0x0000c1361609a981 */ /* 0x000f22000c1e1100 */
[----:B------:R-:W-:-:S02]  /*4d4a0*/  ISETP.LT.OR P1, PT, R30, 0xc9, !P0 ;  /* 0x000000c91e00780c */ /* 0x000fc40004721670 */
[----:B0-----:R-:W-:Y:S01]  /*4d4b0*/  @!P2 IADD3 R10, P3, P4, R10, UR8, R18 ;  /* 0x000000080a0aac10 */ /* 0x001fe2000fc7e012 */
[----:B-1----:R-:W-:-:S10]  /*4d4c0*/  @!P2 IMAD.IADD R12, R11, 0x1, R17 ;  /* 0x000000010b0ca824 */ /* 0x002fd400078e0211 */
[----:B------:R-:W0:Y:S01]  /*4d4d0*/  @!P1 LDC.64 R16, c[0x0][0x5c0] ;  /* 0x00017000ff109b82 */ /* 0x000e220000000a00 */
[----:B------:R-:W-:Y:S02]  /*4d4e0*/  @!P2 IADD3.X R11, R12, UR7, R19, P3, P4 ;  /* 0x000000070c0bac10 */ /* 0x000fe40009fe8413 */
        /* <DEDUP_REMOVED lines=9> */
[----:B------:R-:W-:Y:S01]  /*4d580*/  ISETP.LT.OR P2, PT, R30, 0xca, !P0 ;  /* 0x000000ca1e00780c */ /* 0x000fe20004741670 */
[----:B-1----:R-:W-:Y:S02]  /*4d590*/  @!P1 IMAD.MOV.U32 R10, RZ, RZ, R26 ;  /* 0x000000ffff0a9224 */ /* 0x002fe400078e001a */
[----:B------:R-:W-:Y:S02]  /*4d5a0*/  @!P1 IMAD.MOV.U32 R11, RZ, RZ, R31 ;  /* 0x000000ffff0b9224 */ /* 0x000fe400078e001f */
[----:B------:R-:W-:-:S04]  /*4d5b0*/  @!P1 IMAD.WIDE.U32 R12, R24, 0x180, R10 ;  /* 0x00000180180c9825 */ /* 0x000fc800078e000a */
[----:B------:R-:W-:Y:S01]  /*4d5c0*/  @!P1 IMAD R11, R25, 0x180, RZ ;  /* 0x00000180190b9824 */ /* 0x000fe200078e02ff */
[----:B0-----:R-:W-:-:S04]  /*4d5d0*/  @!P1 IADD3 R10, P3, R12, R16, RZ ;  /* 0x000000100c0a9210 */ /* 0x001fc80007f7e0ff */
[----:B------:R-:W-:Y:S02]  /*4d5e0*/  @!P1 IADD3.X R11, R17, R13, R11, P3, !PT ;  /* 0x0000000d110b9210 */ /* 0x000fe40001ffe40b */
[----:B------:R-:W0:Y:S01]  /*4d5f0*/  @!P2 LDC.64 R16, c[0x0][0x5c0] ;  /* 0x00017000ff10ab82 */ /* 0x000e220000000a00 */
[----:B----4-:R-:W-:-:S04]  /*4d600*/  LOP3.LUT R9, R9, 0xff, RZ, 0xc0, !PT ;  /* 0x000000ff09097812 */ /* 0x010fc800078ec0ff */
[----:B------:R-:W-:-:S05]  /*4d610*/  F2FP.F16.E4M3.UNPACK_B R9, R9 ;  /* 0x00000009ff09723e */ /* 0x000fca00020006ff */
[----:B------:R-:W-:-:S05]  /*4d620*/  HADD2.F32 R9, -RZ, R9.H0_H0 ;  /* 0x20000009ff097230 */ /* 0x000fca0000004100 */
[----:B------:R-:W-:-:S04]  /*4d630*/  FMUL R9, R9, UR46 ;  /* 0x0000002e09097c20 */ /* 0x000fc80008400000 */
[----:B--2---:R-:W-:Y:S02]  /*4d640*/  FFMA R9, R159, UR47, R9 ;  /* 0x0000002f9f097c23 */ /* 0x004fe40008000009 */
[----:B------:R-:W2:Y:S04]  /*4d650*/  LDL.LU R159, [R1+0xa48] ;  /* 0x000a4800019f7983 */ /* 0x000ea80000300800 */
[----:B------:R-:W4:Y:S01]  /*4d660*/  LDL.LU R161, [R1+0xa4c] ;  /* 0x000a4c0001a17983 */ /* 0x000f220000300800 */
[----:B------:R-:W-:Y:S02]  /*4d670*/  F2FP.SATFINITE.E4M3.F32.PACK_AB_MERGE_C R15, RZ, R9, RZ ;  /* 0x00000009ff0f723e */ /* 0x000fe400048070ff */
[----:B------:R-:W-:-:S03]  /*4d680*/  PRMT R9, RZ, 0x7610, R9 ;  /* 0x00007610ff097816 */ /* 0x000fc60000000009 */
[----:B------:R1:W-:Y:S04]  /*4d690*/  @!P1 STG.E.U8 desc[UR54][R10.64+0xc8], R15 ;  /* 0x0000c80f0a009986 */ /* 0x0003e8000c101136 */
[----:B------:R-:W3:Y:S01]  /*4d6a0*/  @!P2 LDG.E.U8 R9, desc[UR54][R20.64+0xc9] ;  /* 0x0000c9361409a981 */ /* 0x000ee2000c1e1100 */
[----:B------:R-:W-:Y:S01]  /*4d6b0*/  ISETP.LT.OR P1, PT, R30, 0xc9, !P6 ;  /* 0x000000c91e00780c */ /* 0x000fe20007721670 */
[----:B-1----:R-:W-:Y:S02]  /*4d6c0*/  @!P2 IMAD.MOV.U32 R10, RZ, RZ, R26 ;  /* 0x000000ffff0aa224 */ /* 0x002fe400078e001a */
[----:B------:R-:W-:-:S10]  /*4d6d0*/  @!P2 IMAD.MOV.U32 R11, RZ, RZ, R31 ;  /* 0x000000ffff0ba224 */ /* 0x000fd400078e001f */
[----:B------:R-:W1:Y:S01]  /*4d6e0*/  @!P1 LDC.64 R18, c[0x0][0x5c0] ;  /* 0x00017000ff129b82 */ /* 0x000e620000000a00 */
[----:B------:R-:W-:-:S04]  /*4d6f0*/  @!P2 IMAD.WIDE.U32 R12, R24, 0x180, R10 ;  /* 0x00000180180ca825 */ /* 0x000fc800078e000a */
[----:B------:R-:W-:Y:S01]  /*4d700*/  @!P2 IMAD R11, R25, 0x180, RZ ;  /* 0x00000180190ba824 */ /* 0x000fe200078e02ff */
[----:B0-----:R-:W-:-:S04]  /*4d710*/  @!P2 IADD3 R10, P3, R12, R16, RZ ;  /* 0x000000100c0aa210 */ /* 0x001fc80007f7e0ff */
[----:B------:R-:W-:Y:S02]  /*4d720*/  @!P2 IADD3.X R11, R17, R13, R11, P3, !PT ;  /* 0x0000000d110ba210 */ /* 0x000fe40001ffe40b */
        /* <DEDUP_REMOVED lines=18> */
[----:B---3--:R-:W-:-:S04]  /*4d850*/  LOP3.LUT R9, R9, 0xff, RZ, 0xc0, !PT ;  /* 0x000000ff09097812 */ /* 0x008fc800078ec0ff */
[----:B------:R-:W-:-:S05]  /*4d860*/  F2FP.F16.E4M3.UNPACK_B R9, R9 ;  /* 0x00000009ff09723e */ /* 0x000fca00020006ff */
[----:B------:R-:W-:-:S05]  /*4d870*/  HADD2.F32 R9, -RZ, R9.H0_H0 ;  /* 0x20000009ff097230 */ /* 0x000fca0000004100 */
[----:B------:R-:W-:-:S04]  /*4d880*/  FMUL R9, R9, UR46 ;  /* 0x0000002e09097c20 */ /* 0x000fc80008400000 */
[----:B--2---:R-:W-:Y:S01]  /*4d890*/  FFMA R9, R159, UR47, R9 ;  /* 0x0000002f9f097c23 */ /* 0x004fe20008000009 */
        /* <DEDUP_REMOVED lines=111> */
[----:B------:R-:W2:Y:S03]  /*4df90*/  LDL.LU R159, [R1+0xa68] ;  /* 0x000a6800019f7983 */ /* 0x000ea60000300800 */
[----:B------:R-:W-:Y:S02]  /*4dfa0*/  F2FP.SATFINITE.E4M3.F32.PACK_AB_MERGE_C R15, RZ, R9, RZ ;  /* 0x00000009ff0f723e */ /* 0x000fe400048070ff */
[----:B------:R-:W-:-:S03]  /*4dfb0*/  PRMT R9, RZ, 0x7610, R9 ;  /* 0x00007610ff097816 */ /* 0x000fc60000000009 */
[----:B------:R1:W-:Y:S04]  /*4dfc0*/  @!P1 STG.E.U8 desc[UR54][R10.64+0xd8], R15 ;  /* 0x0000d80f0a009986 */ /* 0x0003e8000c101136 */
[----:B------:R-:W4:Y:S01]  /*4dfd0*/  @!P0 LDG.E.U8 R9, desc[UR54][R20.64+0xd9] ;  /* 0x0000d93614098981 */ /* 0x000f22000c1e1100 */
        /* <DEDUP_REMOVED lines=8> */
[----:B----4-:R-:W-:-:S04]  /*4e060*/  LOP3.LUT R9, R9, 0xff, RZ, 0xc0, !PT ;  /* 0x000000ff09097812 */ /* 0x010fc800078ec0ff */
[----:B------:R-:W-:-:S05]  /*4e070*/  F2FP.F16.E4M3.UNPACK_B R9, R9 ;  /* 0x00000009ff09723e */ /* 0x000fca00020006ff */
[----:B------:R-:W-:-:S05]  /*4e080*/  HADD2.F32 R9, -RZ, R9.H0_H0 ;  /* 0x20000009ff097230 */ /* 0x000fca0000004100 */
[----:B------:R-:W-:-:S04]  /*4e090*/  FMUL R9, R9, UR46 ;  /* 0x0000002e09097c20 */ /* 0x000fc80008400000 */
[----:B---3--:R-:W-:-:S05]  /*4e0a0*/  FFMA R9, R158, UR47, R9 ;  /* 0x0000002f9e097c23 */ /* 0x008fca0008000009 */
[----:B------:R-:W-:Y:S02]  /*4e0b0*/  F2FP.SATFINITE.E4M3.F32.PACK_AB_MERGE_C R15, RZ, R9, RZ ;  /* 0x00000009ff0f723e */ /* 0x000fe400048070ff */
[----:B------:R-:W-:-:S03]  /*4e0c0*/  PRMT R9, RZ, 0x7610, R9 ;  /* 0x00007610ff097816 */ /* 0x000fc60000000009 */
[----:B------:R0:W-:Y:S04]  /*4e0d0*/  @!P0 STG.E.U8 desc[UR54][R10.64+0xd9], R15 ;  /* 0x0000d90f0a008986 */ /* 0x0001e8000c101136 */
[----:B------:R-:W3:Y:S01]  /*4e0e0*/  @!P1 LDG.E.U8 R9, desc[UR54][R22.64+0xd8] ;  /* 0x0000d83616099981 */ /* 0x000ee2000c1e1100 */
[----:B------:R-:W-:Y:S02]  /*4e0f0*/  @!P1 IMAD R17, R25, 0x180, RZ ;  /* 0x0000018019119824 */ /* 0x000fe400078e02ff */
[----:B0-----:R-:W-:Y:S02]  /*4e100*/  @!P1 IMAD.MOV.U32 R10, RZ, RZ, R26 ;  /* 0x000000ffff0a9224 */ /* 0x001fe400078e001a */
[----:B------:R-:W-:Y:S02]  /*4e110*/  @!P1 IMAD.MOV.U32 R11, RZ, RZ, R31 ;  /* 0x000000ffff0b9224 */ /* 0x000fe400078e001f */
[----:B------:R-:W-:-:S04]  /*4e120*/  @!P1 IMAD.WIDE.U32 R12, R24, 0x180, R10 ;  /* 0x00000180180c9825 */ /* 0x000fc800078e000a */
[----:B------:R-:W-:Y:S01]  /*4e130*/  @!P1 IMAD.IADD R14, R13, 0x1, R17 ;  /* 0x000000010d0e9824 */ /* 0x000fe200078e0211 */
[----:B-1----:R-:W-:-:S04]  /*4e140*/  @!P1 IADD3 R12, P0, P2, R12, UR8, R18 ;  /* 0x000000080c0c9c10 */ /* 0x002fc8000fa1e012 */
[----:B------:R-:W-:Y:S02]  /*4e150*/  @!P1 IADD3.X R13, R14, UR7, R19, P0, P2 ;  /* 0x000000070e0d9c10 */ /* 0x000fe400087e4413 */
[----:B------:R-:W-:Y:S01]  /*4e160*/  ISETP.LT.OR P0, PT, R30, 0xda, !P6 ;  /* 0x000000da1e00780c */ /* 0x000fe20007701670 */
[----:B------:R-:W-:Y:S01]  /*4e170*/  BSSY B1, `(.L_x_37) ;  /* 0x000000b000017945 */ /* 0x000fe20003800000 */
[----:B---3--:R-:W-:-:S04]  /*4e180*/  LOP3.LUT R9, R9, 0xff, RZ, 0xc0, !PT ;  /* 0x000000ff09097812 */ /* 0x008fc800078ec0ff */
[----:B------:R-:W-:-:S05]  /*4e190*/  F2FP.F16.E4M3.UNPACK_B R9, R9 ;  /* 0x00000009ff09723e */ /* 0x000fca00020006ff */
[----:B------:R-:W-:-:S05]  /*4e1a0*/  HADD2.F32 R9, -RZ, R9.H0_H0 ;  /* 0x20000009ff097230 */ /* 0x000fca0000004100 */
[----:B------:R-:W-:-:S04]  /*4e1b0*/  FMUL R9, R9, UR46 ;  /* 0x0000002e09097c20 */ /* 0x000fc80008400000 */
[----:B--2---:R-:W-:-:S05]  /*4e1c0*/  FFMA R9, R159, UR47, R9 ;  /* 0x0000002f9f097c23 */ /* 0x004fca0008000009 */
[----:B------:R-:W-:-:S05]  /*4e1d0*/  F2FP.SATFINITE.E4M3.F32.PACK_AB_MERGE_C R11, RZ, R9, RZ ;  /* 0x00000009ff0b723e */ /* 0x000fca00048070ff */
[----:B------:R0:W-:Y:S01]  /*4e1e0*/  @!P1 STG.E.U8 desc[UR54][R12.64+0xd8], R11 ;  /* 0x0000d80b0c009986 */ /* 0x0001e2000c101136 */
[----:B------:R-:W-:Y:S01]  /*4e1f0*/  PRMT R9, RZ, 0x7610, R9 ;  /* 0x00007610ff097816 */ /* 0x000fe20000000009 */
[----:B------:R-:W-:Y:S06]  /*4e200*/  @P0 BRA `(.L_x_38) ;  /* 0x0000000000040947 */ /* 0x000fec0003800000 */
[----:B------:R1:W5:Y:S02]  /*4e210*/  LDG.E.U8 R9, desc[UR54][R22.64+0xd9] ;  /* 0x0000d93616097981 */ /* 0x000364000c1e1100 */
.L_x_38:
[----:B------:R-:W-:Y:S05]  /*4e220*/  BSYNC B1 ;  /* 0x0000000000017941 */ /* 0x000fea0003800000 */
.L_x_37:
[----:B------:R-:W-:Y:S05]  /*4e230*/  @P0 BRA `(.L_x_39) ;  /* 0x0000016800840947 */ /* 0x000fea0003800000 */
[----:B------:R-:W2:Y:S01]  /*4e240*/  LDL.LU R10, [R1+0xa6c] ;  /* 0x000a6c00010a7983 */ /* 0x000ea20000300800 */
[----:B-----5:R-:W-:Y:S01]  /*4e250*/  LOP3.LUT R9, R9, 0xff, RZ, 0xc0, !PT ;  /* 0x000000ff09097812 */ /* 0x020fe200078ec0ff */
[----:B------:R-:W-:Y:S01]  /*4e260*/  IMAD.MOV.U32 R30, RZ, RZ, R26 ;  /* 0x000000ffff1e7224 */ /* 0x000fe200078e001a */
[----:B------:R-:W-:Y:S01]  /*4e270*/  ULDC.64 UR12, c[0x0][0x5c0] ;  /* 0x00017000000c7ab9 */ /* 0x000fe20000000a00 */
[----:B------:R-:W-:Y:S01]  /*4e280*/  IMAD R25, R25, 0x180, RZ ;  /* 0x0000018019197824 */ /* 0x000fe200078e02ff */
[----:B------:R-:W-:Y:S01]  /*4e290*/  F2FP.F16.E4M3.UNPACK_B R9, R9 ;  /* 0x00000009ff09723e */ /* 0x000fe200020006ff */
[----:B------:R-:W-:-:S04]  /*4e2a0*/  IMAD.WIDE.U32 R30, R24, 0x180, R30 ;  /* 0x00000180181e7825 */ /* 0x000fc800078e001e */
[----:B------:R-:W-:Y:S02]  /*4e2b0*/  HADD2.F32 R9, -RZ, R9.H0_H0 ;  /* 0x20000009ff097230 */ /* 0x000fe40000004100 */
[----:B0-----:R-:W-:Y:S02]  /*4e2c0*/  IMAD.U32 R11, RZ, RZ, UR12 ;  /* 0x0000000cff0b7e24 */ /* 0x001fe4000f8e00ff */
[----:B------:R-:W-:Y:S02]  /*4e2d0*/  IMAD.IADD R25, R31, 0x1, R25 ;  /* 0x000000011f197824 */ /* 0x000fe400078e0219 */
[----:B------:R-:W-:Y:S01]  /*4e2e0*/  FMUL R9, R9, UR46 ;  /* 0x0000002e09097c20 */ /* 0x000fe20008400000 */
[----:B------:R-:W-:-:S03]  /*4e2f0*/  IADD3 R30, P0, P1, R30, UR8, R11 ;  /* 0x000000081e1e7c10 */ /* 0x000fc6000f91e00b */
[----:B--2---:R-:W-:Y:S01]  /*4e300*/  FFMA R9, R10, UR47, R9 ;  /* 0x0000002f0a097c23 */ /* 0x004fe20008000009 */
[----:B------:R-:W-:-:S04]  /*4e310*/  IMAD.U32 R10, RZ, RZ, UR13 ;  /* 0x0000000dff0a7e24 */ /* 0x000fc8000f8e00ff */
[----:B------:R-:W-:Y:S02]  /*4e320*/  F2FP.SATFINITE.E4M3.F32.PACK_AB_MERGE_C R9, RZ, R9, RZ ;  /* 0x00000009ff09723e */ /* 0x000fe400048070ff */
[----:B------:R-:W-:-:S05]  /*4e330*/  IADD3.X R31, R25, UR7, R10, P0, P1 ;  /* 0x00000007191f7c10 */ /* 0x000fca00087e240a */
[----:B------:R2:W-:Y:S01]  /*4e340*/  STG.E.U8 desc[UR54][R30.64+0xd9], R9 ;  /* 0x0000d9091e007986 */ /* 0x0005e2000c101136 */
[----:B------:R-:W-:Y:S05]  /*4e350*/  BRA `(.L_x_39) ;  /* 0x00000168003c7947 */ /* 0x000fea0003800000 */
.L_x_36:
[C---:B------:R-:W-:Y:S01]  /*4e360*/  ISETP.GE.AND P4, PT, R9.reuse, 0x1, PT ;  /* 0x000000010900780c */ /* 0x040fe20003f86270 */
[----:B------:R-:W2:Y:S03]  /*4e370*/  LDL.LU R46, [R1+0x3c0] ;  /* 0x0003c000012e7983 */ /* 0x000ea60000300800 */
[----:B------:R-:W-:Y:S01]  /*4e380*/  ISETP.LT.OR P1, PT, R30, 0x1, !P4 ;  /* 0x000000011e00780c */ /* 0x000fe20006721670 */
[----:B------:R-:W-:Y:S01]  /*4e390*/  FMUL R10, R10, UR47 ;  /* 0x0000002f0a0a7c20 */ /* 0x000fe20008400000 */
[----:B------:R-:W-:Y:S02]  /*4e3a0*/  ISETP.LT.OR P0, PT, R30, 0x2, !P4 ;  /* 0x000000021e00780c */ /* 0x000fe40006701670 */
[----:B------:R-:W-:Y:S01]  /*4e3b0*/  ISETP.GE.AND P6, PT, R9, 0x9, PT ;  /* 0x000000090900780c */ /* 0x000fe20003fc6270 */
[----:B------:R-:W-:Y:S01]  /*4e3c0*/  FMUL R32, R11, UR47 ;  /* 0x0000002f0b207c20 */ /* 0x000fe20008400000 */
[----:B------:R-:W-:Y:S01]  /*4e3d0*/  FMUL R12, R12, UR47 ;  /* 0x0000002f0c0c7c20 */ /* 0x000fe20008400000 */
[----:B------:R-:W-:Y:S01]  /*4e3e0*/  FMUL R13, R13, UR47 ;  /* 0x0000002f0d0d7c20 */ /* 0x000fe20008400000 */
[----:B------:R-:W-:Y:S01]  /*4e3f0*/  FMUL R14, R14, UR47 ;  /* 0x0000002f0e0e7c20 */ /* 0x000fe20008400000 */
[----:B------:R-:W-:Y:S01]  /*4e400*/  FMUL R15, R15, UR47 ;  /* 0x0000002f0f0f7c20 */ /* 0x000fe20008400000 */
[----:B------:R-:W-:Y:S01]  /*4e410*/  FMUL R16, R16, UR47 ;  /* 0x0000002f10107c20 */ /* 0x000fe20008400000 */
[----:B-1---5:R-:W-:Y:S01]  /*4e420*/  LOP3.LUT R0, R0, 0xfffeffff, RZ, 0xc0, !PT ;  /* 0xfffeffff00007812 */ /* 0x022fe200078ec0ff */
[----:B------:R-:W-:Y:S01]  /*4e430*/  FMUL R17, R17, UR47 ;  /* 0x0000002f11117c20 */ /* 0x000fe20008400000 */
[----:B------:R-:W0:Y:S01]  /*4e440*/  @!P1 LDC.64 R28, c[0x0][0x5c0] ;  /* 0x00017000ff1c9b82 */ /* 0x000e220000000a00 */
[----:B------:R-:W-:-:S02]  /*4e450*/  F2FP.SATFINITE.E4M3.F32.PACK_AB_MERGE_C R10, RZ, R10, RZ ;  /* 0x0000000aff0a723e */ /* 0x000fc400048070ff */
[----:B------:R-:W-:Y:S01]  /*4e460*/  LOP3.LUT R7, R7, 0xfffffff7, RZ, 0xc0, !PT ;  /* 0xfffffff707077812 */ /* 0x000fe200078ec0ff */
[----:B------:R-:W-:Y:S01]  /*4e470*/  FMUL R18, R18, UR47 ;  /* 0x0000002f12127c20 */ /* 0x000fe20008400000 */
[----:B------:R-:W-:Y:S01]  /*4e480*/  FMUL R19, R19, UR47 ;  /* 0x0000002f13137c20 */ /* 0x000fe20008400000 */
[----:B------:R-:W-:Y:S01]  /*4e490*/  FMUL R20, R20, UR47 ;  /* 0x0000002f14147c20 */ /* 0x000fe20008400000 */
[----:B------:R-:W-:Y:S01]  /*4e4a0*/  FMUL R21, R21, UR47 ;  /* 0x0000002f15157c20 */ /* 0x000fe20008400000 */
[----:B------:R-:W-:Y:S01]  /*4e4b0*/  FMUL R22, R22, UR47 ;  /* 0x0000002f16167c20 */ /* 0x000fe20008400000 */
[----:B------:R-:W-:Y:S01]  /*4e4c0*/  FMUL R23, R23, UR47 ;  /* 0x0000002f17177c20 */ /* 0x000fe20008400000 */
[----:B------:R-:W-:Y:S01]  /*4e4d0*/  FMUL R232, R232, UR47 ;  /* 0x0000002fe8e87c20 */ /* 0x000fe20008400000 */
[----:B------:R-:W-:Y:S01]  /*4e4e0*/  FMUL R233, R233, UR47 ;  /* 0x0000002fe9e97c20 */ /* 0x000fe20008400000 */
[----:B------:R-:W-:Y:S01]  /*4e4f0*/  LOP3.LUT R4, R4, 0xffdfffff, RZ, 0xc0, !PT ;  /* 0xffdfffff04047812 */ /* 0x000fe200078ec0ff */
[----:B------:R-:W3:Y:S01]  /*4e500*/  LDL.LU R44, [R1+0x3c4] ;  /* 0x0003c400012c7983 */ /* 0x000ee20000300800 */
[----:B0-----:R-:W-:-:S03]  /*4e510*/  @!P1 IADD3 R28, P2, R26, R28, RZ ;  /* 0x0000001c1a1c9210 */ /* 0x001fc60007f5e0ff */
[----:B------:R-:W4:Y:S01]  /*4e520*/  LDL.LU R45, [R1+0x3c8] ;  /* 0x0003c800012d7983 */ /* 0x000f220000300800 */
[----:B------:R-:W-:Y:S01]  /*4e530*/  F2FP.SATFINITE.E4M3.F32.PACK_AB_MERGE_C R32, RZ, R32, RZ ;  /* 0x00000020ff20723e */ /* 0x000fe200048070ff */
[----:B------:R-:W-:Y:S01]  /*4e540*/  FMUL R234, R234, UR47 ;  /* 0x0000002feaea7c20 */ /* 0x000fe20008400000 */
[----:B------:R-:W-:Y:S01]  /*4e550*/  F2FP.SATFINITE.E4M3.F32.PACK_AB_MERGE_C R12, RZ, R12, RZ ;  /* 0x0000000cff0c723e */ /* 0x000fe200048070ff */
[----:B------:R-:W-:Y:S01]  /*4e560*/  @!P1 IMAD.X R29, R31, 0x1, R29, P2 ;  /* 0x000000011f1d9824 */ /* 0x000fe200010e061d */
[----:B------:R-:W-:Y:S01]  /*4e570*/  F2FP.SATFINITE.E4M3.F32.PACK_AB_MERGE_C R13, RZ, R13, RZ ;  /* 0x0000000dff0d723e */ /* 0x000fe200048070ff */
[----:B------:R-:W-:Y:S01]  /*4e580*/  FMUL R235, R235, UR47 ;  /* 0x0000002febeb7c20 */ /* 0x000fe20008400000 */
[----:B------:R-:W-:Y:S01]  /*4e590*/  F2FP.SATFINITE.E4M3.F32.PACK_AB_MERGE_C R14, RZ, R14, RZ ;  /* 0x0000000eff0e723e */ /* 0x000fe200048070ff */
[----:B------:R-:W-:Y:S01]  /*4e5a0*/  FMUL R236, R236, UR47 ;  /* 0x0000002fecec7c20 */ /* 0x000fe20008400000 */
[----:B------:R0:W-:Y:S01]  /*4e5b0*/  @!P1 STG.E.U8 desc[UR54][R28.64], R10 ;  /* 0x0000000a1c009986 */ /* 0x0001e2000c101136 */
[C---:B------:R-:W-:Y:S01]  /*4e5c0*/  ISETP.LT.OR P1, PT, R30.reuse, 0x1, !P6 ;  /* 0x000000011e00780c */ /* 0x040fe20007721670 */
[----:B------:R-:W-:Y:S01]  /*4e5d0*/  FMUL R237, R237, UR47 ;  /* 0x0000002feded7c20 */ /* 0x000fe20008400000 */
[----:B------:R-:W-:-:S02]  /*4e5e0*/  ISETP.LT.OR P5, PT, R30, 0x11, !P6 ;  /* 0x000000111e00780c */ /* 0x000fc400077a1670 */
[----:B------:R-:W-:Y:S02]  /*4e5f0*/  F2FP.SATFINITE.E4M3.F32.PACK_AB_MERGE_C R15, RZ, R15, RZ ;  /* 0x0000000fff0f723e */ /* 0x000fe400048070ff */
[----:B------:R-:W-:Y:S02]  /*4e600*/  F2FP.SATFINITE.E4M3.F32.PACK_AB_MERGE_C R16, RZ, R16, RZ ;  /* 0x00000010ff10723e */ /* 0x000fe400048070ff */
[----:B------:R-:W-:Y:S02]  /*4e610*/  @P4 LOP3.LUT R0, R0, 0x10000, RZ, 0xfc, !PT ;  /* 0x0001000000004812 */ /* 0x000fe400078efcff */
[----:B------:R-:W-:Y:S01]  /*4e620*/  F2FP.SATFINITE.E4M3.F32.PACK_AB_MERGE_C R17, RZ, R17, RZ ;  /* 0x00000011ff11723e */ /* 0x000fe200048070ff */
[----:B0-----:R-:W0:Y:S01]  /*4e630*/  @!P0 LDC.64 R28, c[0x0][0x5c0] ;  /* 0x00017000ff1c8b82 */ /* 0x001e220000000a00 */
[----:B------:R-:W-:Y:S02]  /*4e640*/  LOP3.LUT R0, R0, 0xffff7fff, RZ, 0xc0, !PT ;  /* 0xffff7fff00007812 */ /* 0x000fe400078ec0ff */
[----:B------:R-:W-:-:S02]  /*4e650*/  F2FP.SATFINITE.E4M3.F32.PACK_AB_MERGE_C R18, RZ, R18, RZ ;  /* 0x00000012ff12723e */ /* 0x000fc400048070ff */
[----:B------:R-:W-:Y:S02]  /*4e660*/  @P6 LOP3.LUT R0, R0, 0x8000, RZ, 0xfc, !PT ;  /* 0x0000800000006812 */ /* 0x000fe400078efcff */
[----:B------:R-:W-:Y:S02]  /*4e670*/  F2FP.SATFINITE.E4M3.F32.PACK_AB_MERGE_C R19, RZ, R19, RZ ;  /* 0x00000013ff13723e */ /* 0x000fe400048070ff */
[----:B------:R-:W-:Y:S02]  /*4e680*/  F2FP.SATFINITE.E4M3.F32.PACK_AB_MERGE_C R20, RZ, R20, RZ ;  /* 0x00000014ff14723e */ /* 0x000fe400048070ff */
[----:B------:R-:W-:Y:S02]  /*4e690*/  F2FP.SATFINITE.E4M3.F32.PACK_AB_MERGE_C R21, RZ, R21, RZ ;  /* 0x00000015ff15723e */ /* 0x000fe400048070ff */
[----:B------:R-:W-:Y:S02]  /*4e6a0*/  F2FP.SATFINITE.E4M3.F32.PACK_AB_MERGE_C R22, RZ, R22, RZ ;  /* 0x00000016ff16723e */ /* 0x000fe400048070ff */
[----:B------:R-:W-:-:S02]  /*4e6b0*/  F2FP.SATFINITE.E4M3.F32.PACK_AB_MERGE_C R23, RZ, R23, RZ ;  /* 0x00000017ff17723e */ /* 0x000fc400048070ff */
[----:B------:R-:W-:Y:S02]  /*4e6c0*/  F2FP.SATFINITE.E4M3.F32.PACK_AB_MERGE_C R232, RZ, R232, RZ ;  /* 0x000000e8ffe8723e */ /* 0x000fe400048070ff */
[----:B------:R-:W-:Y:S02]  /*4e6d0*/  F2FP.SATFINITE.E4M3.F32.PACK_AB_MERGE_C R233, RZ, R233, RZ ;  /* 0x000000e9ffe9723e */ /* 0x000fe400048070ff */
[----:B------:R-:W-:Y:S02]  /*4e6e0*/  F2FP.SATFINITE.E4M3.F32.PACK_AB_MERGE_C R234, RZ, R234, RZ ;  /* 0x000000eaffea723e */ /* 0x000fe400048070ff */
[----:B------:R-:W-:Y:S02]  /*4e6f0*/  F2FP.SATFINITE.E4M3.F32.PACK_AB_MERGE_C R235, RZ, R235, RZ ;  /* 0x000000ebffeb723e */ /* 0x000fe400048070ff */
[----:B0-----:R-:W-:Y:S02]  /*4e700*/  @!P0 IADD3 R10, P2, R26, R28, RZ ;  /* 0x0000001c1a0a8210 */ /* 0x001fe40007f5e0ff */
[----:B------:R-:W-:-:S02]  /*4e710*/  F2FP.SATFINITE.E4M3.F32.PACK_AB_MERGE_C R236, RZ, R236, RZ ;  /* 0x000000ecffec723e */ /* 0x000fc400048070ff */
[----:B------:R-:W-:Y:S01]  /*4e720*/  F2FP.SATFINITE.E4M3.F32.PACK_AB_MERGE_C R237, RZ, R237, RZ ;  /* 0x000000edffed723e */ /* 0x000fe200048070ff */
[----:B------:R-:W-:Y:S01]  /*4e730*/  @!P0 IMAD.X R11, R31, 0x1, R29, P2 ;  /* 0x000000011f0b8824 */ /* 0x000fe200010e061d */
[----:B------:R-:W-:-:S04]  /*4e740*/  ISETP.LT.OR P2, PT, R30, 0x2, !P6 ;  /* 0x000000021e00780c */ /* 0x000fc80007741670 */
[----:B------:R0:W-:Y:S09]  /*4e750*/  @!P0 STG.E.U8 desc[UR54][R10.64+0x1], R32 ;  /* 0x000001200a008986 */ /* 0x0001f2000c101136 */
[----:B------:R-:W1:Y:S08]  /*4e760*/  @!P2 LDC.64 R28, c[0x0][0x5c0] ;  /* 0x00017000ff1cab82 */ /* 0x000e700000000a00 */
[----:B0-----:R-:W0:Y:S02]  /*4e770*/  @!P1 LDC.64 R10, c[0x0][0x5c0] ;  /* 0x00017000ff0a9b82 */ /* 0x001e240000000a00 */
[----:B0-----:R-:W-:-:S04]  /*4e780*/  @!P1 IADD3 R10, P0, P3, R26, UR8, R10 ;  /* 0x000000081a0a9c10 */ /* 0x001fc8000fb1e00a */
[----:B------:R-:W-:-:S05]  /*4e790*/  @!P1 IADD3.X R11, R31, UR7, R11, P0, P3 ;  /* 0x000000071f0b9c10 */ /* 0x000fca00087e640b */
[----:B------:R1:W-:Y:S01]  /*4e7a0*/  @!P1 STG.E.U8 desc[UR54][R10.64], R12 ;  /* 0x0000000c0a009986 */ /* 0x0003e2000c101136 */
[----:B------:R-:W-:Y:S02]  /*4e7b0*/  ISETP.LT.OR P1, PT, R30, 0x9, !P6 ;  /* 0x000000091e00780c */ /* 0x000fe40007721670 */
[----:B-1----:R-:W-:-:S04]  /*4e7c0*/  @!P2 IADD3 R10, P0, P3, R26, UR8, R28 ;  /* 0x000000081a0aac10 */ /* 0x002fc8000fb1e01c */
[----:B------:R-:W-:Y:S02]  /*4e7d0*/  @!P2 IADD3.X R11, R31, UR7, R29, P0, P3 ;  /* 0x000000071f0bac10 */ /* 0x000fe400087e641d */
[----:B------:R-:W-:-:S03]  /*4e7e0*/  ISETP.LT.OR P0, PT, R30, 0xa, !P6 ;  /* 0x0000000a1e00780c */ /* 0x000fc60007701670 */
[----:B------:R0:W-:Y:S02]  /*4e7f0*/  @!P2 STG.E.U8 desc[UR54][R10.64+0x1], R13 ;  /* 0x0000010d0a00a986 */ /* 0x0001e4000c101136 */
[----:B0-----:R-:W0:Y:S08]  /*4e800*/  @!P1 LDC.64 R12, c[0x0][0x5c0] ;  /* 0x00017000ff0c9b82 */ /* 0x001e300000000a00 */
[----:B------:R-:W1:Y:S01]  /*4e810*/  @!P0 LDC.64 R10, c[0x0][0x5c0] ;  /* 0x00017000ff0a8b82 */ /* 0x000e620000000a00 */
[----:B0-----:R-:W-:-:S04]  /*4e820*/  @!P1 IADD3 R28, P2, P3, R26, UR8, R12 ;  /* 0x000000081a1c9c10 */ /* 0x001fc8000fb5e00c */
[----:B------:R-:W-:Y:S02]  /*4e830*/  @!P1 IADD3.X R29, R31, UR7, R13, P2, P3 ;  /* 0x000000071f1d9c10 */ /* 0x000fe400097e640d */
[----:B-1----:R-:W-:-:S04]  /*4e840*/  @!P0 IADD3 R12, P2, P3, R26, UR8, R10 ;  /* 0x000000081a0c8c10 */ /* 0x002fc8000fb5e00a */
[----:B------:R-:W-:Y:S02]  /*4e850*/  @!P0 IADD3.X R13, R31, UR7, R11, P2, P3 ;  /* 0x000000071f0d8c10 */ /* 0x000fe400097e640b */
[----:B------:R-:W-:-:S13]  /*4e860*/  ISETP.LT.OR P3, PT, R30, 0x9, !P4 ;  /* 0x000000091e00780c */ /* 0x000fda0006761670 */
[----:B------:R-:W0:Y:S02]  /*4e870*/  @!P3 LDC.64 R10, c[0x0][0x5c0] ;  /* 0x00017000ff0abb82 */ /* 0x000e240000000a00 */
[----:B0-----:R-:W-:-:S05]  /*4e880*/  @!P3 IADD3 R10, P2, R26, R10, RZ ;  /* 0x0000000a1a0ab210 */ /* 0x001fca0007f5e0ff */
[----:B------:R-:W-:Y:S01]  /*4e890*/  @!P3 IMAD.X R11, R31, 0x1, R11, P2 ;  /* 0x000000011f0bb824 */ /* 0x000fe200010e060b */
[----:B------:R-:W-:-:S04]  /*4e8a0*/  ISETP.LT.OR P2, PT, R30, 0xa, !P4 ;  /* 0x0000000a1e00780c */ /* 0x000fc80006741670 */
[----:B------:R0:W-:Y:S09]  /*4e8b0*/  @!P3 STG.E.U8 desc[UR54][R10.64+0x8], R14 ;  /* 0x0000080e0a00b986 */ /* 0x0001f2000c101136 */
[----:B0-----:R-:W0:Y:S02]  /*4e8c0*/  @!P2 LDC.64 R10, c[0x0][0x5c0] ;  /* 0x00017000ff0aab82 */ /* 0x001e240000000a00 */
[----:B0-----:R-:W-:-:S05]  /*4e8d0*/  @!P2 IADD3 R10, P3, R26, R10, RZ ;  /* 0x0000000a1a0aa210 */ /* 0x001fca0007f7e0ff */
[----:B------:R-:W-:-:S05]  /*4e8e0*/  @!P2 IMAD.X R11, R31, 0x1, R11, P3 ;  /* 0x000000011f0ba824 */ /* 0x000fca00018e060b */
[----:B------:R0:W-:Y:S04]  /*4e8f0*/  @!P2 STG.E.U8 desc[UR54][R10.64+0x9], R15 ;  /* 0x0000090f0a00a986 */ /* 0x0001e8000c101136 */
[----:B------:R1:W-:Y:S01]  /*4e900*/  @!P1 STG.E.U8 desc[UR54][R28.64+0x8], R16 ;  /* 0x000008101c009986 */ /* 0x0003e2000c101136 */
[----:B------:R-:W-:-:S03]  /*4e910*/  ISETP.LT.OR P1, PT, R30, 0x19, !P6 ;  /* 0x000000191e00780c */ /* 0x000fc60007721670 */
[----:B------:R2:W-:Y:S01]  /*4e920*/  @!P0 STG.E.U8 desc[UR54][R12.64+0x9], R17 ;  /* 0x000009110c008986 */ /* 0x0005e2000c101136 */
[----:B0-----:R-:W0:Y:S02]  /*4e930*/  @!P5 LDC.64 R10, c[0x0][0x5c0] ;  /* 0x00017000ff0adb82 */ /* 0x001e240000000a00 */
[----:B0-----:R-:W-:-:S04]  /*4e940*/  @!P5 IADD3 R34, P2, P3, R26, UR8, R10 ;  /* 0x000000081a22dc10 */ /* 0x001fc8000fb5e00a */
[----:B------:R-:W-:Y:S02]  /*4e950*/  @!P5 IADD3.X R35, R31, UR7, R11, P2, P3 ;  /* 0x000000071f23dc10 */ /* 0x000fe400097e640b */
[----:B------:R-:W-:-:S13]  /*4e960*/  ISETP.LT.OR P3, PT, R30, 0x12, !P6 ;  /* 0x000000121e00780c */ /* 0x000fda0007761670 */
[----:B------:R-:W0:Y:S01]  /*4e970*/  @!P3 LDC.64 R10, c[0x0][0x5c0] ;  /* 0x00017000ff0abb82 */ /* 0x000e220000000a00 */
[----:B------:R-:W-:-:S04]  /*4e980*/  @P3 LOP3.LUT R7, R7, 0x8, RZ, 0xfc, !PT ;  /* 0x0000000807073812 */ /* 0x000fc800078efcff */
[----:B------:R-:W-:-:S04]  /*4e990*/  LOP3.LUT R7, R7, 0xfffffffb, RZ, 0xc0, !PT ;  /* 0xfffffffb07077812 */ /* 0x000fc800078ec0ff */
[----:B------:R-:W-:Y:S02]  /*4e9a0*/  @P1 LOP3.LUT R7, R7, 0x4, RZ, 0xfc, !PT ;  /* 0x0000000407071812 */ /* 0x000fe400078efcff */
[----:B0-----:R-:W-:-:S04]  /*4e9b0*/  @!P3 IADD3 R32, P2, P4, R26, UR8, R10 ;  /* 0x000000081a20bc10 */ /* 0x001fc8000fc5e00a */
[----:B------:R-:W-:Y:S02]  /*4e9c0*/  @!P3 IADD3.X R33, R31, UR7, R11, P2, P4 ;  /* 0x000000071f21bc10 */ /* 0x000fe400097e840b */
[----:B------:R-:W1:Y:S02]  /*4e9d0*/  @!P1 LDC.64 R10, c[0x0][0x5c0] ;  /* 0x00017000ff0a9b82 */ /* 0x000e640000000a00 */
[----:B-1----:R-:W-:-:S04]  /*4e9e0*/  @!P1 IADD3 R28, P2, P4, R26, UR8, R10 ;  /* 0x000000081a1c9c10 */ /* 0x002fc8000fc5e00a */
[----:B------:R-:W-:Y:S02]  /*4e9f0*/  @!P1 IADD3.X R29, R31, UR7, R11, P2, P4 ;  /* 0x000000071f1d9c10 */ /* 0x000fe400097e840b */
[----:B------:R-:W-:Y:S02]  /*4ea00*/  ISETP.LT.OR P4, PT, R30, 0x1a, !P6 ;  /* 0x0000001a1e00780c */ /* 0x000fe40007781670 */
[C---:B------:R-:W-:Y:S02]  /*4ea10*/  LOP3.LUT P1, RZ, R0.reuse, 0x10000, RZ, 0xc0, !PT ;  /* 0x0001000000ff7812 */ /* 0x040fe4000782c0ff */
[----:B------:R-:W-:-:S09]  /*4ea20*/  LOP3.LUT R0, R0, 0xfffffffd, RZ, 0xc0, !PT ;  /* 0xfffffffd00007812 */ /* 0x000fd200078ec0ff */
[----:B------:R-:W0:Y:S02]  /*4ea30*/  @!P4 LDC.64 R10, c[0x0][0x5c0] ;  /* 0x00017000ff0acb82 */ /* 0x000e240000000a00 */
[----:B0-----:R-:W-:-:S04]  /*4ea40*/  @!P4 IADD3 R16, P0, P2, R26, UR8, R10 ;  /* 0x000000081a10cc10 */ /* 0x001fc8000fa1e00a */
[----:B--2---:R-:W-:Y:S02]  /*4ea50*/  @!P4 IADD3.X R17, R31, UR7, R11, P0, P2 ;  /* 0x000000071f11cc10 */ /* 0x004fe400087e440b */
[----:B------:R-:W-:-:S13]  /*4ea60*/  ISETP.LT.OR P0, PT, R30, 0x11, !P1 ;  /* 0x000000111e00780c */ /* 0x000fda0004f01670 */
[----:B------:R-:W0:Y:S02]  /*4ea70*/  @!P0 LDC.64 R10, c[0x0][0x5c0] ;  /* 0x00017000ff0a8b82 */ /* 0x000e240000000a00 */
[----:B0-----:R-:W-:-:S05]  /*4ea80*/  @!P0 IADD3 R10, P2, R26, R10, RZ ;  /* 0x0000000a1a0a8210 */ /* 0x001fca0007f5e0ff */
[----:B------:R-:W-:-:S05]  /*4ea90*/  @!P0 IMAD.X R11, R31, 0x1, R11, P2 ;  /* 0x000000011f0b8824 */ /* 0x000fca00010e060b */
[----:B------:R0:W-:Y:S01]  /*4eaa0*/  @!P0 STG.E.U8 desc[UR54][R10.64+0x10], R18 ;  /* 0x000010120a008986 */ /* 0x0001e2000c101136 */
[----:B------:R-:W-:-:S13]  /*4eab0*/  ISETP.LT.OR P0, PT, R30, 0x12, !P1 ;  /* 0x000000121e00780c */ /* 0x000fda0004f01670 */
[----:B0-----:R-:W0:Y:S02]  /*4eac0*/  @!P0 LDC.64 R10, c[0x0][0x5c0] ;  /* 0x00017000ff0a8b82 */ /* 0x001e240000000a00 */
[----:B0-----:R-:W-:-:S05]  /*4ead0*/  @!P0 IADD3 R10, P2, R26, R10, RZ ;  /* 0x0000000a1a0a8210 */ /* 0x001fca0007f5e0ff */
[----:B------:R-:W-:-:S05]  /*4eae0*/  @!P0 IMAD.X R11, R31, 0x1, R11, P2 ;  /* 0x000000011f0b8824 */ /* 0x000fca00010e060b */
[----:B------:R0:W-:Y:S01]  /*4eaf0*/  @!P0 STG.E.U8 desc[UR54][R10.64+0x11], R19 ;  /* 0x000011130a008986 */ /* 0x0001e2000c101136 */
[----:B------:R-:W-:-:S03]  /*4eb00*/  ISETP.GE.AND P0, PT, R9, 0x81, PT ;  /* 0x000000810900780c */ /* 0x000fc60003f06270 */
[----:B------:R-:W-:Y:S01]  /*4eb10*/  @!P5 STG.E.U8 desc[UR54][R34.64+0x10], R20 ;  /* 0x000010142200d986 */ /* 0x000fe2000c101136 */
[----:B------:R-:W-:-:S09]  /*4eb20*/  ISETP.LT.OR P3, PT, R30, 0x1, !P0 ;  /* 0x000000011e00780c */ /* 0x000fd20004761670 */
[----:B------:R-:W-:-:S04]  /*4eb30*/  @P0 LOP3.LUT R4, R4, 0x200000, RZ, 0xfc, !PT ;  /* 0x0020000004040812 */ /* 0x000fc800078efcff */
[----:B0-----:R-:W0:Y:S01]  /*4eb40*/  @!P3 LDC.64 R10, c[0x0][0x5c0] ;  /* 0x00017000ff0abb82 */ /* 0x001e220000000a00 */
[----:B------:R-:W-:Y:S02]  /*4eb50*/  @P3 LOP3.LUT R0, R0, 0x2, RZ, 0xfc, !PT ;  /* 0x0000000200003812 */ /* 0x000fe400078efcff */
[----:B------:R-:W-:Y:S02]  /*4eb60*/  LOP3.LUT R4, R4, 0x7fffffff, RZ, 0xc0, !PT ;  /* 0x7fffffff04047812 */ /* 0x000fe400078ec0ff */
[----:B------:R-:W-:Y:S02]  /*4eb70*/  LOP3.LUT R0, R0, 0xfffffffb, RZ, 0xc0, !PT ;  /* 0xfffffffb00007812 */ /* 0x000fe400078ec0ff */
        /* <DEDUP_REMOVED lines=8> */
[----:B------:R-:W-:Y:S02]  /*4ec00*/  @P3 LOP3.LUT R0, R0, 0x4, RZ, 0xfc, !PT ;  /* 0x0000000400003812 */ /* 0x000fe400078efcff */
[----:B0-----:R-:W-:-:S04]  /*4ec10*/  @!P3 IADD3 R18, P5, P6, R26, UR6, R10 ;  /* 0x000000061a12bc10 */ /* 0x001fc8000febe00a */
[----:B------:R-:W-:Y:S02]  /*4ec20*/  @!P3 IADD3.X R19, R31, UR5, R11, P5, P6 ;  /* 0x000000051f13bc10 */ /* 0x000fe4000afec40b */
[C---:B------:R-:W-:Y:S02]  /*4ec30*/  LOP3.LUT P3, RZ, R7.reuse, 0x8, RZ, 0xc0, !PT ;  /* 0x0000000807ff7812 */ /* 0x040fe4000786c0ff */
[----:B------:R-:W-:-:S11]  /*4ec40*/  LOP3.LUT R7, R7, 0xfffffffe, RZ, 0xc0, !PT ;  /* 0xfffffffe07077812 */ /* 0x000fd600078ec0ff */
[----:B------:R-:W-:Y:S01]  /*4ec50*/  @!P3 STG.E.U8 desc[UR54][R32.64+0x11], R21 ;  /* 0x000011152000b986 */ /* 0x000fe2000c101136 */
[----:B------:R-:W-:-:S13]  /*4ec60*/  ISETP.LT.OR P3, PT, R30, 0xa, !P0 ;  /* 0x0000000a1e00780c */ /* 0x000fda0004761670 */
[----:B------:R-:W0:Y:S01]  /*4ec70*/  @!P3 LDC.64 R10, c[0x0][0x5c0] ;  /* 0x00017000ff0abb82 */ /* 0x000e220000000a00 */
[----:B------:R-:W-:Y:S02]  /*4ec80*/  @P3 LOP3.LUT R7, R7, 0x1, RZ, 0xfc, !PT ;  /* 0x0000000107073812 */ /* 0x000fe400078efcff */
[----:B0-----:R-:W-:-:S04]  /*4ec90*/  @!P3 IADD3 R36, P5, P6, R26, UR6, R10 ;  /* 0x000000061a24bc10 */ /* 0x001fc8000febe00a */
[----:B------:R-:W-:Y:S02]  /*4eca0*/  @!P3 IADD3.X R37, R31, UR5, R11, P5, P6 ;  /* 0x000000051f25bc10 */ /* 0x000fe4000afec40b */
[----:B------:R-:W-:Y:S02]  /*4ecb0*/  ISETP.LT.OR P5, PT, R30, 0x19, !P1 ;  /* 0x000000191e00780c */ /* 0x000fe40004fa1670 */
[C---:B------:R-:W-:Y:S02]  /*4ecc0*/  LOP3.LUT P3, RZ, R0.reuse, 0x2, RZ, 0xc0, !PT ;  /* 0x0000000200ff7812 */ /* 0x040fe4000786c0ff */
[----:B------:R-:W-:-:S09]  /*4ecd0*/  LOP3.LUT R0, R0, 0xfffffff7, RZ, 0xc0, !PT ;  /* 0xfffffff700007812 */ /* 0x000fd200078ec0ff */
[----:B------:R-:W0:Y:S02]  /*4ece0*/  @!P5 LDC.64 R10, c[0x0][0x5c0] ;  /* 0x00017000ff0adb82 */ /* 0x000e240000000a00 */
[----:B0-----:R-:W-:-:S05]  /*4ecf0*/  @!P5 IADD3 R10, P6, R26, R10, RZ ;  /* 0x0000000a1a0ad210 */ /* 0x001fca0007fde0ff */
[----:B------:R-:W-:-:S05]  /*4ed00*/  @!P5 IMAD.X R11, R31, 0x1, R11, P6 ;  /* 0x000000011f0bd824 */ /* 0x000fca00030e060b */
[----:B------:R0:W-:Y:S01]  /*4ed10*/  @!P5 STG.E.U8 desc[UR54][R10.64+0x18], R22 ;  /* 0x000018160a00d986 */ /* 0x0001e2000c101136 */
[C---:B------:R-:W-:Y:S02]  /*4ed20*/  ISETP.LT.OR P5, PT, R30.reuse, 0x1a, !P1 ;  /* 0x0000001a1e00780c */ /* 0x040fe40004fa1670 */
[----:B------:R-:W-:-:S11]  /*4ed30*/  ISETP.LT.OR P1, PT, R30, 0x11, !P0 ;  /* 0x000000111e00780c */ /* 0x000fd60004721670 */
[----:B0-----:R-:W0:Y:S02]  /*4ed40*/  @!P5 LDC.64 R10, c[0x0][0x5c0] ;  /* 0x00017000ff0adb82 */ /* 0x001e240000000a00 */
[----:B------:R-:W-:-:S04]  /*4ed50*/  @P1 LOP3.LUT R0, R0, 0x8, RZ, 0xfc, !PT ;  /* 0x0000000800001812 */ /* 0x000fc800078efcff */
[----:B------:R-:W-:Y:S02]  /*4ed60*/  LOP3.LUT R0, R0, 0xffffffef, RZ, 0xc0, !PT ;  /* 0xffffffef00007812 */ /* 0x000fe400078ec0ff */
[----:B0-----:R-:W-:-:S05]  /*4ed70*/  @!P5 IADD3 R10, P6, R26, R10, RZ ;  /* 0x0000000a1a0ad210 */ /* 0x001fca0007fde0ff */
[----:B------:R-:W-:-:S05]  /*4ed80*/  @!P5 IMAD.X R11, R31, 0x1, R11, P6 ;  /* 0x000000011f0bd824 */ /* 0x000fca00030e060b */
[----:B------:R0:W-:Y:S02]  /*4ed90*/  @!P5 STG.E.U8 desc[UR54][R10.64+0x19], R23 ;  /* 0x000019170a00d986 */ /* 0x0001e4000c101136 */
[----:B0-----:R-:W0:Y:S02]  /*4eda0*/  @!P1 LDC.64 R10, c[0x0][0x5c0] ;  /* 0x00017000ff0a9b82 */ /* 0x001e240000000a00 */
[----:B0-----:R-:W-:-:S04]  /*4edb0*/  @!P1 IADD3 R42, P5, P6, R26, UR6, R10 ;  /* 0x000000061a2a9c10 */ /* 0x001fc8000febe00a */
[----:B------:R-:W-:Y:S02]  /*4edc0*/  @!P1 IADD3.X R43, R31, UR5, R11, P5, P6 ;  /* 0x000000051f2b9c10 */ /* 0x000fe4000afec40b */
[----:B------:R-:W-:-:S13]  /*4edd0*/  ISETP.LT.OR P1, PT, R30, 0x12, !P0 ;  /* 0x000000121e00780c */ /* 0x000fda0004721670 */
[----:B------:R-:W0:Y:S01]  /*4ede0*/  @!P1 LDC.64 R10, c[0x0][0x5c0] ;  /* 0x00017000ff0a9b82 */ /* 0x000e220000000a00 */
[----:B------:R-:W-:-:S04]  /*4edf0*/  @P1 LOP3.LUT R0, R0, 0x10, RZ, 0xfc, !PT ;  /* 0x0000001000001812 */ /* 0x000fc800078efcff */
[----:B------:R-:W-:Y:S02]  /*4ee00*/  LOP3.LUT R0, R0, 0xffffffbf, RZ, 0xc0, !PT ;  /* 0xffffffbf00007812 */ /* 0x000fe400078ec0ff */
[----:B0-----:R-:W-:-:S04]  /*4ee10*/  @!P1 IADD3 R34, P5, P6, R26, UR6, R10 ;  /* 0x000000061a229c10 */ /* 0x001fc8000febe00a */
[----:B------:R-:W-:Y:S02]  /*4ee20*/  @!P1 IADD3.X R35, R31, UR5, R11, P5, P6 ;  /* 0x000000051f239c10 */ /* 0x000fe4000afec40b */
[----:B------:R-:W-:Y:S02]  /*4ee30*/  ISETP.LT.OR P6, PT, R30, 0x19, !P0 ;  /* 0x000000191e00780c */ /* 0x000fe400047c1670 */
[C---:B------:R-:W-:Y:S02]  /*4ee40*/  LOP3.LUT P1, RZ, R7.reuse, 0x4, RZ, 0xc0, !PT ;  /* 0x0000000407ff7812 */ /* 0x040fe4000782c0ff */
[----:B------:R-:W-:-:S09]  /*4ee50*/  LOP3.LUT R7, R7, 0xfffffffd, RZ, 0xc0, !PT ;  /* 0xfffffffd07077812 */ /* 0x000fd200078ec0ff */
[----:B------:R-:W0:Y:S01]  /*4ee60*/  @!P6 LDC.64 R10, c[0x0][0x5c0] ;  /* 0x00017000ff0aeb82 */ /* 0x000e220000000a00 */
[----:B------:R-:W-:Y:S01]  /*4ee70*/  @P6 LOP3.LUT R0, R0, 0x40, RZ, 0xfc, !PT ;  /* 0x0000004000006812 */ /* 0x000fe200078efcff */
[----:B------:R-:W-:Y:S03]  /*4ee80*/  @!P1 STG.E.U8 desc[UR54][R28.64+0x18], R232 ;  /* 0x000018e81c009986 */ /* 0x000fe6000c101136 */
[----:B------:R-:W-:Y:S01]  /*4ee90*/  LOP3.LUT R0, R0, 0xffffffdf, RZ, 0xc0, !PT ;  /* 0xffffffdf00007812 */ /* 0x000fe200078ec0ff */
[----:B------:R-:W-:Y:S04]  /*4eea0*/  @!P4 STG.E.U8 desc[UR54][R16.64+0x19], R233 ;  /* 0x000019e91000c986 */ /* 0x000fe8000c101136 */
[----:B------:R1:W-:Y:S04]  /*4eeb0*/  @!P3 STG.E.U8 desc[UR54][R14.64], R234 ;  /* 0x000000ea0e00b986 */ /* 0x0003e8000c101136 */
[----:B------:R2:W-:Y:S01]  /*4eec0*/  @!P2 STG.E.U8 desc[UR54][R12.64+0x1], R235 ;  /* 0x000001eb0c00a986 */ /* 0x0005e2000c101136 */
[----:B------:R-:W-:Y:S01]  /*4eed0*/  ISETP.GE.AND P2, PT, R9, 0x89, PT ;  /* 0x000000890900780c */ /* 0x000fe20003f46270 */
[----:B-1----:R-:W-:Y:S01]  /*4eee0*/  IMAD.U32 R14, RZ, RZ, UR8 ;  /* 0x00000008ff0e7e24 */ /* 0x002fe2000f8e00ff */
[----:B0-----:R-:W-:Y:S01]  /*4eef0*/  @!P6 IADD3 R40, P1, P5, R26, UR6, R10 ;  /* 0x000000061a28ec10 */ /* 0x001fe2000fd3e00a */
[----:B------:R-:W-:-:S02]  /*4ef00*/  IMAD.U32 R15, RZ, RZ, UR7 ;  /* 0x00000007ff0f7e24 */ /* 0x000fc4000f8e00ff */
[----:B--2---:R-:W-:Y:S01]  /*4ef10*/  IMAD.U32 R12, RZ, RZ, UR8 ;  /* 0x00000008ff0c7e24 */ /* 0x004fe2000f8e00ff */
[----:B------:R-:W-:Y:S01]  /*4ef20*/  @!P6 IADD3.X R41, R31, UR5, R11, P1, P5 ;  /* 0x000000051f29ec10 */ /* 0x000fe20008fea40b */
[----:B------:R-:W-:Y:S01]  /*4ef30*/  IMAD.U32 R13, RZ, RZ, UR7 ;  /* 0x00000007ff0d7e24 */ /* 0x000fe2000f8e00ff */
[----:B------:R-:W-:-:S13]  /*4ef40*/  ISETP.LT.OR P6, PT, R30, 0x1a, !P0 ;  /* 0x0000001a1e00780c */ /* 0x000fda00047c1670 */
[----:B------:R-:W0:Y:S01]  /*4ef50*/  @!P6 LDC.64 R10, c[0x0][0x5c0] ;  /* 0x00017000ff0aeb82 */ /* 0x000e220000000a00 */
[----:B------:R-:W-:-:S04]  /*4ef60*/  @P6 LOP3.LUT R0, R0, 0x20, RZ, 0xfc, !PT ;  /* 0x0000002000006812 */ /* 0x000fc800078efcff */
[----:B------:R-:W-:Y:S02]  /*4ef70*/  LOP3.LUT R0, R0, 0xfffdffff, RZ, 0xc0, !PT ;  /* 0xfffdffff00007812 */ /* 0x000fe400078ec0ff */
[----:B0-----:R-:W-:-:S04]  /*4ef80*/  @!P6 IADD3 R32, P1, P4, R26, UR6, R10 ;  /* 0x000000061a20ec10 */ /* 0x001fc8000fc3e00a */
[----:B------:R-:W-:Y:S02]  /*4ef90*/  @!P6 IADD3.X R33, R31, UR5, R11, P1, P4 ;  /* 0x000000051f21ec10 */ /* 0x000fe40008fe840b */
[----:B------:R-:W-:-:S04]  /*4efa0*/  ISETP.GE.AND P1, PT, R9, 0x101, PT ;  /* 0x000001010900780c */ /* 0x000fc80003f26270 */
[----:B------:R-:W-:-:S13]  /*4efb0*/  ISETP.LT.OR P0, PT, R30, 0x1, !P1 ;  /* 0x000000011e00780c */ /* 0x000fda0004f01670 */
[----:B------:R-:W0:Y:S01]  /*4efc0*/  @!P0 LDC.64 R10, c[0x0][0x5c0] ;  /* 0x00017000ff0a8b82 */ /* 0x000e220000000a00 */
[----:B------:R-:W-:-:S04]  /*4efd0*/  @P0 LOP3.LUT R0, R0, 0x20000, RZ, 0xfc, !PT ;  /* 0x0002000000000812 */ /* 0x000fc800078efcff */
[----:B------:R-:W-:Y:S02]  /*4efe0*/  LOP3.LUT R0, R0, 0xffffbfff, RZ, 0xc0, !PT ;  /* 0xffffbfff00007812 */ /* 0x000fe400078ec0ff */
[----:B0-----:R-:W-:-:S04]  /*4eff0*/  @!P0 IADD3 R38, P4, P5, R26, UR11, R10 ;  /* 0x0000000b1a268c10 */ /* 0x001fc8000fd9e00a */
[----:B------:R-:W-:Y:S02]  /*4f000*/  @!P0 IADD3.X R39, R31, UR10, R11, P4, P5 ;  /* 0x0000000a1f278c10 */ /* 0x000fe4000a7ea40b */
        /* <DEDUP_REMOVED lines=8> */
[----:B------:R-:W0:Y:S01]  /*4f090*/  @!P5 LDC.64 R10, c[0x0][0x5c0] ;  /* 0x00017000ff0adb82 */ /* 0x000e220000000a00 */
[----:B------:R-:W-:Y:S02]  /*4f0a0*/  @!P5 IADD3 R12, P4, P6, R12, UR6, R26 ;  /* 0x000000060c0cdc10 */ /* 0x000fe4000fe9e01a */
[----:B------:R-:W-:Y:S02]  /*4f0b0*/  @P0 LOP3.LUT R7, R7, 0x2, RZ, 0xfc, !PT ;  /* 0x0000000207070812 */ /* 0x000fe400078efcff */
[----:B------:R-:W-:Y:S02]  /*4f0c0*/  ISETP.LT.OR P0, PT, R30, 0x9, !P1 ;  /* 0x000000091e00780c */ /* 0x000fe40004f01670 */
[----:B------:R-:W-:-:S11]  /*4f0d0*/  @!P5 IADD3.X R13, R13, UR5, R31, P4, P6 ;  /* 0x000000050d0ddc10 */ /* 0x000fd6000a7ec41f */
[----:B------:R-:W-:-:S04]  /*4f0e0*/  @P0 LOP3.LUT R0, R0, 0x2000, RZ, 0xfc, !PT ;  /* 0x0000200000000812 */ /* 0x000fc800078efcff */
[----:B------:R-:W-:Y:S02]  /*4f0f0*/  LOP3.LUT R0, R0, 0xffffefff, RZ, 0xc0, !PT ;  /* 0xffffefff00007812 */ /* 0x000fe400078ec0ff */
[----:B0-----:R-:W-:-:S05]  /*4f100*/  @!P5 IADD3 R10, P4, R12, R10, RZ ;  /* 0x0000000a0c0ad210 */ /* 0x001fca0007f9e0ff */
[----:B------:R-:W-:Y:S01]  /*4f110*/  @!P5 IMAD.X R11, R13, 0x1, R11, P4 ;  /* 0x000000010d0bd824 */ /* 0x000fe200020e060b */
[----:B------:R-:W-:-:S04]  /*4f120*/  ISETP.LT.OR P4, PT, R30, 0x2, !P2 ;  /* 0x000000021e00780c */ /* 0x000fc80005781670 */
[----:B------:R0:W-:Y:S09]  /*4f130*/  @!P5 STG.E.U8 desc[UR54][R10.64], R236 ;  /* 0x000000ec0a00d986 */ /* 0x0001f2000c101136 */
[----:B------:R-:W-:Y:S01]  /*4f140*/  @!P4 IADD3 R14, P3, P6, R14, UR6, R26 ;  /* 0x000000060e0ecc10 */ /* 0x000fe2000fe7e01a */
[----:B------:R-:W1:Y:S03]  /*4f150*/  @!P4 LDC.64 R12, c[0x0][0x5c0] ;  /* 0x00017000ff0ccb82 */ /* 0x000e660000000a00 */
[----:B------:R-:W-:-:S05]  /*4f160*/  @!P4 IADD3.X R15, R15, UR5, R31, P3, P6 ;  /* 0x000000050f0fcc10 */ /* 0x000fca0009fec41f */
[----:B0-----:R-:W0:Y:S01]  /*4f170*/  @!P0 LDC.64 R10, c[0x0][0x5c0] ;  /* 0x00017000ff0a8b82 */ /* 0x001e220000000a00 */
[----:B-1----:R-:W-:-:S05]  /*4f180*/  @!P4 IADD3 R12, P3, R14, R12, RZ ;  /* 0x0000000c0e0cc210 */ /* 0x002fca0007f7e0ff */
[----:B------:R-:W-:Y:S01]  /*4f190*/  @!P4 IMAD.X R13, R15, 0x1, R13, P3 ;  /* 0x000000010f0dc824 */ /* 0x000fe200018e060d */
[----:B------:R-:W-:Y:S02]  /*4f1a0*/  LOP3.LUT P3, RZ, R7, 0x1, RZ, 0xc0, !PT ;  /* 0x0000000107ff7812 */ /* 0x000fe4000786c0ff */
[----:B0-----:R-:W-:Y:S02]  /*4f1b0*/  @!P0 IADD3 R22, P5, P6, R26, UR11, R10 ;  /* 0x0000000b1a168c10 */ /* 0x001fe4000febe00a */
[----:B------:R0:W-:Y:S02]  /*4f1c0*/  @!P4 STG.E.U8 desc[UR54][R12.64+0x1], R237 ;  /* 0x000001ed0c00c986 */ /* 0x0001e4000c101136 */
[----:B------:R-:W-:Y:S02]  /*4f1d0*/  @!P0 IADD3.X R23, R31, UR10, R11, P5, P6 ;  /* 0x0000000a1f178c10 */ /* 0x000fe4000afec40b */
[----:B------:R-:W-:Y:S02]  /*4f1e0*/  ISETP.LT.OR P6, PT, R30, 0xa, !P1 ;  /* 0x0000000a1e00780c */ /* 0x000fe40004fc1670 */
[----:B------:R-:W-:-:S11]  /*4f1f0*/  LOP3.LUT P0, RZ, R7, 0x2, RZ, 0xc0, !PT ;  /* 0x0000000207ff7812 */ /* 0x000fd6000780c0ff */
[----:B------:R-:W1:Y:S01]  /*4f200*/  @!P6 LDC.64 R10, c[0x0][0x5c0] ;  /* 0x00017000ff0aeb82 */ /* 0x000e620000000a00 */
[----:B------:R-:W-:Y:S01]  /*4f210*/  @P6 LOP3.LUT R0, R0, 0x1000, RZ, 0xfc, !PT ;  /* 0x0000100000006812 */ /* 0x000fe200078efcff */
[----:B0-----:R-:W-:Y:S02]  /*4f220*/  IMAD.U32 R12, RZ, RZ, UR8 ;  /* 0x00000008ff0c7e24 */ /* 0x001fe4000f8e00ff */
[----:B------:R-:W-:Y:S01]  /*4f230*/  IMAD.U32 R13, RZ, RZ, UR7 ;  /* 0x00000007ff0d7e24 */ /* 0x000fe2000f8e00ff */
[----:B------:R-:W-:Y:S02]  /*4f240*/  LOP3.LUT R0, R0, 0xfffff7ff, RZ, 0xc0, !PT ;  /* 0xfffff7ff00007812 */ /* 0x000fe400078ec0ff */
[----:B-1----:R-:W-:-:S04]  /*4f250*/  @!P6 IADD3 R16, P4, P5, R26, UR11, R10 ;  /* 0x0000000b1a10ec10 */ /* 0x002fc8000fd9e00a */
[----:B------:R-:W-:Y:S02]  /*4f260*/  @!P6 IADD3.X R17, R31, UR10, R11, P4, P5 ;  /* 0x0000000a1f11ec10 */ /* 0x000fe4000a7ea40b */
[----:B------:R-:W-:-:S13]  /*4f270*/  ISETP.LT.OR P6, PT, R30, 0x11, !P1 ;  /* 0x000000111e00780c */ /* 0x000fda0004fc1670 */
[----:B------:R-:W0:Y:S01]  /*4f280*/  @!P6 LDC.64 R10, c[0x0][0x5c0] ;  /* 0x00017000ff0aeb82 */ /* 0x000e220000000a00 */
[----:B------:R-:W-:-:S04]  /*4f290*/  @P6 LOP3.LUT R0, R0, 0x800, RZ, 0xfc, !PT ;  /* 0x0000080000006812 */ /* 0x000fc800078efcff */
[----:B------:R-:W-:Y:S02]  /*4f2a0*/  LOP3.LUT R0, R0, 0xfffffbff, RZ, 0xc0, !PT ;  /* 0xfffffbff00007812 */ /* 0x000fe400078ec0ff */
[----:B0-----:R-:W-:Y:S01]  /*4f2b0*/  @!P6 IADD3 R20, P4, P5, R26, UR11, R10 ;  /* 0x0000000b1a14ec10 */ /* 0x001fe2000fd9e00a */
[----:B------:R-:W-:-:S03]  /*4f2c0*/  FMUL R10, R46, UR47 ;  /* 0x0000002f2e0a7c20 */ /* 0x000fc60008400000 */
[----:B------:R-:W-:Y:S02]  /*4f2d0*/  @!P6 IADD3.X R21, R31, UR10, R11, P4, P5 ;  /* 0x0000000a1f15ec10 */ /* 0x000fe4000a7ea40b */
[----:B------:R-:W-:-:S05]  /*4f2e0*/  F2FP.SATFINITE.E4M3.F32.PACK_AB_MERGE_C R10, RZ, R10, RZ ;  /* 0x0000000aff0a723e */ /* 0x000fca00048070ff */
[----:B------:R0:W-:Y:S01]  /*4f2f0*/  @!P0 STG.E.U8 desc[UR54][R18.64+0x8], R10 ;  /* 0x0000080a12008986 */ /* 0x0001e2000c101136 */
[----:B------:R-:W-:-:S13]  /*4f300*/  ISETP.LT.OR P0, PT, R30, 0x12, !P1 ;  /* 0x000000121e00780c */ /* 0x000fda0004f01670 */
[----:B0-----:R-:W0:Y:S01]  /*4f310*/  @!P0 LDC.64 R10, c[0x0][0x5c0] ;  /* 0x00017000ff0a8b82 */ /* 0x001e220000000a00 */
[----:B------:R-:W-:Y:S02]  /*4f320*/  @P0 LOP3.LUT R0, R0, 0x400, RZ, 0xfc, !PT ;  /* 0x0000040000000812 */ /* 0x000fe400078efcff */
[----:B0-----:R-:W-:Y:S01]  /*4f330*/  @!P0 IADD3 R18, P4, P5, R26, UR11, R10 ;  /* 0x0000000b1a128c10 */ /* 0x001fe2000fd9e00a */
[----:B---3--:R-:W-:Y:S02]  /*4f340*/  FMUL R10, R44, UR47 ;  /* 0x0000002f2c0a7c20 */ /* 0x008fe40008400000 */
[----:B------:R-:W2:Y:S01]  /*4f350*/  LDL.LU R44, [R1+0x3cc] ;  /* 0x0003cc00012c7983 */ /* 0x000ea20000300800 */
[----:B------:R-:W-:Y:S02]  /*4f360*/  @!P0 IADD3.X R19, R31, UR10, R11, P4, P5 ;  /* 0x0000000a1f138c10 */ /* 0x000fe4000a7ea40b */
[----:B------:R-:W-:Y:S02]  /*4f370*/  ISETP.LT.OR P4, PT, R30, 0x9, !P2 ;  /* 0x000000091e00780c */ /* 0x000fe40005781670 */
[----:B------:R-:W-:-:S02]  /*4f380*/  F2FP.SATFINITE.E4M3.F32.PACK_AB_MERGE_C R10, RZ, R10, RZ ;  /* 0x0000000aff0a723e */ /* 0x000fc400048070ff */
[----:B------:R-:W-:-:S03]  /*4f390*/  LOP3.LUT P0, RZ, R0, 0x10, RZ, 0xc0, !PT ;  /* 0x0000001000ff7812 */ /* 0x000fc6000780c0ff */
[----:B------:R0:W-:Y:S10]  /*4f3a0*/  @!P3 STG.E.U8 desc[UR54][R36.64+0x9], R10 ;  /* 0x0000090a2400b986 */ /* 0x0001f4000c101136 */
[----:B------:R-:W-:Y:S01]  /*4f3b0*/  @P0 LOP3.LUT R4, R4, 0x80000000, RZ, 0xfc, !PT ;  /* 0x8000000004040812 */ /* 0x000fe200078efcff */
[----:B0-----:R-:W0:Y:S01]  /*4f3c0*/  @!P4 LDC.64 R10, c[0x0][0x5c0] ;  /* 0x00017000ff0acb82 */ /* 0x001e220000000a00 */
[----:B------:R-:W-:-:S04]  /*4f3d0*/  @!P4 IADD3 R12, P3, P5, R12, UR6, R26 ;  /* 0x000000060c0ccc10 */ /* 0x000fc8000fd7e01a */
[----:B------:R-:W-:Y:S02]  /*4f3e0*/  @!P4 IADD3.X R13, R13, UR5, R31, P3, P5 ;  /* 0x000000050d0dcc10 */ /* 0x000fe40009fea41f */
[----:B0-----:R-:W-:Y:S01]  /*4f3f0*/  @!P4 IADD3 R10, P3, R12, R10, RZ ;  /* 0x0000000a0c0ac210 */ /* 0x001fe20007f7e0ff */
[----:B----4-:R-:W-:Y:S02]  /*4f400*/  FMUL R12, R45, UR47 ;  /* 0x0000002f2d0c7c20 */ /* 0x010fe40008400000 */
[----:B------:R-:W3:Y:S04]  /*4f410*/  LDL.LU R45, [R1+0x3d0] ;  /* 0x0003d000012d7983 */ /* 0x000ee80000300800 */
[----:B------:R-:W4:Y:S01]  /*4f420*/  LDL.LU R46, [R1+0x3d4] ;  /* 0x0003d400012e7983 */ /* 0x000f220000300800 */
[----:B------:R-:W-:Y:S01]  /*4f430*/  @!P4 IMAD.X R11, R13, 0x1, R11, P3 ;  /* 0x000000010d0bc824 */ /* 0x000fe200018e060b */
[----:B------:R-:W-:-:S02]  /*4f440*/  ISETP.LT.OR P3, PT, R30, 0xa, !P2 ;  /* 0x0000000a1e00780c */ /* 0x000fc40005761670 */
[----:B------:R-:W-:Y:S02]  /*4f450*/  ISETP.LT.OR P0, PT, R30, 0x19, !P1 ;  /* 0x000000191e00780c */ /* 0x000fe40004f01670 */
[----:B------:R-:W-:-:S05]  /*4f460*/  F2FP.SATFINITE.E4M3.F32.PACK_AB_MERGE_C R12, RZ, R12, RZ ;  /* 0x0000000cff0c723e */ /* 0x000fca00048070ff */
[----:B------:R0:W-:Y:S04]  /*4f470*/  @!P4 STG.E.U8 desc[UR54][R10.64+0x8], R12 ;  /* 0x0000080c0a00c986 */ /* 0x0001e8000c101136 */
[----:B0-----:R-:W0:Y:S08]  /*4f480*/  @!P3 LDC.64 R12, c[0x0][0x5c0] ;  /* 0x00017000ff0cbb82 */ /* 0x001e300000000a00 */
[----:B------:R-:W1:Y:S01]  /*4f490*/  @!P0 LDC.64 R10, c[0x0][0x5c0] ;  /* 0x00017000ff0a8b82 */ /* 0x000e620000000a00 */
[----:B------:R-:W-:-:S02]  /*4f4a0*/  IMAD.U32 R14, RZ, RZ, UR8 ;  /* 0x00000008ff0e7e24 */ /* 0x000fc4000f8e00ff */
[----:B------:R-:W-:-:S03]  /*4f4b0*/  IMAD.U32 R36, RZ, RZ, UR7 ;  /* 0x00000007ff247e24 */ /* 0x000fc6000f8e00ff */
[----:B------:R-:W-:-:S04]  /*4f4c0*/  @!P3 IADD3 R14, P5, P6, R14, UR6, R26 ;  /* 0x000000060e0ebc10 */ /* 0x000fc8000febe01a */
[----:B------:R-:W-:Y:S02]  /*4f4d0*/  @!P3 IADD3.X R36, R36, UR5, R31, P5, P6 ;  /* 0x000000052424bc10 */ /* 0x000fe4000afec41f */
[----:B0-----:R-:W-:Y:S02]  /*4f4e0*/  @!P3 IADD3 R12, P4, R14, R12, RZ ;  /* 0x0000000c0e0cb210 */ /* 0x001fe40007f9e0ff */
[----:B-1----:R-:W-:-:S04]  /*4f4f0*/  @!P0 IADD3 R14, P5, P6, R26, UR11, R10 ;  /* 0x0000000b1a0e8c10 */ /* 0x002fc8000febe00a */
[----:B------:R-:W-:Y:S02]  /*4f500*/  @!P0 IADD3.X R15, R31, UR10, R11, P5, P6 ;  /* 0x0000000a1f0f8c10 */ /* 0x000fe4000afec40b */
[----:B------:R-:W-:Y:S01]  /*4f510*/  ISETP.LT.OR P5, PT, R30, 0x1a, !P1 ;  /* 0x0000001a1e00780c */ /* 0x000fe20004fa1670 */
[----:B------:R-:W-:Y:S01]  /*4f520*/  @!P3 IMAD.X R13, R36, 0x1, R13, P4 ;  /* 0x00000001240db824 */ /* 0x000fe200020e060d */
[----:B------:R-:W-:-:S04]  /*4f530*/  LOP3.LUT R0, R0, 0xfffffdff, RZ, 0xc0, !PT ;  /* 0xfffffdff00007812 */ /* 0x000fc800078ec0ff */
[----:B------:R-:W-:-:S04]  /*4f540*/  @P0 LOP3.LUT R0, R0, 0x200, RZ, 0xfc, !PT ;  /* 0x0000020000000812 */ /* 0x000fc800078efcff */
[----:B------:R-:W-:Y:S01]  /*4f550*/  LOP3.LUT P6, RZ, R0, 0x8, RZ, 0xc0, !PT ;  /* 0x0000000800ff7812 */ /* 0x000fe200078cc0ff */
[----:B--2---:R-:W-:-:S05]  /*4f560*/  FMUL R10, R44, UR47 ;  /* 0x0000002f2c0a7c20 */ /* 0x004fca0008400000 */
[----:B------:R-:W-:-:S05]  /*4f570*/  F2FP.SATFINITE.E4M3.F32.PACK_AB_MERGE_C R10, RZ, R10, RZ ;  /* 0x0000000aff0a723e */ /* 0x000fca00048070ff */
[----:B------:R0:W-:Y:S02]  /*4f580*/  @!P3 STG.E.U8 desc[UR54][R12.64+0x9], R10 ;  /* 0x0000090a0c00b986 */ /* 0x0001e4000c101136 */
[----:B0-----:R-:W0:Y:S02]  /*4f590*/  @!P5 LDC.64 R10, c[0x0][0x5c0] ;  /* 0x00017000ff0adb82 */ /* 0x001e240000000a00 */
[----:B0-----:R-:W-:Y:S01]  /*4f5a0*/  @!P5 IADD3 R12, P3, P4, R26, UR11, R10 ;  /* 0x0000000b1a0cdc10 */ /* 0x001fe2000fc7e00a */
[----:B---3--:R-:W-:Y:S02]  /*4f5b0*/  FMUL R10, R45, UR47 ;  /* 0x0000002f2d0a7c20 */ /* 0x008fe40008400000 */
[----:B------:R-:W2:Y:S03]  /*4f5c0*/  LDL.LU R45, [R1+0x3d8] ;  /* 0x0003d800012d7983 */ /* 0x000ea60000300800 */
[----:B------:R-:W-:-:S05]  /*4f5d0*/  F2FP.SATFINITE.E4M3.F32.PACK_AB_MERGE_C R10, RZ, R10, RZ ;  /* 0x0000000aff0a723e */ /* 0x000fca00048070ff */
[----:B------:R4:W-:Y:S02]  /*4f5e0*/  @!P6 STG.E.U8 desc[UR54][R42.64+0x10], R10 ;  /* 0x0000100a2a00e986 */ /* 0x0009e4000c101136 */
[----:B----4-:R-:W-:Y:S02]  /*4f5f0*/  FMUL R10, R46, UR47 ;  /* 0x0000002f2e0a7c20 */ /* 0x010fe40008400000 */
[----:B------:R-:W3:Y:S04]  /*4f600*/  LDL.LU R46, [R1+0x3dc] ;  /* 0x0003dc00012e7983 */ /* 0x000ee80000300800 */
[----:B------:R-:W4:Y:S01]  /*4f610*/  LDL.LU R49, [R1+0x3e0] ;  /* 0x0003e00001317983 */ /* 0x000f220000300800 */
[----:B------:R-:W-:Y:S02]  /*4f620*/  @!P5 IADD3.X R13, R31, UR10, R11, P3, P4 ;  /* 0x0000000a1f0ddc10 */ /* 0x000fe40009fe840b */
[----:B------:R-:W-:-:S02]  /*4f630*/  ISETP.LT.OR P3, PT, R30, 0x11, !P2 ;  /* 0x000000111e00780c */ /* 0x000fc40005761670 */
[----:B------:R-:W-:Y:S01]  /*4f640*/  LOP3.LUT P0, RZ, R4, 0x80000000, RZ, 0xc0, !PT ;  /* 0x8000000004ff7812 */ /* 0x000fe2000780c0ff */
[----:B------:R-:W-:Y:S01]  /*4f650*/  IMAD.U32 R36, RZ, RZ, UR8 ;  /* 0x00000008ff247e24 */ /* 0x000fe2000f8e00ff */
[----:B------:R-:W-:Y:S01]  /*4f660*/  LOP3.LUT R0, R0, 0xfffffeff, RZ, 0xc0, !PT ;  /* 0xfffffeff00007812 */ /* 0x000fe200078ec0ff */
[----:B------:R-:W-:Y:S01]  /*4f670*/  IMAD.U32 R44, RZ, RZ, UR7 ;  /* 0x00000007ff2c7e24 */ /* 0x000fe2000f8e00ff */
[----:B------:R-:W-:Y:S01]  /*4f680*/  F2FP.SATFINITE.E4M3.F32.PACK_AB_MERGE_C R10, RZ, R10, RZ ;  /* 0x0000000aff0a723e */ /* 0x000fe200048070ff */
[----:B------:R-:W-:Y:S01]  /*4f690*/  IMAD.U32 R37, RZ, RZ, UR8 ;  /* 0x00000008ff257e24 */ /* 0x000fe2000f8e00ff */
[----:B------:R-:W-:Y:S01]  /*4f6a0*/  @P5 LOP3.LUT R0, R0, 0x100, RZ, 0xfc, !PT ;  /* 0x0000010000005812 */ /* 0x000fe200078efcff */
[----:B------:R-:W-:Y:S01]  /*4f6b0*/  IMAD.U32 R42, RZ, RZ, UR7 ;  /* 0x00000007ff2a7e24 */ /* 0x000fe2000f8e00ff */
[----:B------:R-:W4:Y:S03]  /*4f6c0*/  LDL.LU R48, [R1+0x3e4] ;  /* 0x0003e40001307983 */ /* 0x000f260000300800 */
[----:B------:R-:W-:-:S02]  /*4f6d0*/  @!P3 IADD3 R36, P4, P5, R36, UR6, R26 ;  /* 0x000000062424bc10 */ /* 0x000fc4000fd9e01a */
[----:B------:R0:W-:Y:S01]  /*4f6e0*/  @!P0 STG.E.U8 desc[UR54][R34.64+0x11], R10 ;  /* 0x0000110a22008986 */ /* 0x0001e2000c101136 */
[----:B------:R-:W-:Y:S02]  /*4f6f0*/  LOP3.LUT R4, R4, 0xffbfffff, RZ, 0xc0, !PT ;  /* 0xffbfffff04047812 */ /* 0x000fe400078ec0ff */
[----:B------:R-:W-:Y:S02]  /*4f700*/  @!P3 IADD3.X R44, R44, UR5, R31, P4, P5 ;  /* 0x000000052c2cbc10 */ /* 0x000fe4000a7ea41f */
[----:B------:R-:W-:Y:S02]  /*4f710*/  ISETP.LT.OR P4, PT, R30, 0x12, !P2 ;  /* 0x000000121e00780c */ /* 0x000fe40005781670 */
[----:B------:R-:W-:Y:S01]  /*4f720*/  @P1 LOP3.LUT R4, R4, 0x400000, RZ, 0xfc, !PT ;  /* 0x0040000004041812 */ /* 0x000fe200078efcff */
[----:B0-----:R-:W0:Y:S01]  /*4f730*/  @!P3 LDC.64 R10, c[0x0][0x5c0] ;  /* 0x00017000ff0abb82 */ /* 0x001e220000000a00 */
[----:B------:R-:W-:Y:S01]  /*4f740*/  ISETP.LT.OR P1, PT, R30, 0x19, !P2 ;  /* 0x000000191e00780c */ /* 0x000fe20005721670 */
[----:B------:R-:W-:-:S08]  /*4f750*/  IMAD.U32 R35, RZ, RZ, UR8 ;  /* 0x00000008ff237e24 */ /* 0x000fd0000f8e00ff */
[--C-:B------:R-:W-:Y:S01]  /*4f760*/  @!P4 IADD3 R37, P5, P6, R37, UR6, R26.reuse ;  /* 0x000000062525cc10 */ /* 0x100fe2000febe01a */
[----:B------:R-:W-:Y:S01]  /*4f770*/  IMAD.U32 R43, RZ, RZ, UR7 ;  /* 0x00000007ff2b7e24 */ /* 0x000fe2000f8e00ff */
[----:B------:R-:W-:Y:S02]  /*4f780*/  LOP3.LUT R4, R4, 0xdfffffff, RZ, 0xc0, !PT ;  /* 0xdfffffff04047812 */ /* 0x000fe400078ec0ff */
[--C-:B------:R-:W-:Y:S02]  /*4f790*/  @!P4 IADD3.X R42, R42, UR5, R31.reuse, P5, P6 ;  /* 0x000000052a2acc10 */ /* 0x100fe4000afec41f */
[----:B------:R-:W-:Y:S02]  /*4f7a0*/  @!P1 IADD3 R35, P6, P5, R35, UR6, R26 ;  /* 0x0000000623239c10 */ /* 0x000fe4000fdde01a */
[----:B------:R-:W-:Y:S02]  /*4f7b0*/  @P1 LOP3.LUT R4, R4, 0x20000000, RZ, 0xfc, !PT ;  /* 0x2000000004041812 */ /* 0x000fe400078efcff */
[----:B------:R-:W-:-:S02]  /*4f7c0*/  @!P1 IADD3.X R43, R43, UR5, R31, P6, P5 ;  /* 0x000000052b2b9c10 */ /* 0x000fc4000b7ea41f */
[----:B------:R-:W-:Y:S02]  /*4f7d0*/  LOP3.LUT R4, R4, 0xff7fffff, RZ, 0xc0, !PT ;  /* 0xff7fffff04047812 */ /* 0x000fe400078ec0ff */
[----:B0-----:R-:W-:Y:S02]  /*4f7e0*/  @!P3 IADD3 R10, P5, R36, R10, RZ ;  /* 0x0000000a240ab210 */ /* 0x001fe40007fbe0ff */
[----:B------:R-:W-:-:S03]  /*4f7f0*/  ISETP.LT.OR P0, PT, R30, 0x1a, !P2 ;  /* 0x0000001a1e00780c */ /* 0x000fc60005701670 */
[----:B------:R-:W-:Y:S01]  /*4f800*/  @!P3 IMAD.X R11, R44, 0x1, R11, P5 ;  /* 0x000000012c0bb824 */ /* 0x000fe200028e060b */
[----:B------:R-:W-:Y:S02]  /*4f810*/  @P2 LOP3.LUT R4, R4, 0x800000, RZ, 0xfc, !PT ;  /* 0x0080000004042812 */ /* 0x000fe400078efcff */
[----:B------:R-:W-:Y:S02]  /*4f820*/  LOP3.LUT P2, RZ, R0, 0x20, RZ, 0xc0, !PT ;  /* 0x0000002000ff7812 */ /* 0x000fe4000784c0ff */
[----:B------:R-:W-:Y:S01]  /*4f830*/  LOP3.LUT R4, R4, 0xbfffffff, RZ, 0xc0, !PT ;  /* 0xbfffffff04047812 */ /* 0x000fe200078ec0ff */
[----:B------:R-:W-:Y:S02]  /*4f840*/  IMAD.U32 R36, RZ, RZ, UR8 ;  /* 0x00000008ff247e24 */ /* 0x000fe4000f8e00ff */
[----:B------:R-:W-:-:S08]  /*4f850*/  IMAD.U32 R44, RZ, RZ, UR7 ;  /* 0x00000007ff2c7e24 */ /* 0x000fd0000f8e00ff */
[----:B------:R-:W-:Y:S02]  /*4f860*/  @P2 LOP3.LUT R4, R4, 0x40000000, RZ, 0xfc, !PT ;  /* 0x4000000004042812 */ /* 0x000fe400078efcff */
[----:B------:R-:W-:-:S04]  /*4f870*/  @!P0 IADD3 R36, P6, P5, R36, UR6, R26 ;  /* 0x0000000624248c10 */ /* 0x000fc8000fdde01a */
[----:B------:R-:W-:Y:S01]  /*4f880*/  @!P0 IADD3.X R44, R44, UR5, R31, P6, P5 ;  /* 0x000000052c2c8c10 */ /* 0x000fe2000b7ea41f */
[----:B--2---:R-:W-:-:S05]  /*4f890*/  FMUL R34, R45, UR47 ;  /* 0x0000002f2d227c20 */ /* 0x004fca0008400000 */
[----:B------:R-:W-:-:S05]  /*4f8a0*/  F2FP.SATFINITE.E4M3.F32.PACK_AB_MERGE_C R34, RZ, R34, RZ ;  /* 0x00000022ff22723e */ /* 0x000fca00048070ff */
[----:B------:R0:W-:Y:S01]  /*4f8b0*/  @!P3 STG.E.U8 desc[UR54][R10.64+0x10], R34 ;  /* 0x000010220a00b986 */ /* 0x0001e2000c101136 */
[----:B------:R-:W-:Y:S01]  /*4f8c0*/  ISETP.GE.AND P3, PT, R9, 0x109, PT ;  /* 0x000001090900780c */ /* 0x000fe20003f66270 */
[----:B0-----:R-:W0:Y:S03]  /*4f8d0*/  @!P4 LDC.64 R10, c[0x0][0x5c0] ;  /* 0x00017000ff0acb82 */ /* 0x001e260000000a00 */
[----:B------:R-:W-:Y:S01]  /*4f8e0*/  ISETP.LT.OR P2, PT, R30, 0x1, !P3 ;  /* 0x000000011e00780c */ /* 0x000fe20005f41670 */
[----:B------:R-:W-:Y:S01]  /*4f8f0*/  IMAD.U32 R34, RZ, RZ, UR8 ;  /* 0x00000008ff227e24 */ /* 0x000fe2000f8e00ff */
[----:B0-----:R-:W-:-:S11]  /*4f900*/  @!P4 IADD3 R10, P1, R37, R10, RZ ;  /* 0x0000000a250ac210 */ /* 0x001fd60007f3e0ff */
[----:B------:R-:W-:Y:S01]  /*4f910*/  @!P2 IADD3 R37, P6, P5, R34, UR11, R26 ;  /* 0x0000000b2225ac10 */ /* 0x000fe2000fdde01a */
[----:B---3--:R-:W-:Y:S01]  /*4f920*/  FMUL R34, R46, UR47 ;  /* 0x0000002f2e227c20 */ /* 0x008fe20008400000 */
[----:B------:R-:W-:-:S04]  /*4f930*/  @!P4 IMAD.X R11, R42, 0x1, R11, P1 ;  /* 0x000000012a0bc824 */ /* 0x000fc800008e060b */
[----:B------:R-:W-:-:S05]  /*4f940*/  F2FP.SATFINITE.E4M3.F32.PACK_AB_MERGE_C R34, RZ, R34, RZ ;  /* 0x00000022ff22723e */ /* 0x000fca00048070ff */
[----:B------:R4:W-:Y:S02]  /*4f950*/  @!P4 STG.E.U8 desc[UR54][R10.64+0x11], R34 ;  /* 0x000011220a00c986 */ /* 0x0009e4000c101136 */
[----:B----4-:R-:W-:Y:S02]  /*4f960*/  FMUL R10, R49, UR47 ;  /* 0x0000002f310a7c20 */ /* 0x010fe40008400000 */
[----:B------:R-:W2:Y:S04]  /*4f970*/  LDL.LU R49, [R1+0x3e8] ;  /* 0x0003e80001317983 */ /* 0x000ea80000300800 */
[----:B------:R-:W3:Y:S04]  /*4f980*/  LDL.LU R54, [R1+0x3ec] ;  /* 0x0003ec0001367983 */ /* 0x000ee80000300800 */
[----:B------:R-:W4:Y:S04]  /*4f990*/  LDL.LU R53, [R1+0x3f0] ;  /* 0x0003f00001357983 */ /* 0x000f280000300800 */
[----:B------:R-:W4:Y:S04]  /*4f9a0*/  LDL.LU R52, [R1+0x3f4] ;  /* 0x0003f40001347983 */ /* 0x000f280000300800 */
[----:B------:R-:W4:Y:S01]  /*4f9b0*/  LDL.LU R51, [R1+0x3f8] ;  /* 0x0003f80001337983 */ /* 0x000f220000300800 */
[----:B------:R-:W-:Y:S01]  /*4f9c0*/  ISETP.LT.OR P1, PT, R30, 0x2, !P3 ;  /* 0x000000021e00780c */ /* 0x000fe20005f21670 */
[----:B------:R-:W-:-:S02]  /*4f9d0*/  IMAD.U32 R45, RZ, RZ, UR7 ;  /* 0x00000007ff2d7e24 */ /* 0x000fc4000f8e00ff */
[----:B------:R-:W-:Y:S02]  /*4f9e0*/  IMAD.U32 R34, RZ, RZ, UR8 ;  /* 0x00000008ff227e24 */ /* 0x000fe4000f8e00ff */
[----:B------:R-:W-:Y:S01]  /*4f9f0*/  IMAD.U32 R42, RZ, RZ, UR7 ;  /* 0x00000007ff2a7e24 */ /* 0x000fe2000f8e00ff */
[----:B------:R-:W-:Y:S01]  /*4fa00*/  @!P2 IADD3.X R45, R45, UR10, R31, P6, P5 ;  /* 0x0000000a2d2dac10 */ /* 0x000fe2000b7ea41f */
[----:B------:R-:W-:Y:S02]  /*4fa10*/  IMAD.U32 R46, RZ, RZ, UR8 ;  /* 0x00000008ff2e7e24 */ /* 0x000fe4000f8e00ff */
[----:B------:R-:W-:Y:S01]  /*4fa20*/  IMAD.U32 R47, RZ, RZ, UR7 ;  /* 0x00000007ff2f7e24 */ /* 0x000fe2000f8e00ff */
[----:B------:R-:W-:Y:S01]  /*4fa30*/  F2FP.SATFINITE.E4M3.F32.PACK_AB_MERGE_C R10, RZ, R10, RZ ;  /* 0x0000000aff0a723e */ /* 0x000fe200048070ff */
[----:B------:R-:W4:Y:S02]  /*4fa40*/  LDL.LU R55, [R1+0x3fc] ;  /* 0x0003fc0001377983 */ /* 0x000f240000300800 */
[----:B------:R-:W-:-:S04]  /*4fa50*/  @!P1 IADD3 R34, P5, P4, R34, UR11, R26 ;  /* 0x0000000b22229c10 */ /* 0x000fc8000fcbe01a */
[----:B------:R-:W-:Y:S02]  /*4fa60*/  @!P1 IADD3.X R42, R42, UR10, R31, P5, P4 ;  /* 0x0000000a2a2a9c10 */ /* 0x000fe4000afe841f */
[----:B------:R-:W-:Y:S02]  /*4fa70*/  ISETP.LT.OR P1, PT, R30, 0x9, !P3 ;  /* 0x000000091e00780c */ /* 0x000fe40005f21670 */
[----:B------:R-:W-:Y:S02]  /*4fa80*/  LOP3.LUT P6, RZ, R0, 0x40, RZ, 0xc0, !PT ;  /* 0x0000004000ff7812 */ /* 0x000fe400078cc0ff */
[----:B------:R-:W-:-:S09]  /*4fa90*/  LOP3.LUT P2, RZ, R4, 0x40000000, RZ, 0xc0, !PT ;  /* 0x4000000004ff7812 */ /* 0x000fd2000784c0ff */
[----:B------:R-:W-:Y:S02]  /*4faa0*/  @!P1 IADD3 R46, P5, P4, R46, UR11, R26 ;  /* 0x0000000b2e2e9c10 */ /* 0x000fe4000fcbe01a */
[----:B------:R0:W-:Y:S02]  /*4fab0*/  @!P6 STG.E.U8 desc[UR54][R40.64+0x18], R10 ;  /* 0x0000180a2800e986 */ /* 0x0001e4000c101136 */
[----:B------:R-:W-:Y:S02]  /*4fac0*/  @!P1 IADD3.X R47, R47, UR10, R31, P5, P4 ;  /* 0x0000000a2f2f9c10 */ /* 0x000fe4000afe841f */
[----:B------:R-:W-:Y:S02]  /*4fad0*/  LOP3.LUT P1, RZ, R4, 0x20000000, RZ, 0xc0, !PT ;  /* 0x2000000004ff7812 */ /* 0x000fe4000782c0ff */
[----:B------:R-:W-:Y:S01]  /*4fae0*/  ISETP.LT.OR P4, PT, R30, 0xa, !P3 ;  /* 0x0000000a1e00780c */ /* 0x000fe20005f81670 */
[----:B0-----:R-:W-:Y:S01]  /*4faf0*/  FMUL R10, R48, UR47 ;  /* 0x0000002f300a7c20 */ /* 0x001fe20008400000 */
[----:B------:R-:W-:-:S04]  /*4fb00*/  IMAD.U32 R40, RZ, RZ, UR8 ;  /* 0x00000008ff287e24 */ /* 0x000fc8000f8e00ff */
[----:B------:R-:W-:Y:S01]  /*4fb10*/  F2FP.SATFINITE.E4M3.F32.PACK_AB_MERGE_C R10, RZ, R10, RZ ;  /* 0x0000000aff0a723e */ /* 0x000fe200048070ff */
[----:B------:R-:W-:-:S06]  /*4fb20*/  IMAD.U32 R41, RZ, RZ, UR7 ;  /* 0x00000007ff297e24 */ /* 0x000fcc000f8e00ff */
[----:B------:R-:W-:Y:S01]  /*4fb30*/  @!P4 IADD3 R40, P6, P5, R40, UR11, R26 ;  /* 0x0000000b2828cc10 */ /* 0x000fe2000fdde01a */
[----:B------:R0:W-:Y:S03]  /*4fb40*/  @!P2 STG.E.U8 desc[UR54][R32.64+0x19], R10 ;  /* 0x0000190a2000a986 */ /* 0x0001e6000c101136 */
[----:B------:R-:W-:Y:S02]  /*4fb50*/  @!P4 IADD3.X R41, R41, UR10, R31, P6, P5 ;  /* 0x0000000a2929cc10 */ /* 0x000fe4000b7ea41f */
[----:B------:R-:W-:Y:S01]  /*4fb60*/  ISETP.LT.OR P5, PT, R30, 0x11, !P3 ;  /* 0x000000111e00780c */ /* 0x000fe20005fa1670 */
[----:B0-----:R-:W0:Y:S01]  /*4fb70*/  @!P1 LDC.64 R10, c[0x0][0x5c0] ;  /* 0x00017000ff0a9b82 */ /* 0x001e220000000a00 */
[----:B------:R-:W-:Y:S02]  /*4fb80*/  IMAD.U32 R33, RZ, RZ, UR8 ;  /* 0x00000008ff217e24 */ /* 0x000fe4000f8e00ff */
[----:B------:R-:W-:-:S09]  /*4fb90*/  IMAD.U32 R48, RZ, RZ, UR7 ;  /* 0x00000007ff307e24 */ /* 0x000fd2000f8e00ff */
[----:B------:R-:W-:-:S04]  /*4fba0*/  @!P5 IADD3 R33, P2, P6, R33, UR11, R26 ;  /* 0x0000000b2121dc10 */ /* 0x000fc8000fe5e01a */
[----:B------:R-:W-:Y:S02]  /*4fbb0*/  @!P5 IADD3.X R48, R48, UR10, R31, P2, P6 ;  /* 0x0000000a3030dc10 */ /* 0x000fe400097ec41f */
[----:B0-----:R-:W-:-:S05]  /*4fbc0*/  @!P1 IADD3 R10, P6, R35, R10, RZ ;  /* 0x0000000a230a9210 */ /* 0x001fca0007fde0ff */
[----:B------:R-:W-:Y:S01]  /*4fbd0*/  @!P1 IMAD.X R11, R43, 0x1, R11, P6 ;  /* 0x000000012b0b9824 */ /* 0x000fe200030e060b */
[----:B------:R-:W-:Y:S01]  /*4fbe0*/  ISETP.LT.OR P6, PT, R30, 0x12, !P3 ;  /* 0x000000121e00780c */ /* 0x000fe20005fc1670 */
[----:B------:R-:W-:Y:S01]  /*4fbf0*/  IMAD.U32 R43, RZ, RZ, UR8 ;  /* 0x00000008ff2b7e24 */ /* 0x000fe2000f8e00ff */
[----:B------:R-:W-:Y:S01]  /*4fc00*/  LOP3.LUT R4, R4, 0xfdffffff, RZ, 0xc0, !PT ;  /* 0xfdffffff04047812 */ /* 0x000fe200078ec0ff */
[----:B------:R-:W-:-:S03]  /*4fc10*/  IMAD.U32 R50, RZ, RZ, UR7 ;  /* 0x00000007ff327e24 */ /* 0x000fc6000f8e00ff */
[----:B------:R-:W-:-:S07]  /*4fc20*/  @P4 LOP3.LUT R4, R4, 0x2000000, RZ, 0xfc, !PT ;  /* 0x0200000004044812 */ /* 0x000fce00078efcff */
[----:B------:R-:W-:Y:S02]  /*4fc30*/  @!P6 IADD3 R43, P2, P4, R43, UR11, R26 ;  /* 0x0000000b2b2bec10 */ /* 0x000fe4000fc5e01a */
[----:B------:R-:W-:Y:S02]  /*4fc40*/  LOP3.LUT R4, R4, 0xfeffffff, RZ, 0xc0, !PT ;  /* 0xfeffffff04047812 */ /* 0x000fe400078ec0ff */
[----:B------:R-:W-:Y:S02]  /*4fc50*/  @!P6 IADD3.X R50, R50, UR10, R31, P2, P4 ;  /* 0x0000000a3232ec10 */ /* 0x000fe400097e841f */
[----:B------:R-:W-:Y:S02]  /*4fc60*/  LOP3.LUT P2, RZ, R0, 0x4000, RZ, 0xc0, !PT ;  /* 0x0000400000ff7812 */ /* 0x000fe4000784c0ff */
[----:B------:R-:W-:-:S04]  /*4fc70*/  @P5 LOP3.LUT R4, R4, 0x1000000, RZ, 0xfc, !PT ;  /* 0x0100000004045812 */ /* 0x000fc800078efcff */
[----:B------:R-:W-:-:S07]  /*4fc80*/  LOP3.LUT R4, R4, 0xefffffff, RZ, 0xc0, !PT ;  /* 0xefffffff04047812 */ /* 0x000fce00078ec0ff */
[----:B------:R-:W-:-:S04]  /*4fc90*/  @P2 LOP3.LUT R4, R4, 0x10000000, RZ, 0xfc, !PT ;  /* 0x1000000004042812 */ /* 0x000fc800078efcff */
[----:B------:R-:W-:-:S04]  /*4fca0*/  LOP3.LUT R4, R4, 0xfbffffff, RZ, 0xc0, !PT ;  /* 0xfbffffff04047812 */ /* 0x000fc800078ec0ff */
[----:B------:R-:W-:Y:S02]  /*4fcb0*/  @P6 LOP3.LUT R4, R4, 0x4000000, RZ, 0xfc, !PT ;  /* 0x0400000004046812 */ /* 0x000fe400078efcff */
[----:B------:R-:W-:Y:S02]  /*4fcc0*/  LOP3.LUT P6, RZ, R0, 0x20000, RZ, 0xc0, !PT ;  /* 0x0002000000ff7812 */ /* 0x000fe400078cc0ff */
[----:B------:R-:W-:Y:S01]  /*4fcd0*/  LOP3.LUT R4, R4, 0xf7ffffff, RZ, 0xc0, !PT ;  /* 0xf7ffffff04047812 */ /* 0x000fe200078ec0ff */
[----:B------:R-:W-:Y:S02]  /*4fce0*/  IMAD.U32 R35, RZ, RZ, UR7 ;  /* 0x00000007ff237e24 */ /* 0x000fe4000f8e00ff */
[----:B--2---:R-:W-:-:S05]  /*4fcf0*/  FMUL R32, R49, UR47 ;  /* 0x0000002f31207c20 */ /* 0x004fca0008400000 */
[----:B------:R-:W-:-:S05]  /*4fd00*/  F2FP.SATFINITE.E4M3.F32.PACK_AB_MERGE_C R32, RZ, R32, RZ ;  /* 0x00000020ff20723e */ /* 0x000fca00048070ff */
[----:B------:R0:W-:Y:S02]  /*4fd10*/  @!P1 STG.E.U8 desc[UR54][R10.64+0x18], R32 ;  /* 0x000018200a009986 */ /* 0x0001e4000c101136 */
[----:B0-----:R-:W0:Y:S01]  /*4fd20*/  @!P0 LDC.64 R10, c[0x0][0x5c0] ;  /* 0x00017000ff0a8b82 */ /* 0x001e220000000a00 */
[----:B------:R-:W-:Y:S01]  /*4fd30*/  ISETP.LT.OR P1, PT, R30, 0x19, !P3 ;  /* 0x000000191e00780c */ /* 0x000fe20005f21670 */
[----:B------:R-:W-:Y:S01]  /*4fd40*/  IMAD.U32 R32, RZ, RZ, UR8 ;  /* 0x00000008ff207e24 */ /* 0x000fe2000f8e00ff */
[----:B0-----:R-:W-:-:S11]  /*4fd50*/  @!P0 IADD3 R10, P2, R36, R10, RZ ;  /* 0x0000000a240a8210 */ /* 0x001fd60007f5e0ff */
[----:B------:R-:W-:Y:S01]  /*4fd60*/  @!P1 IADD3 R36, P4, P5, R32, UR11, R26 ;  /* 0x0000000b20249c10 */ /* 0x000fe2000fd9e01a */
[----:B---3--:R-:W-:Y:S02]  /*4fd70*/  FMUL R32, R54, UR47 ;  /* 0x0000002f36207c20 */ /* 0x008fe40008400000 */
[----:B------:R-:W2:Y:S01]  /*4fd80*/  LDL.LU R54, [R1+0x400] ;  /* 0x0004000001367983 */ /* 0x000ea20000300800 */
[----:B------:R-:W-:Y:S02]  /*4fd90*/  @!P0 IMAD.X R11, R44, 0x1, R11, P2 ;  /* 0x000000012c0b8824 */ /* 0x000fe400010e060b */
[----:B------:R-:W-:-:S05]  /*4fda0*/  F2FP.SATFINITE.E4M3.F32.PACK_AB_MERGE_C R32, RZ, R32, RZ ;  /* 0x00000020ff20723e */ /* 0x000fca00048070ff */
[----:B------:R4:W-:Y:S02]  /*4fdb0*/  @!P0 STG.E.U8 desc[UR54][R10.64+0x19], R32 ;  /* 0x000019200a008986 */ /* 0x0009e4000c101136 */
[----:B----4-:R-:W-:Y:S02]  /*4fdc0*/  FMUL R10, R53, UR47 ;  /* 0x0000002f350a7c20 */ /* 0x010fe40008400000 */
[----:B------:R-:W3:Y:S03]  /*4fdd0*/  LDL.LU R53, [R1+0x404] ;  /* 0x0004040001357983 */ /* 0x000ee60000300800 */
[----:B------:R-:W-:-:S05]  /*4fde0*/  F2FP.SATFINITE.E4M3.F32.PACK_AB_MERGE_C R10, RZ, R10, RZ ;  /* 0x0000000aff0a723e */ /* 0x000fca00048070ff */
[----:B------:R0:W-:Y:S02]  /*4fdf0*/  @!P6 STG.E.U8 desc[UR54][R38.64], R10 ;  /* 0x0000000a2600e986 */ /* 0x0001e4000c101136 */
[----:B0-----:R-:W-:Y:S02]  /*4fe00*/  FMUL R10, R52, UR47 ;  /* 0x0000002f340a7c20 */ /* 0x001fe40008400000 */
[----:B------:R-:W4:Y:S01]  /*4fe10*/  LDL.LU R52, [R1+0x408] ;  /* 0x0004080001347983 */ /* 0x000f220000300800 */
[----:B------:R-:W-:Y:S01]  /*4fe20*/  ISETP.LT.OR P0, PT, R30, 0x1a, !P3 ;  /* 0x0000001a1e00780c */ /* 0x000fe20005f01670 */
[----:B------:R-:W-:Y:S02]  /*4fe30*/  IMAD.U32 R49, RZ, RZ, UR7 ;  /* 0x00000007ff317e24 */ /* 0x000fe4000f8e00ff */
[----:B------:R-:W-:Y:S01]  /*4fe40*/  IMAD.U32 R32, RZ, RZ, UR8 ;  /* 0x00000008ff207e24 */ /* 0x000fe2000f8e00ff */
[----:B------:R-:W-:Y:S01]  /*4fe50*/  @P1 LOP3.LUT R4, R4, 0x8000000, RZ, 0xfc, !PT ;  /* 0x0800000004041812 */ /* 0x000fe200078efcff */
[----:B------:R-:W4:Y:S01]  /*4fe60*/  LDL.LU R56, [R1+0x40c] ;  /* 0x00040c0001387983 */ /* 0x000f220000300800 */
[----:B------:R-:W-:-:S07]  /*4fe70*/  @!P1 IADD3.X R49, R49, UR10, R31, P4, P5 ;  /* 0x0000000a31319c10 */ /* 0x000fce000a7ea41f */
[----:B------:R-:W-:-:S04]  /*4fe80*/  @!P0 IADD3 R32, P1, P2, R32, UR11, R26 ;  /* 0x0000000b20208c10 */ /* 0x000fc8000fa3e01a */
[----:B------:R-:W-:Y:S02]  /*4fe90*/  @!P0 IADD3.X R35, R35, UR10, R31, P1, P2 ;  /* 0x0000000a23238c10 */ /* 0x000fe40008fe441f */
[----:B------:R-:W-:Y:S02]  /*4fea0*/  LOP3.LUT P2, RZ, R4, 0x10000000, RZ, 0xc0, !PT ;  /* 0x1000000004ff7812 */ /* 0x000fe4000784c0ff */
[----:B------:R-:W-:-:S11]  /*4feb0*/  F2FP.SATFINITE.E4M3.F32.PACK_AB_MERGE_C R10, RZ, R10, RZ ;  /* 0x0000000aff0a723e */ /* 0x000fd600048070ff */
[----:B------:R0:W-:Y:S02]  /*4fec0*/  @!P2 STG.E.U8 desc[UR54][R28.64+0x1], R10 ;  /* 0x0000010a1c00a986 */ /* 0x0001e4000c101136 */
[----:B0-----:R-:W-:Y:S02]  /*4fed0*/  FMUL R28, R51, UR47 ;  /* 0x0000002f331c7c20 */ /* 0x001fe40008400000 */
[----:B------:R-:W4:Y:S01]  /*4fee0*/  LDL.LU R51, [R1+0x410] ;  /* 0x0004100001337983 */ /* 0x000f220000300800 */
[----:B------:R-:W-:-:S13]  /*4fef0*/  ISETP.LT.OR P1, PT, R30, 0x1, !P3 ;  /* 0x000000011e00780c */ /* 0x000fda0005f21670 */
[----:B------:R-:W0:Y:S01]  /*4ff00*/  @!P1 LDC.64 R10, c[0x0][0x5c0] ;  /* 0x00017000ff0a9b82 */ /* 0x000e220000000a00 */
[----:B------:R-:W-:Y:S02]  /*4ff10*/  ISETP.LT.OR P6, PT, R30, 0x2, !P3 ;  /* 0x000000021e00780c */ /* 0x000fe40005fc1670 */
[----:B------:R-:W-:Y:S02]  /*4ff20*/  F2FP.SATFINITE.E4M3.F32.PACK_AB_MERGE_C R28, RZ, R28, RZ ;  /* 0x0000001cff1c723e */ /* 0x000fe400048070ff */
[----:B0-----:R-:W-:-:S05]  /*4ff30*/  @!P1 IADD3 R10, P2, R37, R10, RZ ;  /* 0x0000000a250a9210 */ /* 0x001fca0007f5e0ff */
[----:B------:R-:W-:-:S05]  /*4ff40*/  @!P1 IMAD.X R11, R45, 0x1, R11, P2 ;  /* 0x000000012d0b9824 */ /* 0x000fca00010e060b */
[----:B------:R0:W-:Y:S02]  /*4ff50*/  @!P1 STG.E.U8 desc[UR54][R10.64], R28 ;  /* 0x0000001c0a009986 */ /* 0x0001e4000c101136 */
[----:B0-----:R-:W0:Y:S01]  /*4ff60*/  @!P6 LDC.64 R10, c[0x0][0x5c0] ;  /* 0x00017000ff0aeb82 */ /* 0x001e220000000a00 */
[----:B------:R-:W-:Y:S02]  /*4ff70*/  FMUL R28, R55, UR47 ;  /* 0x0000002f371c7c20 */ /* 0x000fe40008400000 */
[----:B------:R-:W4:Y:S03]  /*4ff80*/  LDL.LU R55, [R1+0x414] ;  /* 0x0004140001377983 */ /* 0x000f260000300800 */
[----:B------:R-:W-:Y:S02]  /*4ff90*/  F2FP.SATFINITE.E4M3.F32.PACK_AB_MERGE_C R28, RZ, R28, RZ ;  /* 0x0000001cff1c723e */ /* 0x000fe400048070ff */
[----:B0-----:R-:W-:-:S05]  /*4ffa0*/  @!P6 IADD3 R10, P1, R34, R10, RZ ;  /* 0x0000000a220ae210 */ /* 0x001fca0007f3e0ff */
[----:B------:R-:W-:-:S05]  /*4ffb0*/  @!P6 IMAD.X R11, R42, 0x1, R11, P1 ;  /* 0x000000012a0be824 */ /* 0x000fca00008e060b */
[----:B------:R2:W-:Y:S01]  /*4ffc0*/  @!P6 STG.E.U8 desc[UR54][R10.64+0x1], R28 ;  /* 0x0000011c0a00e986 */ /* 0x0005e2000c101136 */
[C---:B------:R-:W-:Y:S02]  /*4ffd0*/  LOP3.LUT P5, RZ, R0.reuse, 0x2000, RZ, 0xc0, !PT ;  /* 0x0000200000ff7812 */ /* 0x040fe400078ac0ff */
[----:B------:R-:W-:Y:S01]  /*4ffe0*/  LOP3.LUT P4, RZ, R0, 0x1000, RZ, 0xc0, !PT ;  /* 0x0000100000ff7812 */ /* 0x000fe2000788c0ff */
[----:B--2---:R-:W-:Y:S02]  /*4fff0*/  FMUL R10, R54, UR47 ;  /* 0x0000002f360a7c20 */ /* 0x004fe40008400000 */
[----:B------:R-:W2:Y:S03]  /*50000*/  LDL.LU R54, [R1+0x418] ;  /* 0x0004180001367983 */ /* 0x000ea60000300800 */
[----:B------:R-:W-:-:S05]  /*50010*/  F2FP.SATFINITE.E4M3.F32.PACK_AB_MERGE_C R10, RZ, R10, RZ ;  /* 0x0000000aff0a723e */ /* 0x000fca00048070ff */
[----:B------:R3:W-:Y:S01]  /*50020*/  @!P5 STG.E.U8 desc[UR54][R22.64+0x8], R10 ;  /* 0x0000080a1600d986 */ /* 0x0007e2000c101136 */
[----:B------:R-:W-:Y:S01]  /*50030*/  ISETP.LT.OR P5, PT, R30, 0x9, !P3 ;  /* 0x000000091e00780c */ /* 0x000fe20005fa1670 */
[----:B---3--:R-:W-:Y:S02]  /*50040*/  FMUL R10, R53, UR47 ;  /* 0x0000002f350a7c20 */ /* 0x008fe40008400000 */
[----:B------:R-:W3:Y:S03]  /*50050*/  LDL.LU R53, [R1+0x41c] ;  /* 0x00041c0001357983 */ /* 0x000ee60000300800 */
[----:B------:R-:W-:-:S05]  /*50060*/  F2FP.SATFINITE.E4M3.F32.PACK_AB_MERGE_C R10, RZ, R10, RZ ;  /* 0x0000000aff0a723e */ /* 0x000fca00048070ff */
[----:B------:R0:W-:Y:S02]  /*50070*/  @!P4 STG.E.U8 desc[UR54][R16.64+0x9], R10 ;  /* 0x0000090a1000c986 */ /* 0x0001e4000c101136 */
[----:B0-----:R-:W0:Y:S01]  /*50080*/  @!P5 LDC.64 R10, c[0x0][0x5c0] ;  /* 0x00017000ff0adb82 */ /* 0x001e220000000a00 */
[----:B----4-:R-:W-:Y:S02]  /*50090*/  FMUL R16, R52, UR47 ;  /* 0x0000002f34107c20 */ /* 0x010fe40008400000 */
[----:B------:R-:W4:Y:S03]  /*500a0*/  LDL.LU R52, [R1+0x420] ;  /* 0x0004200001347983 */ /* 0x000f260000300800 */
[----:B------:R-:W-:Y:S02]  /*500b0*/  F2FP.SATFINITE.E4M3.F32.PACK_AB_MERGE_C R16, RZ, R16, RZ ;  /* 0x00000010ff10723e */ /* 0x000fe400048070ff */
[----:B0-----:R-:W-:-:S05]  /*500c0*/  @!P5 IADD3 R10, P4, R46, R10, RZ ;  /* 0x0000000a2e0ad210 */ /* 0x001fca0007f9e0ff */
[----:B------:R-:W-:Y:S01]  /*500d0*/  @!P5 IMAD.X R11, R47, 0x1, R11, P4 ;  /* 0x000000012f0bd824 */ /* 0x000fe200020e060b */
[----:B------:R-:W-:-:S04]  /*500e0*/  LOP3.LUT P4, RZ, R4, 0x2000000, RZ, 0xc0, !PT ;  /* 0x0200000004ff7812 */ /* 0x000fc8000788c0ff */
[----:B------:R0:W-:Y:S09]  /*500f0*/  @!P5 STG.E.U8 desc[UR54][R10.64+0x8], R16 ;  /* 0x000008100a00d986 */ /* 0x0001f2000c101136 */
[----:B0-----:R-:W0:Y:S01]  /*50100*/  @!P4 LDC.64 R10, c[0x0][0x5c0] ;  /* 0x00017000ff0acb82 */ /* 0x001e220000000a00 */
[----:B------:R-:W-:-:S05]  /*50110*/  FMUL R16, R56, UR47 ;  /* 0x0000002f38107c20 */ /* 0x000fca0008400000 */
[----:B------:R-:W-:Y:S02]  /*50120*/  F2FP.SATFINITE.E4M3.F32.PACK_AB_MERGE_C R16, RZ, R16, RZ ;  /* 0x00000010ff10723e */ /* 0x000fe400048070ff */
[----:B0-----:R-:W-:-:S05]  /*50130*/  @!P4 IADD3 R10, P5, R40, R10, RZ ;  /* 0x0000000a280ac210 */ /* 0x001fca0007fbe0ff */
[----:B------:R-:W-:-:S05]  /*50140*/  @!P4 IMAD.X R11, R41, 0x1, R11, P5 ;  /* 0x00000001290bc824 */ /* 0x000fca00028e060b */
[----:B------:R0:W-:Y:S02]  /*50150*/  @!P4 STG.E.U8 desc[UR54][R10.64+0x9], R16 ;  /* 0x000009100a00c986 */ /* 0x0001e4000c101136 */
[----:B0-----:R-:W-:Y:S02]  /*50160*/  FMUL R10, R51, UR47 ;  /* 0x0000002f330a7c20 */ /* 0x001fe40008400000 */
[----:B------:R-:W4:Y:S01]  /*50170*/  LDL.LU R51, [R1+0x424] ;  /* 0x0004240001337983 */ /* 0x000f220000300800 */
[C---:B------:R-:W-:Y:S02]  /*50180*/  LOP3.LUT P2, RZ, R0.reuse, 0x800, RZ, 0xc0, !PT ;  /* 0x0000080000ff7812 */ /* 0x040fe4000784c0ff */
[----:B------:R-:W-:Y:S01]  /*50190*/  F2FP.SATFINITE.E4M3.F32.PACK_AB_MERGE_C R10, RZ, R10, RZ ;  /* 0x0000000aff0a723e */ /* 0x000fe200048070ff */
[----:B------:R-:W4:Y:S01]  /*501a0*/  LDL.LU R56, [R1+0x428] ;  /* 0x0004280001387983 */ /* 0x000f220000300800 */
[----:B------:R-:W-:Y:S02]  /*501b0*/  LOP3.LUT P4, RZ, R0, 0x400, RZ, 0xc0, !PT ;  /* 0x0000040000ff7812 */ /* 0x000fe4000788c0ff */
[----:B------:R-:W-:-:S07]  /*501c0*/  LOP3.LUT P5, RZ, R4, 0x1000000, RZ, 0xc0, !PT ;  /* 0x0100000004ff7812 */ /* 0x000fce00078ac0ff */
[----:B------:R0:W-:Y:S02]  /*501d0*/  @!P2 STG.E.U8 desc[UR54][R20.64+0x10], R10 ;  /* 0x0000100a1400a986 */ /* 0x0001e4000c101136 */
[----:B0-----:R-:W-:Y:S01]  /*501e0*/  FMUL R10, R55, UR47 ;  /* 0x0000002f370a7c20 */ /* 0x001fe20008400000 */
[----:B------:R-:W-:Y:S01]  /*501f0*/  LOP3.LUT P6, RZ, R4, 0x4000000, RZ, 0xc0, !PT ;  /* 0x0400000004ff7812 */ /* 0x000fe200078cc0ff */
[----:B------:R-:W4:Y:S03]  /*50200*/  LDL.LU R55, [R1+0x42c] ;  /* 0x00042c0001377983 */ /* 0x000f260000300800 */
[----:B------:R-:W-:-:S05]  /*50210*/  F2FP.SATFINITE.E4M3.F32.PACK_AB_MERGE_C R10, RZ, R10, RZ ;  /* 0x0000000aff0a723e */ /* 0x000fca00048070ff */
[----:B------:R0:W-:Y:S02]  /*50220*/  @!P4 STG.E.U8 desc[UR54][R18.64+0x11], R10 ;  /* 0x0000110a1200c986 */ /* 0x0001e4000c101136 */
[----:B0-----:R-:W0:Y:S02]  /*50230*/  @!P5 LDC.64 R10, c[0x0][0x5c0] ;  /* 0x00017000ff0adb82 */ /* 0x001e240000000a00 */
[----:B0-----:R-:W-:-:S05]  /*50240*/  @!P5 IADD3 R10, P4, R33, R10, RZ ;  /* 0x0000000a210ad210 */ /* 0x001fca0007f9e0ff */
[----:B------:R-:W-:Y:S01]  /*50250*/  @!P5 IMAD.X R11, R48, 0x1, R11, P4 ;  /* 0x00000001300bd824 */ /* 0x000fe200020e060b */
[----:B------:R-:W-:Y:S01]  /*50260*/  LOP3.LUT P1, RZ, R4, 0x8000000, RZ, 0xc0, !PT ;  /* 0x0800000004ff7812 */ /* 0x000fe2000782c0ff */
[----:B--2---:R-:W-:Y:S02]  /*50270*/  FMUL R16, R54, UR47 ;  /* 0x0000002f36107c20 */ /* 0x004fe40008400000 */
[----:B------:R-:W2:Y:S03]  /*50280*/  LDL.LU R54, [R1+0x430] ;  /* 0x0004300001367983 */ /* 0x000ea60000300800 */
[----:B------:R-:W-:-:S05]  /*50290*/  F2FP.SATFINITE.E4M3.F32.PACK_AB_MERGE_C R16, RZ, R16, RZ ;  /* 0x00000010ff10723e */ /* 0x000fca00048070ff */
[----:B------:R0:W-:Y:S02]  /*502a0*/  @!P5 STG.E.U8 desc[UR54][R10.64+0x10], R16 ;  /* 0x000010100a00d986 */ /* 0x0001e4000c101136 */
[----:B0-----:R-:W0:Y:S01]  /*502b0*/  @!P6 LDC.64 R10, c[0x0][0x5c0] ;  /* 0x00017000ff0aeb82 */ /* 0x001e220000000a00 */
[----:B---3--:R-:W-:Y:S02]  /*502c0*/  FMUL R16, R53, UR47 ;  /* 0x0000002f35107c20 */ /* 0x008fe40008400000 */
[----:B------:R-:W3:Y:S03]  /*502d0*/  LDL.LU R53, [R1+0x434] ;  /* 0x0004340001357983 */ /* 0x000ee60000300800 */
[----:B------:R-:W-:Y:S02]  /*502e0*/  F2FP.SATFINITE.E4M3.F32.PACK_AB_MERGE_C R16, RZ, R16, RZ ;  /* 0x00000010ff10723e */ /* 0x000fe400048070ff */
[----:B0-----:R-:W-:-:S05]  /*502f0*/  @!P6 IADD3 R10, P4, R43, R10, RZ ;  /* 0x0000000a2b0ae210 */ /* 0x001fca0007f9e0ff */
[----:B------:R-:W-:Y:S01]  /*50300*/  @!P6 IMAD.X R11, R50, 0x1, R11, P4 ;  /* 0x00000001320be824 */ /* 0x000fe200020e060b */
[----:B------:R-:W-:-:S04]  /*50310*/  LOP3.LUT P4, RZ, R0, 0x200, RZ, 0xc0, !PT ;  /* 0x0000020000ff7812 */ /* 0x000fc8000788c0ff */
[----:B------:R4:W-:Y:S02]  /*50320*/  @!P6 STG.E.U8 desc[UR54][R10.64+0x11], R16 ;  /* 0x000011100a00e986 */ /* 0x0009e4000c101136 */
[----:B----4-:R-:W-:Y:S02]  /*50330*/  FMUL R10, R52, UR47 ;  /* 0x0000002f340a7c20 */ /* 0x010fe40008400000 */
[----:B------:R-:W4:Y:S03]  /*50340*/  LDL.LU R52, [R1+0x438] ;  /* 0x0004380001347983 */ /* 0x000f260000300800 */
[----:B------:R-:W-:-:S05]  /*50350*/  F2FP.SATFINITE.E4M3.F32.PACK_AB_MERGE_C R10, RZ, R10, RZ ;  /* 0x0000000aff0a723e */ /* 0x000fca00048070ff */
[----:B------:R0:W-:Y:S02]  /*50360*/  @!P4 STG.E.U8 desc[UR54][R14.64+0x18], R10 ;  /* 0x0000180a0e00c986 */ /* 0x0001e4000c101136 */
[----:B0-----:R-:W0:Y:S02]  /*50370*/  @!P1 LDC.64 R10, c[0x0][0x5c0] ;  /* 0x00017000ff0a9b82 */ /* 0x001e240000000a00 */
[----:B0-----:R-:W-:-:S05]  /*50380*/  @!P1 IADD3 R16, P4, R36, R10, RZ ;  /* 0x0000000a24109210 */ /* 0x001fca0007f9e0ff */
[----:B------:R-:W-:Y:S02]  /*50390*/  @!P1 IMAD.X R17, R49, 0x1, R11, P4 ;  /* 0x0000000131119824 */ /* 0x000fe400020e060b */
[----:B------:R-:W0:Y:S02]  /*503a0*/  @!P0 LDC.64 R10, c[0x0][0x5c0] ;  /* 0x00017000ff0a8b82 */ /* 0x000e240000000a00 */
[----:B0-----:R-:W-:Y:S01]  /*503b0*/  @!P0 IADD3 R18, P4, R32, R10, RZ ;  /* 0x0000000a20128210 */ /* 0x001fe20007f9e0ff */
[----:B------:R-:W-:Y:S02]  /*503c0*/  FMUL R10, R51, UR47 ;  /* 0x0000002f330a7c20 */ /* 0x000fe40008400000 */
[----:B------:R-:W4:Y:S01]  /*503d0*/  LDL.LU R51, [R1+0x43c] ;  /* 0x00043c0001337983 */ /* 0x000f220000300800 */
[----:B------:R-:W-:Y:S01]  /*503e0*/  LOP3.LUT P5, RZ, R0, 0x100, RZ, 0xc0, !PT ;  /* 0x0000010000ff7812 */ /* 0x000fe200078ac0ff */
[----:B------:R-:W-:Y:S01]  /*503f0*/  @!P0 IMAD.X R19, R35, 0x1, R11, P4 ;  /* 0x0000000123138824 */ /* 0x000fe200020e060b */
[----:B------:R-:W-:-:S02]  /*50400*/  F2FP.SATFINITE.E4M3.F32.PACK_AB_MERGE_C R10, RZ, R10, RZ ;  /* 0x0000000aff0a723e */ /* 0x000fc400048070ff */
[----:B------:R-:W-:-:S09]  /*50410*/  ISETP.GE.AND P4, PT, R9, 0x181, PT ;  /* 0x000001810900780c */ /* 0x000fd20003f86270 */
        /* <DEDUP_REMOVED lines=9> */
[----:B------:R-:W-:Y:S01]  /*504b0*/  ISETP.LT.OR P6, PT, R30, 0x2, !P4 ;  /* 0x000000021e00780c */ /* 0x000fe200067c1670 */
[----:B------:R-:W-:-:S12]  /*504c0*/  FMUL R10, R56, UR47 ;  /* 0x0000002f380a7c20 */ /* 0x000fd80008400000 */
[----:B------:R-:W0:Y:S01]  /*504d0*/  @!P6 LDC.64 R12, c[0x0][0x5c0] ;  /* 0x00017000ff0ceb82 */ /* 0x000e220000000a00 */
[----:B------:R-:W-:Y:S01]  /*504e0*/  F2FP.SATFINITE.E4M3.F32.PACK_AB_MERGE_C R10, RZ, R10, RZ ;  /* 0x0000000aff0a723e */ /* 0x000fe200048070ff */
[----:B------:R-:W-:-:S04]  /*504f0*/  @!P6 IMAD.MOV.U32 R11, RZ, RZ, R31 ;  /* 0x000000ffff0be224 */ /* 0x000fc800078e001f */
[----:B------:R1:W-:Y:S02]  /*50500*/  @!P1 STG.E.U8 desc[UR54][R16.64+0x18], R10 ;  /* 0x0000180a10009986 */ /* 0x0003e4000c101136 */
[----:B-1----:R-:W-:-:S04]  /*50510*/  @!P6 IMAD.MOV.U32 R10, RZ, RZ, R26 ;  /* 0x000000ffff0ae224 */ /* 0x002fc800078e001a */
[----:B------:R-:W-:-:S03]  /*50520*/  @!P6 IMAD.WIDE.U32 R10, R24, 0x180, R10 ;  /* 0x00000180180ae825 */ /* 0x000fc600078e000a */
[----:B0-----:R-:W-:Y:S01]  /*50530*/  @!P6 IADD3 R10, P1, R10, R12, RZ ;  /* 0x0000000c0a0ae210 */ /* 0x001fe20007f3e0ff */
[----:B------:R-:W-:-:S05]  /*50540*/  FMUL R12, R55, UR47 ;  /* 0x0000002f370c7c20 */ /* 0x000fca0008400000 */
[----:B------:R-:W-:-:S05]  /*50550*/  F2FP.SATFINITE.E4M3.F32.PACK_AB_MERGE_C R12, RZ, R12, RZ ;  /* 0x0000000cff0c723e */ /* 0x000fca00048070ff */
[----:B------:R2:W-:Y:S01]  /*50560*/  @!P0 STG.E.U8 desc[UR54][R18.64+0x19], R12 ;  /* 0x0000190c12008986 */ /* 0x0005e2000c101136 */
[----:B------:R-:W-:Y:S01]  /*50570*/  LOP3.LUT R0, R0, 0xfffbffff, RZ, 0xc0, !PT ;  /* 0xfffbffff00007812 */ /* 0x000fe200078ec0ff */
[----:B------:R-:W-:-:S05]  /*50580*/  @!P6 IMAD R16, R25, 0x180, RZ ;  /* 0x000001801910e824 */ /* 0x000fca00078e02ff */
[----:B------:R-:W-:Y:S01]  /*50590*/  @!P6 IADD3.X R11, R13, R11, R16, P1, !PT ;  /* 0x0000000b0d0be210 */ /* 0x000fe20000ffe410 */
[----:B------:R-:W-:Y:S01]  /*505a0*/  BSSY B1, `(.L_x_40) ;  /* 0x000001d000017945 */ /* 0x000fe20003800000 */
[----:B--2---:R-:W-:-:S05]  /*505b0*/  FMUL R12, R54, UR47 ;  /* 0x0000002f360c7c20 */ /* 0x004fca0008400000 */
[----:B------:R-:W-:-:S05]  /*505c0*/  F2FP.SATFINITE.E4M3.F32.PACK_AB_MERGE_C R12, RZ, R12, RZ ;  /* 0x0000000cff0c723e */ /* 0x000fca00048070ff */
[----:B------:R3:W-:Y:S01]  /*505d0*/  @!P5 STG.E.U8 desc[UR54][R14.64], R12 ;  /* 0x0000000c0e00d986 */ /* 0x0007e2000c101136 */
[----:B------:R-:W-:Y:S01]  /*505e0*/  ISETP.GE.AND P5, PT, R9, 0x189, PT ;  /* 0x000001890900780c */ /* 0x000fe20003fa6270 */
[----:B---3--:R-:W-:-:S12]  /*505f0*/  FMUL R12, R53, UR47 ;  /* 0x0000002f350c7c20 */ /* 0x008fd80008400000 */
[----:B------:R-:W-:Y:S02]  /*50600*/  @P5 LOP3.LUT R0, R0, 0x40000, RZ, 0xfc, !PT ;  /* 0x0004000000005812 */ /* 0x000fe400078efcff */
[----:B------:R-:W-:Y:S02]  /*50610*/  ISETP.LT.OR P5, PT, R30, 0x1, !P5 ;  /* 0x000000011e00780c */ /* 0x000fe40006fa1670 */
[----:B------:R-:W-:-:S05]  /*50620*/  F2FP.SATFINITE.E4M3.F32.PACK_AB_MERGE_C R12, RZ, R12, RZ ;  /* 0x0000000cff0c723e */ /* 0x000fca00048070ff */
[----:B------:R4:W-:Y:S01]  /*50630*/  @!P6 STG.E.U8 desc[UR54][R10.64+0x1], R12 ;  /* 0x0000010c0a00e986 */ /* 0x0009e2000c101136 */
[C---:B------:R-:W-:Y:S02]  /*50640*/  LOP3.LUT P2, RZ, R4.reuse, 0x800000, RZ, 0xc0, !PT ;  /* 0x0080000004ff7812 */ /* 0x040fe4000784c0ff */
[C---:B------:R-:W-:Y:S02]  /*50650*/  LOP3.LUT P1, RZ, R4.reuse, 0x400000, RZ, 0xc0, !PT ;  /* 0x0040000004ff7812 */ /* 0x040fe4000782c0ff */
[----:B------:R-:W-:Y:S01]  /*50660*/  LOP3.LUT P0, RZ, R4, 0x200000, RZ, 0xc0, !PT ;  /* 0x0020000004ff7812 */ /* 0x000fe2000780c0ff */
[----:B----4-:R-:W-:-:S05]  /*50670*/  FMUL R11, R52, UR47 ;  /* 0x0000002f340b7c20 */ /* 0x010fca0008400000 */
[----:B------:R-:W-:Y:S01]  /*50680*/  F2FP.SATFINITE.E4M3.F32.PACK_AB_MERGE_C R13, RZ, R11, RZ ;  /* 0x0000000bff0d723e */ /* 0x000fe200048070ff */
[----:B------:R-:W-:-:S05]  /*50690*/  FMUL R10, R51, UR47 ;  /* 0x0000002f330a7c20 */ /* 0x000fca0008400000 */
[----:B------:R-:W-:Y:S01]  /*506a0*/  F2FP.SATFINITE.E4M3.F32.PACK_AB_MERGE_C R12, RZ, R10, RZ ;  /* 0x0000000aff0c723e */ /* 0x000fe200048070ff */
[----:B------:R-:W-:Y:S06]  /*506b0*/  @P5 BRA `(.L_x_41) ;  /* 0x00000000002c5947 */ /* 0x000fec0003800000 */
[----:B------:R-:W-:Y:S01]  /*506c0*/  IMAD.MOV.U32 R10, RZ, RZ, R26 ;  /* 0x000000ffff0a7224 */ /* 0x000fe200078e001a */
[----:B------:R-:W-:Y:S01]  /*506d0*/  ULDC.64 UR12, c[0x0][0x5c0] ;  /* 0x00017000000c7ab9 */ /* 0x000fe20000000a00 */
[----:B------:R-:W-:Y:S02]  /*506e0*/  IMAD.MOV.U32 R11, RZ, RZ, R31 ;  /* 0x000000ffff0b7224 */ /* 0x000fe400078e001f */
[----:B------:R-:W-:Y:S02]  /*506f0*/  IMAD.U32 R9, RZ, RZ, UR12 ;  /* 0x0000000cff097e24 */ /* 0x000fe4000f8e00ff */
[----:B------:R-:W-:-:S04]  /*50700*/  IMAD.WIDE.U32 R10, R24, 0x180, R10 ;  /* 0x00000180180a7825 */ /* 0x000fc800078e000a */
[----:B------:R-:W-:Y:S01]  /*50710*/  IMAD R14, R25, 0x180, RZ ;  /* 0x00000180190e7824 */ /* 0x000fe200078e02ff */
[----:B------:R-:W-:Y:S01]  /*50720*/  IADD3 R10, P5, P6, R10, UR8, R9 ;  /* 0x000000080a0a7c10 */ /* 0x000fe2000febe009 */
[----:B------:R-:W-:Y:S02]  /*50730*/  IMAD.U32 R9, RZ, RZ, UR13 ;  /* 0x0000000dff097e24 */ /* 0x000fe4000f8e00ff */
[----:B------:R-:W-:-:S05]  /*50740*/  IMAD.IADD R11, R11, 0x1, R14 ;  /* 0x000000010b0b7824 */ /* 0x000fca00078e020e */
[----:B------:R-:W-:-:S05]  /*50750*/  IADD3.X R11, R11, UR7, R9, P5, P6 ;  /* 0x000000070b0b7c10 */ /* 0x000fca000afec409 */
[----:B------:R0:W-:Y:S02]  /*50760*/  STG.E.U8 desc[UR54][R10.64], R13 ;  /* 0x0000000d0a007986 */ /* 0x0001e4000c101136 */
.L_x_41:
[----:B------:R-:W-:Y:S05]  /*50770*/  BSYNC B1 ;  /* 0x0000000000017941 */ /* 0x000fea0003800000 */
.L_x_40:
[----:B------:R-:W-:Y:S01]  /*50780*/  LOP3.LUT P5, RZ, R0, 0x40000, RZ, 0xc0, !PT ;  /* 0x0004000000ff7812 */ /* 0x000fe200078ac0ff */
[----:B------:R-:W-:Y:S03]  /*50790*/  BSSY B1, `(.L_x_42) ;  /* 0x000000e000017945 */ /* 0x000fe60003800000 */
[----:B------:R-:W-:-:S13]  /*507a0*/  ISETP.LT.OR P5, PT, R30, 0x2, !P5 ;  /* 0x000000021e00780c */ /* 0x000fda0006fa1670 */
[----:B------:R-:W-:Y:S05]  /*507b0*/  @P5 BRA `(.L_x_43) ;  /* 0x00000000002c5947 */ /* 0x000fea0003800000 */
[----:B0-----:R-:W-:Y:S01]  /*507c0*/  IMAD.MOV.U32 R10, RZ, RZ, R26 ;  /* 0x000000ffff0a7224 */ /* 0x001fe200078e001a */
        /* <DEDUP_REMOVED lines=10> */
.L_x_43:
[----:B------:R-:W-:Y:S05]  /*50870*/  BSYNC B1 ;  /* 0x0000000000017941 */ /* 0x000fea0003800000 */
.L_x_42:
[----:B------:R-:W2:Y:S04]  /*50880*/  LDL.LU R19, [R1+0x440] ;  /* 0x0004400001137983 */ /* 0x000ea80000300800 */
[----:B------:R-:W3:Y:S04]  /*50890*/  LDL.LU R18, [R1+0x444] ;  /* 0x0004440001127983 */ /* 0x000ee80000300800 */
[----:B------:R-:W4:Y:S04]  /*508a0*/  LDL.LU R17, [R1+0x448] ;  /* 0x0004480001117983 */ /* 0x000f280000300800 */
[----:B------:R-:W5:Y:S01]  /*508b0*/  LDL.LU R16, [R1+0x44c] ;  /* 0x00044c0001107983 */ /* 0x000f620000300800 */
[----:B------:R-:W-:Y:S01]  /*508c0*/  ISETP.LT.OR P6, PT, R30, 0x9, !P4 ;  /* 0x000000091e00780c */ /* 0x000fe200067c1670 */
[----:B------:R-:W-:Y:S01]  /*508d0*/  BSSY B1, `(.L_x_44) ;  /* 0x000002b000017945 */ /* 0x000fe20003800000 */
[----:B------:R-:W-:-:S04]  /*508e0*/  LOP3.LUT R4, R4, 0xffdfffff, RZ, 0xc0, !PT ;  /* 0xffdfffff04047812 */ /* 0x000fc800078ec0ff */
[----:B------:R-:W-:-:S07]  /*508f0*/  @P0 LOP3.LUT R4, R4, 0x200000, RZ, 0xfc, !PT ;  /* 0x0020000004040812 */ /* 0x000fce00078efcff */
[----:B01----:R-:W0:Y:S01]  /*50900*/  @!P6 LDC.64 R10, c[0x0][0x5c0] ;  /* 0x00017000ff0aeb82 */ /* 0x003e220000000a00 */
[----:B------:R-:W-:Y:S02]  /*50910*/  @!P6 IMAD.MOV.U32 R12, RZ, RZ, R26 ;  /* 0x000000ffff0ce224 */ /* 0x000fe400078e001a */
[----:B------:R-:W-:Y:S02]  /*50920*/  @!P6 IMAD.MOV.U32 R13, RZ, RZ, R31 ;  /* 0x000000ffff0de224 */ /* 0x000fe400078e001f */
[----:B------:R-:W-:Y:S02]  /*50930*/  @!P6 IMAD R9, R25, 0x180, RZ ;  /* 0x000001801909e824 */ /* 0x000fe400078e02ff */
[----:B------:R-:W-:-:S03]  /*50940*/  @!P6 IMAD.WIDE.U32 R12, R24, 0x180, R12 ;  /* 0x00000180180ce825 */ /* 0x000fc600078e000c */
[----:B0-----:R-:W-:-:S04]  /*50950*/  @!P6 IADD3 R14, P5, R12, R10, RZ ;  /* 0x0000000a0c0ee210 */ /* 0x001fc80007fbe0ff */
[----:B------:R-:W-:Y:S02]  /*50960*/  @!P6 IADD3.X R15, R11, R13, R9, P5, !PT ;  /* 0x0000000d0b0fe210 */ /* 0x000fe40002ffe409 */
[----:B------:R-:W-:-:S13]  /*50970*/  ISETP.LT.OR P5, PT, R30, 0xa, !P4 ;  /* 0x0000000a1e00780c */ /* 0x000fda00067a1670 */
[----:B------:R-:W0:Y:S01]  /*50980*/  @!P5 LDC.64 R12, c[0x0][0x5c0] ;  /* 0x00017000ff0cdb82 */ /* 0x000e220000000a00 */
[----:B------:R-:W-:Y:S02]  /*50990*/  @!P5 IMAD.MOV.U32 R10, RZ, RZ, R26 ;  /* 0x000000ffff0ad224 */ /* 0x000fe400078e001a */
[----:B------:R-:W-:Y:S02]  /*509a0*/  @!P5 IMAD.MOV.U32 R11, RZ, RZ, R31 ;  /* 0x000000ffff0bd224 */ /* 0x000fe400078e001f */
[----:B------:R-:W-:Y:S02]  /*509b0*/  @!P5 IMAD R9, R25, 0x180, RZ ;  /* 0x000001801909d824 */ /* 0x000fe400078e02ff */
[----:B------:R-:W-:-:S03]  /*509c0*/  @!P5 IMAD.WIDE.U32 R10, R24, 0x180, R10 ;  /* 0x00000180180ad825 */ /* 0x000fc600078e000a */
[----:B0-----:R-:W-:-:S04]  /*509d0*/  @!P5 IADD3 R10, P0, R10, R12, RZ ;  /* 0x0000000c0a0ad210 */ /* 0x001fc80007f1e0ff */
[----:B------:R-:W-:Y:S02]  /*509e0*/  @!P5 IADD3.X R11, R13, R11, R9, P0, !PT ;  /* 0x0000000b0d0bd210 */ /* 0x000fe400007fe409 */
[----:B------:R-:W-:Y:S01]  /*509f0*/  LOP3.LUT P0, RZ, R4, 0x200000, RZ, 0xc0, !PT ;  /* 0x0020000004ff7812 */ /* 0x000fe2000780c0ff */
[----:B--2---:R-:W-:-:S05]  /*50a00*/  FMUL R9, R19, UR47 ;  /* 0x0000002f13097c20 */ /* 0x004fca0008400000 */
[----:B------:R-:W-:-:S05]  /*50a10*/  F2FP.SATFINITE.E4M3.F32.PACK_AB_MERGE_C R9, RZ, R9, RZ ;  /* 0x00000009ff09723e */ /* 0x000fca00048070ff */
[----:B------:R3:W-:Y:S01]  /*50a20*/  @!P6 STG.E.U8 desc[UR54][R14.64+0x8], R9 ;  /* 0x000008090e00e986 */ /* 0x0007e2000c101136 */
[----:B------:R-:W-:Y:S01]  /*50a30*/  LOP3.LUT P6, RZ, R0, 0x40000, RZ, 0xc0, !PT ;  /* 0x0004000000ff7812 */ /* 0x000fe200078cc0ff */
[----:B---3--:R-:W-:-:S05]  /*50a40*/  FMUL R9, R18, UR47 ;  /* 0x0000002f12097c20 */ /* 0x008fca0008400000 */
[----:B------:R-:W-:-:S05]  /*50a50*/  F2FP.SATFINITE.E4M3.F32.PACK_AB_MERGE_C R9, RZ, R9, RZ ;  /* 0x00000009ff09723e */ /* 0x000fca00048070ff */
[----:B------:R4:W-:Y:S01]  /*50a60*/  @!P5 STG.E.U8 desc[UR54][R10.64+0x9], R9 ;  /* 0x000009090a00d986 */ /* 0x0009e2000c101136 */
[----:B------:R-:W-:Y:S01]  /*50a70*/  ISETP.LT.OR P5, PT, R30, 0x9, !P6 ;  /* 0x000000091e00780c */ /* 0x000fe200077a1670 */
[----:B----4-:R-:W-:Y:S01]  /*50a80*/  FMUL R10, R17, UR47 ;  /* 0x0000002f110a7c20 */ /* 0x010fe20008400000 */
[----:B-----5:R-:W-:-:S04]  /*50a90*/  FMUL R9, R16, UR47 ;  /* 0x0000002f10097c20 */ /* 0x020fc80008400000 */
[----:B------:R-:W-:Y:S02]  /*50aa0*/  F2FP.SATFINITE.E4M3.F32.PACK_AB_MERGE_C R13, RZ, R10, RZ ;  /* 0x0000000aff0d723e */ /* 0x000fe400048070ff */
[----:B------:R-:W-:-:S05]  /*50ab0*/  F2FP.SATFINITE.E4M3.F32.PACK_AB_MERGE_C R12, RZ, R9, RZ ;  /* 0x00000009ff0c723e */ /* 0x000fca00048070ff */
[----:B------:R-:W-:Y:S05]  /*50ac0*/  @P5 BRA `(.L_x_45) ;  /* 0x00000000002c5947 */ /* 0x000fea0003800000 */
        /* <DEDUP_REMOVED lines=11> */
.L_x_45:
[----:B------:R-:W-:Y:S05]  /*50b80*/  BSYNC B1 ;  /* 0x0000000000017941 */ /* 0x000fea0003800000 */
.L_x_44:
        /* <DEDUP_REMOVED lines=15> */
.L_x_47:
[----:B------:R-:W-:Y:S05]  /*50c80*/  BSYNC B1 ;  /* 0x0000000000017941 */ /* 0x000fea0003800000 */
.L_x_46:
        /* <DEDUP_REMOVED lines=48> */
.L_x_49:
[----:B------:R-:W-:Y:S05]  /*50f90*/  BSYNC B1 ;  /* 0x0000000000017941 */ /* 0x000fea0003800000 */
.L_x_48:
        /* <DEDUP_REMOVED lines=15> */
.L_x_51:
[----:B------:R-:W-:Y:S05]  /*51090*/  BSYNC B1 ;  /* 0x0000000000017941 */ /* 0x000fea0003800000 */
.L_x_50:
        /* <DEDUP_REMOVED lines=48> */
.L_x_53:
[----:B------:R-:W-:Y:S05]  /*513a0*/  BSYNC B1 ;  /* 0x0000000000017941 */ /* 0x000fea0003800000 */
.L_x_52:
        /* <DEDUP_REMOVED lines=15> */
.L_x_55:
[----:B------:R-:W-:Y:S05]  /*514a0*/  BSYNC B1 ;  /* 0x0000000000017941 */ /* 0x000fea0003800000 */
.L_x_54:
[----:B------:R-:W-:Y:S01]  /*514b0*/  LOP3.LUT R4, R4, 0xfffffff7, RZ, 0xc0, !PT ;  /* 0xfffffff704047812 */ /* 0x000fe200078ec0ff */
[----:B------:R-:W2:Y:S01]  /*514c0*/  LDL.LU R9, [R1+0x470] ;  /* 0x0004700001097983 */ /* 0x000ea20000300800 */
[----:B------:R-:W-:Y:S02]  /*514d0*/  LOP3.LUT R6, R6, 0xff7fffff, RZ, 0xc0, !PT ;  /* 0xff7fffff06067812 */ /* 0x000fe400078ec0ff */
[----:B------:R-:W-:Y:S01]  /*514e0*/  @P3 LOP3.LUT R4, R4, 0x8, RZ, 0xfc, !PT ;  /* 0x0000000804043812 */ /* 0x000fe200078efcff */
[----:B------:R-:W3:Y:S01]  /*514f0*/  LDL.LU R80, [R1+0x474] ;  /* 0x0004740001507983 */ /* 0x000ee20000300800 */
[----:B------:R-:W-:Y:S02]  /*51500*/  LOP3.LUT P3, RZ, R0, 0x8000, RZ, 0xc0, !PT ;  /* 0x0000800000ff7812 */ /* 0x000fe4000786c0ff */
[----:B------:R-:W-:Y:S01]  /*51510*/  @P4 LOP3.LUT R6, R6, 0x800000, RZ, 0xfc, !PT ;  /* 0x0080000006064812 */ /* 0x000fe200078efcff */
[----:B------:R-:W4:Y:S01]  /*51520*/  LDL.LU R86, [R1+0x478] ;  /* 0x0004780001567983 */ /* 0x000f220000300800 */
[----:B------:R-:W-:Y:S01]  /*51530*/  ISETP.LT.OR P4, PT, R30, 0x21, !P3 ;  /* 0x000000211e00780c */ /* 0x000fe20005f81670 */
[----:B------:R-:W-:Y:S01]  /*51540*/  IMAD.U32 R66, RZ, RZ, UR8 ;  /* 0x00000008ff427e24 */ /* 0x000fe2000f8e00ff */
[----:B------:R-:W-:Y:S01]  /*51550*/  LOP3.LUT R0, R0, 0xfffffffe, RZ, 0xc0, !PT ;  /* 0xfffffffe00007812 */ /* 0x000fe200078ec0ff */
[----:B------:R-:W5:Y:S01]  /*51560*/  LDL.LU R89, [R1+0x47c] ;  /* 0x00047c0001597983 */ /* 0x000f620000300800 */
[----:B------:R-:W-:Y:S01]  /*51570*/  LOP3.LUT R4, R4, 0xfffffffb, RZ, 0xc0, !PT ;  /* 0xfffffffb04047812 */ /* 0x000fe200078ec0ff */
[----:B------:R-:W-:Y:S01]  /*51580*/  IMAD.U32 R67, RZ, RZ, UR7 ;  /* 0x00000007ff437e24 */ /* 0x000fe2000f8e00ff */
[----:B------:R-:W-:Y:S01]  /*51590*/  LOP3.LUT R2, R2, 0xffffffdf, RZ, 0xc0, !PT ;  /* 0xffffffdf02027812 */ /* 0x000fe200078ec0ff */
[----:B------:R-:W-:Y:S01]  /*515a0*/  IMAD.U32 R68, RZ, RZ, UR8 ;  /* 0x00000008ff447e24 */ /* 0x000fe2000f8e00ff */
[----:B------:R-:W-:Y:S01]  /*515b0*/  LOP3.LUT R6, R6, 0xffdfffff, RZ, 0xc0, !PT ;  /* 0xffdfffff06067812 */ /* 0x000fe200078ec0ff */
[----:B------:R-:W-:Y:S01]  /*515c0*/  IMAD.U32 R69, RZ, RZ, UR7 ;  /* 0x00000007ff457e24 */ /* 0x000fe2000f8e00ff */
[----:B------:R-:W5:Y:S01]  /*515d0*/  LDL.LU R87, [R1+0x480] ;  /* 0x0004800001577983 */ /* 0x000f620000300800 */
[----:B------:R-:W-:Y:S01]  /*515e0*/  IMAD.U32 R70, RZ, RZ, UR8 ;  /* 0x00000008ff467e24 */ /* 0x000fe2000f8e00ff */
[----:B------:R-:W-:Y:S01]  /*515f0*/  @P0 LOP3.LUT R6, R6, 0x200000, RZ, 0xfc, !PT ;  /* 0x0020000006060812 */ /* 0x000fe200078efcff */
[----:B01----:R-:W0:Y:S01]  /*51600*/  @!P4 LDC.64 R10, c[0x0][0x5c0] ;  /* 0x00017000ff0acb82 */ /* 0x003e220000000a00 */
[----:B------:R-:W-:Y:S01]  /*51610*/  @P4 LOP3.LUT R0, R0, 0x1, RZ, 0xfc, !PT ;  /* 0x0000000100004812 */ /* 0x000fe200078efcff */
[----:B------:R-:W-:Y:S01]  /*51620*/  IMAD.U32 R71, RZ, RZ, UR7 ;  /* 0x00000007ff477e24 */ /* 0x000fe2000f8e00ff */
[----:B------:R-:W-:Y:S01]  /*51630*/  LOP3.LUT R6, R6, 0xffbfffff, RZ, 0xc0, !PT ;  /* 0xffbfffff06067812 */ /* 0x000fe200078ec0ff */
[----:B------:R-:W-:Y:S01]  /*51640*/  IMAD.U32 R72, RZ, RZ, UR8 ;  /* 0x00000008ff487e24 */ /* 0x000fe2000f8e00ff */
[----:B------:R-:W-:Y:S01]  /*51650*/  LOP3.LUT R0, R0, 0xffffffdf, RZ, 0xc0, !PT ;  /* 0xffffffdf00007812 */ /* 0x000fe200078ec0ff */
[----:B------:R-:W-:Y:S01]  /*51660*/  IMAD.U32 R73, RZ, RZ, UR7 ;  /* 0x00000007ff497e24 */ /* 0x000fe2000f8e00ff */
[----:B------:R-:W-:Y:S01]  /*51670*/  @P1 LOP3.LUT R6, R6, 0x400000, RZ, 0xfc, !PT ;  /* 0x0040000006061812 */ /* 0x000fe200078efcff */
[----:B------:R-:W-:-:S02]  /*51680*/  IMAD.U32 R74, RZ, RZ, UR8 ;  /* 0x00000008ff4a7e24 */ /* 0x000fc4000f8e00ff */
[----:B------:R-:W-:Y:S01]  /*51690*/  IMAD.U32 R75, RZ, RZ, UR7 ;  /* 0x00000007ff4b7e24 */ /* 0x000fe2000f8e00ff */
[----:B------:R-:W-:Y:S01]  /*516a0*/  LOP3.LUT R6, R6, 0xfeffffff, RZ, 0xc0, !PT ;  /* 0xfeffffff06067812 */ /* 0x000fe200078ec0ff */
[----:B------:R-:W-:Y:S02]  /*516b0*/  IMAD.U32 R76, RZ, RZ, UR8 ;  /* 0x00000008ff4c7e24 */ /* 0x000fe4000f8e00ff */
[----:B------:R-:W-:Y:S02]  /*516c0*/  IMAD.U32 R77, RZ, RZ, UR7 ;  /* 0x00000007ff4d7e24 */ /* 0x000fe4000f8e00ff */
[----:B------:R-:W-:Y:S02]  /*516d0*/  IMAD.U32 R78, RZ, RZ, UR8 ;  /* 0x00000008ff4e7e24 */ /* 0x000fe4000f8e00ff */
[----:B------:R-:W-:Y:S02]  /*516e0*/  IMAD.U32 R79, RZ, RZ, UR7 ;  /* 0x00000007ff4f7e24 */ /* 0x000fe4000f8e00ff */
[----:B------:R-:W-:-:S02]  /*516f0*/  IMAD.U32 R81, RZ, RZ, UR8 ;  /* 0x00000008ff517e24 */ /* 0x000fc4000f8e00ff */
[----:B------:R-:W-:Y:S01]  /*51700*/  IMAD.U32 R84, RZ, RZ, UR7 ;  /* 0x00000007ff547e24 */ /* 0x000fe2000f8e00ff */
[----:B0-----:R-:W-:-:S04]  /*51710*/  @!P4 IADD3 R14, P5, P6, R26, UR8, R10 ;  /* 0x000000081a0ecc10 */ /* 0x001fc8000febe00a */
[----:B------:R-:W-:Y:S02]  /*51720*/  @!P4 IADD3.X R15, R31, UR7, R11, P5, P6 ;  /* 0x000000071f0fcc10 */ /* 0x000fe4000afec40b */
[----:B------:R-:W-:-:S13]  /*51730*/  ISETP.LT.OR P4, PT, R30, 0x22, !P3 ;  /* 0x000000221e00780c */ /* 0x000fda0005f81670 */
[----:B------:R-:W0:Y:S01]  /*51740*/  @!P4 LDC.64 R10, c[0x0][0x5c0] ;  /* 0x00017000ff0acb82 */ /* 0x000e220000000a00 */
[----:B------:R-:W-:Y:S02]  /*51750*/  @P4 LOP3.LUT R4, R4, 0x4, RZ, 0xfc, !PT ;  /* 0x0000000404044812 */ /* 0x000fe400078efcff */
        /* <DEDUP_REMOVED lines=29> */
[----:B------:R-:W-:Y:S01]  /*51930*/  LOP3.LUT R2, R2, 0xfffffff7, RZ, 0xc0, !PT ;  /* 0xfffffff702027812 */ /* 0x000fe200078ec0ff */
[----:B------:R-:W-:Y:S02]  /*51940*/  IMAD.U32 R82, RZ, RZ, UR8 ;  /* 0x00000008ff527e24 */ /* 0x000fe4000f8e00ff */
[----:B------:R-:W-:Y:S02]  /*51950*/  IMAD.U32 R85, RZ, RZ, UR7 ;  /* 0x00000007ff557e24 */ /* 0x000fe4000f8e00ff */
[----:B--2---:R-:W-:Y:S01]  /*51960*/  FMUL R9, R9, UR47 ;  /* 0x0000002f09097c20 */ /* 0x004fe20008400000 */
[----:B0-----:R-:W-:-:S04]  /*51970*/  @!P4 IADD3 R40, P5, P6, R26, UR8, R10 ;  /* 0x000000081a28cc10 */ /* 0x001fc8000febe00a */
[----:B------:R-:W-:Y:S02]  /*51980*/  @!P4 IADD3.X R41, R31, UR7, R11, P5, P6 ;  /* 0x000000071f29cc10 */ /* 0x000fe4000afec40b */
[----:B------:R-:W-:Y:S02]  /*51990*/  ISETP.LT.OR P4, PT, R30, 0x3a, !P3 ;  /* 0x0000003a1e00780c */ /* 0x000fe40005f81670 */
[C---:B------:R-:W-:Y:S02]  /*519a0*/  LOP3.LUT P3, RZ, R4.reuse, 0x8, RZ, 0xc0, !PT ;  /* 0x0000000804ff7812 */ /* 0x040fe4000786c0ff */
[----:B------:R-:W-:-:S09]  /*519b0*/  LOP3.LUT R4, R4, 0xfffffffe, RZ, 0xc0, !PT ;  /* 0xfffffffe04047812 */ /* 0x000fd200078ec0ff */
        /* <DEDUP_REMOVED lines=46> */
[C---:B------:R-:W-:Y:S02]  /*51ca0*/  ISETP.LT.OR P4, PT, R30.reuse, 0x3a, !P0 ;  /* 0x0000003a1e00780c */ /* 0x040fe40004781670 */
[----:B------:R-:W-:-:S11]  /*51cb0*/  ISETP.LT.OR P0, PT, R30, 0x21, !P1 ;  /* 0x000000211e00780c */ /* 0x000fd60004f01670 */
[----:B------:R-:W0:Y:S01]  /*51cc0*/  @!P4 LDC.64 R10, c[0x0][0x5c0] ;  /* 0x00017000ff0acb82 */ /* 0x000e220000000a00 */
[----:B------:R-:W-:-:S04]  /*51cd0*/  @P4 LOP3.LUT R0, R0, 0x8000000, RZ, 0xfc, !PT ;  /* 0x0800000000004812 */ /* 0x000fc800078efcff */
[----:B------:R-:W-:-:S04]  /*51ce0*/  LOP3.LUT R0, R0, 0xfbffffff, RZ, 0xc0, !PT ;  /* 0xfbffffff00007812 */ /* 0x000fc800078ec0ff */
[----:B------:R-:W-:-:S04]  /*51cf0*/  @P0 LOP3.LUT R0, R0, 0x4000000, RZ, 0xfc, !PT ;  /* 0x0400000000000812 */ /* 0x000fc800078efcff */
[----:B------:R-:W-:Y:S02]  /*51d00*/  LOP3.LUT R0, R0, 0xfdffffff, RZ, 0xc0, !PT ;  /* 0xfdffffff00007812 */ /* 0x000fe400078ec0ff */
[----:B0-----:R-:W-:-:S04]  /*51d10*/  @!P4 IADD3 R46, P5, P6, R26, UR6, R10 ;  /* 0x000000061a2ecc10 */ /* 0x001fc8000febe00a */
[----:B------:R-:W-:Y:S02]  /*51d20*/  @!P4 IADD3.X R47, R31, UR5, R11, P5, P6 ;  /* 0x000000051f2fcc10 */ /* 0x000fe4000afec40b */
[----:B------:R-:W0:Y:S01]  /*51d30*/  @!P0 LDC.64 R10, c[0x0][0x5c0] ;  /* 0x00017000ff0a8b82 */ /* 0x000e220000000a00 */
[----:B------:R-:W-:Y:S02]  /*51d40*/  ISETP.LT.OR P4, PT, R30, 0x3a, !P2 ;  /* 0x0000003a1e00780c */ /* 0x000fe40005781670 */
        /* <DEDUP_REMOVED lines=39> */
[----:B------:R-:W-:Y:S02]  /*51fc0*/  @P0 LOP3.LUT R0, R0, 0x80000, RZ, 0xfc, !PT ;  /* 0x0008000000000812 */ /* 0x000fe400078efcff */
[----:B------:R-:W-:Y:S02]  /*51fd0*/  ISETP.LT.OR P0, PT, R30, 0x21, !P2 ;  /* 0x000000211e00780c */ /* 0x000fe40005701670 */
[C---:B------:R-:W-:Y:S02]  /*51fe0*/  LOP3.LUT P1, RZ, R0.reuse, 0x80000, RZ, 0xc0, !PT ;  /* 0x0008000000ff7812 */ /* 0x040fe4000782c0ff */
[----:B------:R-:W-:-:S09]  /*51ff0*/  LOP3.LUT R0, R0, 0xffffbfff, RZ, 0xc0, !PT ;  /* 0xffffbfff00007812 */ /* 0x000fd200078ec0ff */
[----:B------:R-:W-:Y:S02]  /*52000*/  @P0 LOP3.LUT R0, R0, 0x4000, RZ, 0xfc, !PT ;  /* 0x0000400000000812 */ /* 0x000fe400078efcff */
[----:B------:R-:W0:Y:S01]  /*52010*/  @!P1 LDC.64 R10, c[0x0][0x5c0] ;  /* 0x00017000ff0a9b82 */ /* 0x000e220000000a00 */
[----:B------:R-:W-:Y:S02]  /*52020*/  @P1 LOP3.LUT R6, R6, 0x1000000, RZ, 0xfc, !PT ;  /* 0x0100000006061812 */ /* 0x000fe400078efcff */
[----:B------:R-:W-:Y:S02]  /*52030*/  LOP3.LUT R0, R0, 0xffffdfff, RZ, 0xc0, !PT ;  /* 0xffffdfff00007812 */ /* 0x000fe400078ec0ff */
[----:B------:R-:W-:-:S04]  /*52040*/  LOP3.LUT R6, R6, 0xfdffffff, RZ, 0xc0, !PT ;  /* 0xfdffffff06067812 */ /* 0x000fc800078ec0ff */
[----:B------:R-:W-:Y:S02]  /*52050*/  @P2 LOP3.LUT R6, R6, 0x2000000, RZ, 0xfc, !PT ;  /* 0x0200000006062812 */ /* 0x000fe400078efcff */
[----:B0-----:R-:W-:-:S04]  /*52060*/  @!P1 IADD3 R64, P5, P6, R26, UR11, R10 ;  /* 0x0000000b1a409c10 */ /* 0x001fc8000febe00a */
[----:B------:R-:W-:Y:S02]  /*52070*/  @!P1 IADD3.X R65, R31, UR10, R11, P5, P6 ;  /* 0x0000000a1f419c10 */ /* 0x000fe4000afec40b */
[----:B------:R-:W-:Y:S02]  /*52080*/  @!P0 IADD3 R66, P5, P6, R66, UR6, R26 ;  /* 0x0000000642428c10 */ /* 0x000fe4000febe01a */
[C---:B------:R-:W-:Y:S02]  /*52090*/  ISETP.LT.OR P1, PT, R30.reuse, 0x31, !P2 ;  /* 0x000000311e00780c */ /* 0x040fe40005721670 */
[----:B------:R-:W-:Y:S02]  /*520a0*/  @!P0 IADD3.X R67, R67, UR5, R31, P5, P6 ;  /* 0x0000000543438c10 */ /* 0x000fe4000afec41f */
[----:B------:R-:W-:-:S09]  /*520b0*/  ISETP.LT.OR P0, PT, R30, 0x22, !P2 ;  /* 0x000000221e00780c */ /* 0x000fd20005701670 */
[----:B------:R-:W-:-:S04]  /*520c0*/  @P1 LOP3.LUT R4, R4, 0x1, RZ, 0xfc, !PT ;  /* 0x0000000104041812 */ /* 0x000fc800078efcff */
[----:B------:R-:W-:Y:S02]  /*520d0*/  @!P0 IADD3 R68, P5, P6, R68, UR6, R26 ;  /* 0x0000000644448c10 */ /* 0x000fe4000febe01a */
[----:B------:R-:W-:Y:S02]  /*520e0*/  @P0 LOP3.LUT R0, R0, 0x2000, RZ, 0xfc, !PT ;  /* 0x0000200000000812 */ /* 0x000fe400078efcff */
[----:B------:R-:W-:Y:S02]  /*520f0*/  @!P0 IADD3.X R69, R69, UR5, R31, P5, P6 ;  /* 0x0000000545458c10 */ /* 0x000fe4000afec41f */
[----:B------:R-:W-:Y:S02]  /*52100*/  ISETP.LT.OR P0, PT, R30, 0x29, !P2 ;  /* 0x000000291e00780c */ /* 0x000fe40005701670 */
[----:B------:R-:W-:-:S11]  /*52110*/  LOP3.LUT R0, R0, 0xffffefff, RZ, 0xc0, !PT ;  /* 0xffffefff00007812 */ /* 0x000fd600078ec0ff */
[----:B------:R-:W-:Y:S02]  /*52120*/  @!P0 IADD3 R70, P5, P6, R70, UR6, R26 ;  /* 0x0000000646468c10 */ /* 0x000fe4000febe01a */
[----:B------:R-:W-:Y:S02]  /*52130*/  @P0 LOP3.LUT R0, R0, 0x1000, RZ, 0xfc, !PT ;  /* 0x0000100000000812 */ /* 0x000fe400078efcff */
[----:B------:R-:W-:Y:S02]  /*52140*/  @!P0 IADD3.X R71, R71, UR5, R31, P5, P6 ;  /* 0x0000000547478c10 */ /* 0x000fe4000afec41f */
[----:B------:R-:W-:Y:S02]  /*52150*/  ISETP.LT.OR P0, PT, R30, 0x2a, !P2 ;  /* 0x0000002a1e00780c */ /* 0x000fe40005701670 */
[----:B------:R-:W-:-:S11]  /*52160*/  LOP3.LUT R0, R0, 0xfffff7ff, RZ, 0xc0, !PT ;  /* 0xfffff7ff00007812 */ /* 0x000fd600078ec0ff */
[--C-:B------:R-:W-:Y:S02]  /*52170*/  @!P0 IADD3 R72, P5, P6, R72, UR6, R26.reuse ;  /* 0x0000000648488c10 */ /* 0x100fe4000febe01a */
[----:B------:R-:W-:Y:S02]  /*52180*/  @P0 LOP3.LUT R0, R0, 0x800, RZ, 0xfc, !PT ;  /* 0x0000080000000812 */ /* 0x000fe400078efcff */
[----:B------:R-:W-:Y:S02]  /*52190*/  @!P0 IADD3.X R73, R73, UR5, R31, P5, P6 ;  /* 0x0000000549498c10 */ /* 0x000fe4000afec41f */
[----:B------:R-:W-:Y:S02]  /*521a0*/  ISETP.LT.OR P0, PT, R30, 0x32, !P2 ;  /* 0x000000321e00780c */ /* 0x000fe40005701670 */
[----:B------:R-:W-:-:S04]  /*521b0*/  @!P1 IADD3 R74, P5, P6, R74, UR6, R26 ;  /* 0x000000064a4a9c10 */ /* 0x000fc8000febe01a */
[----:B------:R-:W-:Y:S02]  /*521c0*/  @!P1 IADD3.X R75, R75, UR5, R31, P5, P6 ;  /* 0x000000054b4b9c10 */ /* 0x000fe4000afec41f */
[C---:B------:R-:W-:Y:S02]  /*521d0*/  LOP3.LUT P1, RZ, R0.reuse, 0x10000, RZ, 0xc0, !PT ;  /* 0x0001000000ff7812 */ /* 0x040fe4000782c0ff */
[----:B------:R-:W-:-:S03]  /*521e0*/  LOP3.LUT R0, R0, 0xfffffdff, RZ, 0xc0, !PT ;  /* 0xfffffdff00007812 */ /* 0x000fc600078ec0ff */
[----:B------:R-:W-:Y:S02]  /*521f0*/  @!P0 IADD3 R76, P6, P5, R76, UR6, R26 ;  /* 0x000000064c4c8c10 */ /* 0x000fe4000fdde01a */
[----:B------:R-:W-:Y:S02]  /*52200*/  @P0 LOP3.LUT R0, R0, 0x200, RZ, 0xfc, !PT ;  /* 0x0000020000000812 */ /* 0x000fe400078efcff */
[----:B------:R-:W-:Y:S02]  /*52210*/  @!P0 IADD3.X R77, R77, UR5, R31, P6, P5 ;  /* 0x000000054d4d8c10 */ /* 0x000fe4000b7ea41f */
[----:B------:R-:W-:Y:S02]  /*52220*/  ISETP.LT.OR P0, PT, R30, 0x39, !P2 ;  /* 0x000000391e00780c */ /* 0x000fe40005701670 */
[----:B------:R-:W-:Y:S02]  /*52230*/  F2FP.SATFINITE.E4M3.F32.PACK_AB_MERGE_C R9, RZ, R9, RZ ;  /* 0x00000009ff09723e */ /* 0x000fe400048070ff */
[----:B------:R-:W-:-:S09]  /*52240*/  LOP3.LUT R0, R0, 0xfffffeff, RZ, 0xc0, !PT ;  /* 0xfffffeff00007812 */ /* 0x000fd200078ec0ff */
[--C-:B------:R-:W-:Y:S02]  /*52250*/  @!P0 IADD3 R78, P6, P5, R78, UR6, R26.reuse ;  /* 0x000000064e4e8c10 */ /* 0x100fe4000fdde01a */
[----:B------:R-:W-:Y:S02]  /*52260*/  ISETP.LT.OR P2, PT, R30, 0x21, !P3 ;  /* 0x000000211e00780c */ /* 0x000fe40005f41670 */
[--C-:B------:R-:W-:Y:S02]  /*52270*/  @!P0 IADD3.X R79, R79, UR5, R31.reuse, P6, P5 ;  /* 0x000000054f4f8c10 */ /* 0x100fe4000b7ea41f */
[----:B------:R-:W-:Y:S02]  /*52280*/  @!P4 IADD3 R81, P6, P5, R81, UR6, R26 ;  /* 0x000000065151cc10 */ /* 0x000fe4000fdde01a */
[----:B------:R-:W-:Y:S02]  /*52290*/  @P0 LOP3.LUT R0, R0, 0x100, RZ, 0xfc, !PT ;  /* 0x0000010000000812 */ /* 0x000fe400078efcff */
[----:B------:R-:W-:-:S02]  /*522a0*/  @!P4 IADD3.X R84, R84, UR5, R31, P6, P5 ;  /* 0x000000055454cc10 */ /* 0x000fc4000b7ea41f */
[----:B------:R-:W-:Y:S02]  /*522b0*/  ISETP.LT.OR P5, PT, R30, 0x21, !P1 ;  /* 0x000000211e00780c */ /* 0x000fe40004fa1670 */
[C---:B------:R-:W-:Y:S01]  /*522c0*/  LOP3.LUT P0, RZ, R0.reuse, 0x1, RZ, 0xc0, !PT ;  /* 0x0000000100ff7812 */ /* 0x040fe2000780c0ff */
[----:B------:R-:W-:Y:S01]  /*522d0*/  IMAD.U32 R83, RZ, RZ, UR7 ;  /* 0x00000007ff537e24 */ /* 0x000fe2000f8e00ff */
[----:B------:R-:W-:Y:S01]  /*522e0*/  LOP3.LUT R0, R0, 0xffffff7f, RZ, 0xc0, !PT ;  /* 0xffffff7f00007812 */ /* 0x000fe200078ec0ff */
[----:B------:R-:W-:Y:S02]  /*522f0*/  IMAD.U32 R88, RZ, RZ, UR8 ;  /* 0x00000008ff587e24 */ /* 0x000fe4000f8e00ff */
[----:B------:R-:W-:Y:S01]  /*52300*/  IMAD.U32 R90, RZ, RZ, UR7 ;  /* 0x00000007ff5a7e24 */ /* 0x000fe2000f8e00ff */
[----:B------:R-:W-:Y:S02]  /*52310*/  @P4 LOP3.LUT R0, R0, 0x80, RZ, 0xfc, !PT ;  /* 0x0000008000004812 */ /* 0x000fe400078efcff */
[----:B------:R-:W-:-:S03]  /*52320*/  LOP3.LUT P4, RZ, R4, 0x4, RZ, 0xc0, !PT ;  /* 0x0000000404ff7812 */ /* 0x000fc6000788c0ff */
[----:B------:R-:W0:Y:S02]  /*52330*/  @!P5 LDC.64 R10, c[0x0][0x5c0] ;  /* 0x00017000ff0adb82 */ /* 0x000e240000000a00 */
[----:B0-----:R-:W-:-:S05]  /*52340*/  @!P5 IADD3 R10, P6, R26, R10, RZ ;  /* 0x0000000a1a0ad210 */ /* 0x001fca0007fde0ff */
[----:B------:R-:W-:-:S05]  /*52350*/  @!P5 IMAD.X R11, R31, 0x1, R11, P6 ;  /* 0x000000011f0bd824 */ /* 0x000fca00030e060b */
[----:B------:R0:W-:Y:S01]  /*52360*/  @!P5 STG.E.U8 desc[UR54][R10.64+0x20], R9 ;  /* 0x000020090a00d986 */ /* 0x0001e2000c101136 */
[----:B------:R-:W-:-:S04]  /*52370*/  @!P2 IADD3 R82, P6, P5, R82, UR11, R26 ;  /* 0x0000000b5252ac10 */ /* 0x000fc8000fdde01a */
[----:B------:R-:W-:Y:S02]  /*52380*/  @!P2 IADD3.X R85, R85, UR10, R31, P6, P5 ;  /* 0x0000000a5555ac10 */ /* 0x000fe4000b7ea41f */
[----:B------:R-:W-:-:S13]  /*52390*/  ISETP.LT.OR P5, PT, R30, 0x22, !P1 ;  /* 0x000000221e00780c */ /* 0x000fda0004fa1670 */
[----:B0-----:R-:W0:Y:S01]  /*523a0*/  @!P5 LDC.64 R10, c[0x0][0x5c0] ;  /* 0x00017000ff0adb82 */ /* 0x001e220000000a00 */
[----:B---3--:R-:W-:-:S05]  /*523b0*/  FMUL R9, R80, UR47 ;  /* 0x0000002f50097c20 */ /* 0x008fca0008400000 */
[----:B------:R-:W-:Y:S02]  /*523c0*/  F2FP.SATFINITE.E4M3.F32.PACK_AB_MERGE_C R9, RZ, R9, RZ ;  /* 0x00000009ff09723e */ /* 0x000fe400048070ff */
[----:B0-----:R-:W-:-:S05]  /*523d0*/  @!P5 IADD3 R10, P6, R26, R10, RZ ;  /* 0x0000000a1a0ad210 */ /* 0x001fca0007fde0ff */
[----:B------:R-:W-:-:S05]  /*523e0*/  @!P5 IMAD.X R11, R31, 0x1, R11, P6 ;  /* 0x000000011f0bd824 */ /* 0x000fca00030e060b */
[----:B------:R4:W-:Y:S02]  /*523f0*/  @!P5 STG.E.U8 desc[UR54][R10.64+0x21], R9 ;  /* 0x000021090a00d986 */ /* 0x0009e4000c101136 */
[----:B----4-:R-:W-:Y:S02]  /*52400*/  FMUL R9, R86, UR47 ;  /* 0x0000002f56097c20 */ /* 0x010fe40008400000 */
[----:B------:R-:W2:Y:S03]  /*52410*/  LDL.LU R86, [R1+0x484] ;  /* 0x0004840001567983 */ /* 0x000ea60000300800 */
[----:B------:R-:W-:-:S05]  /*52420*/  F2FP.SATFINITE.E4M3.F32.PACK_AB_MERGE_C R9, RZ, R9, RZ ;  /* 0x00000009ff09723e */ /* 0x000fca00048070ff */
[----:B------:R5:W-:Y:S02]  /*52430*/  @!P0 STG.E.U8 desc[UR54][R14.64+0x20], R9 ;  /* 0x000020090e008986 */ /* 0x000be4000c101136 */
[----:B-----5:R-:W-:Y:S02]  /*52440*/  FMUL R9, R89, UR47 ;  /* 0x0000002f59097c20 */ /* 0x020fe40008400000 */
[----:B------:R-:W3:Y:S04]  /*52450*/  LDL.LU R89, [R1+0x488] ;  /* 0x0004880001597983 */ /* 0x000ee80000300800 */
[----:B------:R-:W4:Y:S04]  /*52460*/  LDL.LU R96, [R1+0x48c] ;  /* 0x00048c0001607983 */ /* 0x000f280000300800 */
[----:B------:R-:W5:Y:S01]  /*52470*/  LDL.LU R92, [R1+0x490] ;  /* 0x00049000015c7983 */ /* 0x000f620000300800 */
[----:B------:R-:W-:-:S02]  /*52480*/  ISETP.LT.OR P2, PT, R30, 0x22, !P3 ;  /* 0x000000221e00780c */ /* 0x000fc40005f41670 */
[----:B------:R-:W-:Y:S01]  /*52490*/  ISETP.LT.OR P0, PT, R30, 0x29, !P3 ;  /* 0x000000291e00780c */ /* 0x000fe20005f01670 */
[----:B------:R-:W-:Y:S01]  /*524a0*/  IMAD.U32 R80, RZ, RZ, UR8 ;  /* 0x00000008ff507e24 */ /* 0x000fe2000f8e00ff */
[----:B------:R-:W5:Y:S01]  /*524b0*/  LDL.LU R95, [R1+0x494] ;  /* 0x00049400015f7983 */ /* 0x000f620000300800 */
[----:B------:R-:W-:Y:S02]  /*524c0*/  IMAD.U32 R14, RZ, RZ, UR8 ;  /* 0x00000008ff0e7e24 */ /* 0x000fe4000f8e00ff */
[----:B------:R-:W-:Y:S01]  /*524d0*/  IMAD.U32 R15, RZ, RZ, UR7 ;  /* 0x00000007ff0f7e24 */ /* 0x000fe2000f8e00ff */
[----:B------:R-:W-:Y:S01]  /*524e0*/  F2FP.SATFINITE.E4M3.F32.PACK_AB_MERGE_C R9, RZ, R9, RZ ;  /* 0x00000009ff09723e */ /* 0x000fe200048070ff */
[----:B------:R-:W5:Y:S04]  /*524f0*/  LDL.LU R94, [R1+0x498] ;  /* 0x00049800015e7983 */ /* 0x000f680000300800 */
[--C-:B------:R-:W-:Y:S01]  /*52500*/  @!P2 IADD3 R80, P6, P5, R80, UR11, R26.reuse ;  /* 0x0000000b5050ac10 */ /* 0x100fe2000fdde01a */
[----:B------:R0:W-:Y:S03]  /*52510*/  @!P4 STG.E.U8 desc[UR54][R12.64+0x21], R9 ;  /* 0x000021090c00c986 */ /* 0x0001e6000c101136 */
[----:B------:R-:W-:Y:S01]  /*52520*/  @!P2 IADD3.X R83, R83, UR10, R31, P6, P5 ;  /* 0x0000000a5353ac10 */ /* 0x000fe2000b7ea41f */
[----:B------:R-:W5:Y:S01]  /*52530*/  LDL.LU R93, [R1+0x49c] ;  /* 0x00049c00015d7983 */ /* 0x000f620000300800 */
[----:B------:R-:W-:-:S04]  /*52540*/  @!P0 IADD3 R14, P6, P5, R14, UR11, R26 ;  /* 0x0000000b0e0e8c10 */ /* 0x000fc8000fdde01a */
[----:B------:R-:W-:Y:S02]  /*52550*/  @!P0 IADD3.X R15, R15, UR10, R31, P6, P5 ;  /* 0x0000000a0f0f8c10 */ /* 0x000fe4000b7ea41f */
[----:B------:R-:W-:-:S13]  /*52560*/  ISETP.LT.OR P0, PT, R30, 0x2a, !P3 ;  /* 0x0000002a1e00780c */ /* 0x000fda0005f01670 */
[----:B------:R-:W-:-:S04]  /*52570*/  @!P0 IADD3 R88, P6, P5, R88, UR11, R26 ;  /* 0x0000000b58588c10 */ /* 0x000fc8000fdde01a */
[----:B------:R-:W-:Y:S02]  /*52580*/  @!P0 IADD3.X R90, R90, UR10, R31, P6, P5 ;  /* 0x0000000a5a5a8c10 */ /* 0x000fe4000b7ea41f */
[----:B------:R-:W-:-:S13]  /*52590*/  ISETP.LT.OR P5, PT, R30, 0x29, !P1 ;  /* 0x000000291e00780c */ /* 0x000fda0004fa1670 */
[----:B------:R-:W1:Y:S01]  /*525a0*/  @!P5 LDC.64 R10, c[0x0][0x5c0] ;  /* 0x00017000ff0adb82 */ /* 0x000e620000000a00 */
[----:B------:R-:W-:Y:S01]  /*525b0*/  ISETP.LT.OR P4, PT, R30, 0x31, !P3 ;  /* 0x000000311e00780c */ /* 0x000fe20005f81670 */
[----:B0-----:R-:W-:Y:S01]  /*525c0*/  FMUL R9, R87, UR47 ;  /* 0x0000002f57097c20 */ /* 0x001fe20008400000 */
[----:B------:R-:W-:-:S04]  /*525d0*/  IMAD.U32 R13, RZ, RZ, UR8 ;  /* 0x00000008ff0d7e24 */ /* 0x000fc8000f8e00ff */
[----:B------:R-:W-:Y:S01]  /*525e0*/  F2FP.SATFINITE.E4M3.F32.PACK_AB_MERGE_C R9, RZ, R9, RZ ;  /* 0x00000009ff09723e */ /* 0x000fe200048070ff */
[----:B------:R-:W-:Y:S01]  /*525f0*/  IMAD.U32 R87, RZ, RZ, UR7 ;  /* 0x00000007ff577e24 */ /* 0x000fe2000f8e00ff */
[----:B-1----:R-:W-:-:S05]  /*52600*/  @!P5 IADD3 R10, P6, R26, R10, RZ ;  /* 0x0000000a1a0ad210 */ /* 0x002fca0007fde0ff */
[----:B------:R-:W-:-:S05]  /*52610*/  @!P5 IMAD.X R11, R31, 0x1, R11, P6 ;  /* 0x000000011f0bd824 */ /* 0x000fca00030e060b */
[----:B------:R0:W-:Y:S01]  /*52620*/  @!P5 STG.E.U8 desc[UR54][R10.64+0x28], R9 ;  /* 0x000028090a00d986 */ /* 0x0001e2000c101136 */
[----:B------:R-:W-:-:S04]  /*52630*/  @!P4 IADD3 R13, P6, P5, R13, UR11, R26 ;  /* 0x0000000b0d0dcc10 */ /* 0x000fc8000fdde01a */
[----:B------:R-:W-:Y:S02]  /*52640*/  @!P4 IADD3.X R87, R87, UR10, R31, P6, P5 ;  /* 0x0000000a5757cc10 */ /* 0x000fe4000b7ea41f */
[----:B------:R-:W-:-:S13]  /*52650*/  ISETP.LT.OR P5, PT, R30, 0x2a, !P1 ;  /* 0x0000002a1e00780c */ /* 0x000fda0004fa1670 */
[----:B0-----:R-:W0:Y:S01]  /*52660*/  @!P5 LDC.64 R10, c[0x0][0x5c0] ;  /* 0x00017000ff0adb82 */ /* 0x001e220000000a00 */
[----:B------:R-:W-:Y:S02]  /*52670*/  LOP3.LUT P0, RZ, R0, 0x20, RZ, 0xc0, !PT ;  /* 0x0000002000ff7812 */ /* 0x000fe4000780c0ff */
[----:B------:R-:W-:Y:S02]  /*52680*/  LOP3.LUT R6, R6, 0xfbffffff, RZ, 0xc0, !PT ;  /* 0xfbffffff06067812 */ /* 0x000fe400078ec0ff */
[----:B0-----:R-:W-:-:S05]  /*52690*/  @!P5 IADD3 R10, P6, R26, R10, RZ ;  /* 0x0000000a1a0ad210 */ /* 0x001fca0007fde0ff */
[----:B------:R-:W-:Y:S01]  /*526a0*/  @!P5 IMAD.X R11, R31, 0x1, R11, P6 ;  /* 0x000000011f0bd824 */ /* 0x000fe200030e060b */
[----:B------:R-:W-:Y:S02]  /*526b0*/  @P4 LOP3.LUT R6, R6, 0x4000000, RZ, 0xfc, !PT ;  /* 0x0400000006064812 */ /* 0x000fe400078efcff */
[----:B------:R-:W-:Y:S01]  /*526c0*/  LOP3.LUT P4, RZ, R2, 0x20, RZ, 0xc0, !PT ;  /* 0x0000002002ff7812 */ /* 0x000fe2000788c0ff */
[----:B------:R-:W-:Y:S02]  /*526d0*/  IMAD.U32 R12, RZ, RZ, UR8 ;  /* 0x00000008ff0c7e24 */ /* 0x000fe4000f8e00ff */
[----:B--2---:R-:W-:-:S05]  /*526e0*/  FMUL R9, R86, UR47 ;  /* 0x0000002f56097c20 */ /* 0x004fca0008400000 */
[----:B------:R-:W-:-:S05]  /*526f0*/  F2FP.SATFINITE.E4M3.F32.PACK_AB_MERGE_C R9, RZ, R9, RZ ;  /* 0x00000009ff09723e */ /* 0x000fca00048070ff */
[----:B------:R3:W-:Y:S02]  /*52700*/  @!P5 STG.E.U8 desc[UR54][R10.64+0x29], R9 ;  /* 0x000029090a00d986 */ /* 0x0007e4000c101136 */
[----:B---3--:R-:W-:-:S05]  /*52710*/  FMUL R9, R89, UR47 ;  /* 0x0000002f59097c20 */ /* 0x008fca0008400000 */
[----:B------:R-:W-:-:S05]  /*52720*/  F2FP.SATFINITE.E4M3.F32.PACK_AB_MERGE_C R9, RZ, R9, RZ ;  /* 0x00000009ff09723e */ /* 0x000fca00048070ff */
[----:B------:R4:W-:Y:S02]  /*52730*/  @!P0 STG.E.U8 desc[UR54][R18.64+0x28], R9 ;  /* 0x0000280912008986 */ /* 0x0009e4000c101136 */
[----:B----4-:R-:W-:-:S05]  /*52740*/  FMUL R9, R96, UR47 ;  /* 0x0000002f60097c20 */ /* 0x010fca0008400000 */
[----:B------:R-:W-:-:S05]  /*52750*/  F2FP.SATFINITE.E4M3.F32.PACK_AB_MERGE_C R9, RZ, R9, RZ ;  /* 0x00000009ff09723e */ /* 0x000fca00048070ff */
[----:B------:R5:W-:Y:S02]  /*52760*/  @!P4 STG.E.U8 desc[UR54][R16.64+0x29], R9 ;  /* 0x000029091000c986 */ /* 0x000be4000c101136 */
[----:B-----5:R-:W-:Y:S02]  /*52770*/  FMUL R9, R92, UR47 ;  /* 0x0000002f5c097c20 */ /* 0x020fe40008400000 */
[----:B------:R-:W2:Y:S01]  /*52780*/  LDL.LU R92, [R1+0x4a0] ;  /* 0x0004a000015c7983 */ /* 0x000ea20000300800 */
[----:B------:R-:W-:Y:S01]  /*52790*/  ISETP.LT.OR P5, PT, R30, 0x32, !P3 ;  /* 0x000000321e00780c */ /* 0x000fe20005fa1670 */
[----:B------:R-:W-:Y:S01]  /*527a0*/  IMAD.U32 R86, RZ, RZ, UR7 ;  /* 0x00000007ff567e24 */ /* 0x000fe2000f8e00ff */
[----:B------:R-:W-:Y:S01]  /*527b0*/  LOP3.LUT R6, R6, 0xf7ffffff, RZ, 0xc0, !PT ;  /* 0xf7ffffff06067812 */ /* 0x000fe200078ec0ff */
[----:B------:R-:W-:Y:S02]  /*527c0*/  IMAD.U32 R18, RZ, RZ, UR8 ;  /* 0x00000008ff127e24 */ /* 0x000fe4000f8e00ff */
[----:B------:R-:W-:-:S02]  /*527d0*/  IMAD.U32 R19, RZ, RZ, UR7 ;  /* 0x00000007ff137e24 */ /* 0x000fc4000f8e00ff */
[----:B------:R-:W-:Y:S02]  /*527e0*/  IMAD.U32 R89, RZ, RZ, UR8 ;  /* 0x00000008ff597e24 */ /* 0x000fe4000f8e00ff */
[----:B------:R-:W-:Y:S01]  /*527f0*/  IMAD.U32 R91, RZ, RZ, UR7 ;  /* 0x00000007ff5b7e24 */ /* 0x000fe2000f8e00ff */
[----:B------:R-:W-:Y:S01]  /*52800*/  F2FP.SATFINITE.E4M3.F32.PACK_AB_MERGE_C R9, RZ, R9, RZ ;  /* 0x00000009ff09723e */ /* 0x000fe200048070ff */
[----:B------:R-:W3:Y:S02]  /*52810*/  LDL.LU R96, [R1+0x4a4] ;  /* 0x0004a40001607983 */ /* 0x000ee40000300800 */
[----:B------:R-:W-:-:S04]  /*52820*/  @!P5 IADD3 R12, P1, P6, R12, UR11, R26 ;  /* 0x0000000b0c0cdc10 */ /* 0x000fc8000fe3e01a */
[----:B------:R-:W-:Y:S02]  /*52830*/  @!P5 IADD3.X R86, R86, UR10, R31, P1, P6 ;  /* 0x0000000a5656dc10 */ /* 0x000fe40008fec41f */
[----:B------:R-:W-:Y:S02]  /*52840*/  ISETP.LT.OR P6, PT, R30, 0x39, !P3 ;  /* 0x000000391e00780c */ /* 0x000fe40005fc1670 */
[----:B------:R-:W-:-:S04]  /*52850*/  @P5 LOP3.LUT R6, R6, 0x8000000, RZ, 0xfc, !PT ;  /* 0x0800000006065812 */ /* 0x000fc800078efcff */
[----:B------:R-:W-:-:S07]  /*52860*/  LOP3.LUT R6, R6, 0xefffffff, RZ, 0xc0, !PT ;  /* 0xefffffff06067812 */ /* 0x000fce00078ec0ff */
[----:B------:R-:W-:Y:S02]  /*52870*/  @!P6 IADD3 R18, P0, P1, R18, UR11, R26 ;  /* 0x0000000b1212ec10 */ /* 0x000fe4000f91e01a */
[----:B------:R-:W-:Y:S02]  /*52880*/  @P6 LOP3.LUT R6, R6, 0x10000000, RZ, 0xfc, !PT ;  /* 0x1000000006066812 */ /* 0x000fe400078efcff */
[----:B------:R-:W-:Y:S02]  /*52890*/  @!P6 IADD3.X R19, R19, UR10, R31, P0, P1 ;  /* 0x0000000a1313ec10 */ /* 0x000fe400087e241f */
[----:B------:R-:W-:Y:S02]  /*528a0*/  ISETP.LT.OR P0, PT, R30, 0x3a, !P3 ;  /* 0x0000003a1e00780c */ /* 0x000fe40005f01670 */
[----:B------:R-:W-:-:S04]  /*528b0*/  LOP3.LUT R6, R6, 0xbfffffff, RZ, 0xc0, !PT ;  /* 0xbfffffff06067812 */ /* 0x000fc800078ec0ff */
[----:B------:R-:W-:Y:S02]  /*528c0*/  @P3 LOP3.LUT R6, R6, 0x40000000, RZ, 0xfc, !PT ;  /* 0x4000000006063812 */ /* 0x000fe400078efcff */
[----:B------:R-:W-:Y:S02]  /*528d0*/  LOP3.LUT P5, RZ, R0, 0x10000, RZ, 0xc0, !PT ;  /* 0x0001000000ff7812 */ /* 0x000fe400078ac0ff */
[----:B------:R-:W-:-:S03]  /*528e0*/  LOP3.LUT R6, R6, 0xdfffffff, RZ, 0xc0, !PT ;  /* 0xdfffffff06067812 */ /* 0x000fc600078ec0ff */
[----:B------:R-:W-:Y:S02]  /*528f0*/  @!P0 IADD3 R89, P6, P3, R89, UR11, R26 ;  /* 0x0000000b59598c10 */ /* 0x000fe4000fbde01a */
[----:B------:R-:W-:Y:S02]  /*52900*/  @P0 LOP3.LUT R6, R6, 0x20000000, RZ, 0xfc, !PT ;  /* 0x2000000006060812 */ /* 0x000fe400078efcff */
[----:B------:R-:W-:Y:S02]  /*52910*/  @!P0 IADD3.X R91, R91, UR10, R31, P6, P3 ;  /* 0x0000000a5b5b8c10 */ /* 0x000fe4000b7e641f */
[----:B------:R-:W-:-:S13]  /*52920*/  ISETP.LT.OR P0, PT, R30, 0x31, !P5 ;  /* 0x000000311e00780c */ /* 0x000fda0006f01670 */
[----:B------:R-:W0:Y:S02]  /*52930*/  @!P0 LDC.64 R10, c[0x0][0x5c0] ;  /* 0x00017000ff0a8b82 */ /* 0x000e240000000a00 */
[----:B0-----:R-:W-:-:S05]  /*52940*/  @!P0 IADD3 R10, P3, R26, R10, RZ ;  /* 0x0000000a1a0a8210 */ /* 0x001fca0007f7e0ff */
[----:B------:R-:W-:-:S05]  /*52950*/  @!P0 IMAD.X R11, R31, 0x1, R11, P3 ;  /* 0x000000011f0b8824 */ /* 0x000fca00018e060b */
[----:B------:R0:W-:Y:S01]  /*52960*/  @!P0 STG.E.U8 desc[UR54][R10.64+0x30], R9 ;  /* 0x000030090a008986 */ /* 0x0001e2000c101136 */
[----:B------:R-:W-:-:S13]  /*52970*/  ISETP.LT.OR P0, PT, R30, 0x32, !P5 ;  /* 0x000000321e00780c */ /* 0x000fda0006f01670 */
[----:B0-----:R-:W0:Y:S01]  /*52980*/  @!P0 LDC.64 R10, c[0x0][0x5c0] ;  /* 0x00017000ff0a8b82 */ /* 0x001e220000000a00 */
[----:B------:R-:W-:Y:S02]  /*52990*/  FMUL R9, R95, UR47 ;  /* 0x0000002f5f097c20 */ /* 0x000fe40008400000 */
[----:B------:R-:W4:Y:S03]  /*529a0*/  LDL.LU R95, [R1+0x4a8] ;  /* 0x0004a800015f7983 */ /* 0x000f260000300800 */
[----:B------:R-:W-:Y:S02]  /*529b0*/  F2FP.SATFINITE.E4M3.F32.PACK_AB_MERGE_C R9, RZ, R9, RZ ;  /* 0x00000009ff09723e */ /* 0x000fe400048070ff */
[----:B0-----:R-:W-:-:S05]  /*529c0*/  @!P0 IADD3 R10, P3, R26, R10, RZ ;  /* 0x0000000a1a0a8210 */ /* 0x001fca0007f7e0ff */
[----:B------:R-:W-:-:S05]  /*529d0*/  @!P0 IMAD.X R11, R31, 0x1, R11, P3 ;  /* 0x000000011f0b8824 */ /* 0x000fca00018e060b */
[----:B------:R0:W-:Y:S01]  /*529e0*/  @!P0 STG.E.U8 desc[UR54][R10.64+0x31], R9 ;  /* 0x000031090a008986 */ /* 0x0001e2000c101136 */
[----:B------:R-:W-:Y:S01]  /*529f0*/  LOP3.LUT P1, RZ, R2, 0x80, RZ, 0xc0, !PT ;  /* 0x0000008002ff7812 */ /* 0x000fe2000782c0ff */
[----:B0-----:R-:W-:Y:S02]  /*52a00*/  FMUL R9, R94, UR47 ;  /* 0x0000002f5e097c20 */ /* 0x001fe40008400000 */
[----:B------:R-:W5:Y:S04]  /*52a10*/  LDL.LU R94, [R1+0x4ac] ;  /* 0x0004ac00015e7983 */ /* 0x000f680000300800 */
[----:B------:R-:W5:Y:S01]  /*52a20*/  LDL.LU R97, [R1+0x4b0] ;  /* 0x0004b00001617983 */ /* 0x000f620000300800 */
[----:B------:R-:W-:-:S05]  /*52a30*/  F2FP.SATFINITE.E4M3.F32.PACK_AB_MERGE_C R9, RZ, R9, RZ ;  /* 0x00000009ff09723e */ /* 0x000fca00048070ff */
[----:B------:R0:W-:Y:S02]  /*52a40*/  @!P1 STG.E.U8 desc[UR54][R32.64+0x30], R9 ;  /* 0x0000300920009986 */ /* 0x0001e4000c101136 */
[----:B0-----:R-:W-:Y:S02]  /*52a50*/  FMUL R9, R93, UR47 ;  /* 0x0000002f5d097c20 */ /* 0x001fe40008400000 */
[----:B------:R-:W5:Y:S01]  /*52a60*/  LDL.LU R93, [R1+0x4b4] ;  /* 0x0004b400015d7983 */ /* 0x000f620000300800 */
[----:B------:R-:W-:Y:S02]  /*52a70*/  LOP3.LUT P2, RZ, R2, 0x10, RZ, 0xc0, !PT ;  /* 0x0000001002ff7812 */ /* 0x000fe4000784c0ff */
[----:B------:R-:W-:-:S11]  /*52a80*/  F2FP.SATFINITE.E4M3.F32.PACK_AB_MERGE_C R9, RZ, R9, RZ ;  /* 0x00000009ff09723e */ /* 0x000fd600048070ff */
[----:B------:R2:W-:Y:S02]  /*52a90*/  @!P2 STG.E.U8 desc[UR54][R22.64+0x31], R9 ;  /* 0x000031091600a986 */ /* 0x0005e4000c101136 */
[----:B--2---:R-:W-:Y:S02]  /*52aa0*/  FMUL R9, R92, UR47 ;  /* 0x0000002f5c097c20 */ /* 0x004fe40008400000 */
[----:B------:R-:W2:Y:S01]  /*52ab0*/  LDL.LU R92, [R1+0x4b8] ;  /* 0x0004b800015c7983 */ /* 0x000ea20000300800 */
[----:B------:R-:W-:-:S13]  /*52ac0*/  ISETP.LT.OR P3, PT, R30, 0x39, !P5 ;  /* 0x000000391e00780c */ /* 0x000fda0006f61670 */
[----:B------:R-:W0:Y:S01]  /*52ad0*/  @!P3 LDC.64 R10, c[0x0][0x5c0] ;  /* 0x00017000ff0abb82 */ /* 0x000e220000000a00 */
[----:B------:R-:W-:Y:S02]  /*52ae0*/  F2FP.SATFINITE.E4M3.F32.PACK_AB_MERGE_C R9, RZ, R9, RZ ;  /* 0x00000009ff09723e */ /* 0x000fe400048070ff */
[----:B0-----:R-:W-:-:S05]  /*52af0*/  @!P3 IADD3 R10, P2, R26, R10, RZ ;  /* 0x0000000a1a0ab210 */ /* 0x001fca0007f5e0ff */
[----:B------:R-:W-:-:S05]  /*52b00*/  @!P3 IMAD.X R11, R31, 0x1, R11, P2 ;  /* 0x000000011f0bb824 */ /* 0x000fca00010e060b */
[----:B------:R0:W-:Y:S01]  /*52b10*/  @!P3 STG.E.U8 desc[UR54][R10.64+0x38], R9 ;  /* 0x000038090a00b986 */ /* 0x0001e2000c101136 */
[----:B------:R-:W-:-:S13]  /*52b20*/  ISETP.LT.OR P3, PT, R30, 0x3a, !P5 ;  /* 0x0000003a1e00780c */ /* 0x000fda0006f61670 */
[----:B0-----:R-:W0:Y:S01]  /*52b30*/  @!P3 LDC.64 R10, c[0x0][0x5c0] ;  /* 0x00017000ff0abb82 */ /* 0x001e220000000a00 */
[----:B---3--:R-:W-:Y:S02]  /*52b40*/  FMUL R9, R96, UR47 ;  /* 0x0000002f60097c20 */ /* 0x008fe40008400000 */
[----:B------:R-:W3:Y:S03]  /*52b50*/  LDL.LU R96, [R1+0x4bc] ;  /* 0x0004bc0001607983 */ /* 0x000ee60000300800 */
[----:B------:R-:W-:Y:S02]  /*52b60*/  F2FP.SATFINITE.E4M3.F32.PACK_AB_MERGE_C R9, RZ, R9, RZ ;  /* 0x00000009ff09723e */ /* 0x000fe400048070ff */
[----:B0-----:R-:W-:-:S05]  /*52b70*/  @!P3 IADD3 R10, P5, R26, R10, RZ ;  /* 0x0000000a1a0ab210 */ /* 0x001fca0007fbe0ff */
[----:B------:R-:W-:-:S05]  /*52b80*/  @!P3 IMAD.X R11, R31, 0x1, R11, P5 ;  /* 0x000000011f0bb824 */ /* 0x000fca00028e060b */
[----:B------:R4:W-:Y:S01]  /*52b90*/  @!P3 STG.E.U8 desc[UR54][R10.64+0x39], R9 ;  /* 0x000039090a00b986 */ /* 0x0009e2000c101136 */
[C---:B------:R-:W-:Y:S02]  /*52ba0*/  LOP3.LUT P1, RZ, R2.reuse, 0x4, RZ, 0xc0, !PT ;  /* 0x0000000402ff7812 */ /* 0x040fe4000782c0ff */
[----:B------:R-:W-:Y:S01]  /*52bb0*/  LOP3.LUT P4, RZ, R2, 0x40, RZ, 0xc0, !PT ;  /* 0x0000004002ff7812 */ /* 0x000fe2000788c0ff */
[----:B----4-:R-:W-:Y:S02]  /*52bc0*/  FMUL R9, R95, UR47 ;  /* 0x0000002f5f097c20 */ /* 0x010fe40008400000 */
[----:B------:R-:W4:Y:S01]  /*52bd0*/  LDL.LU R95, [R1+0x4c0] ;  /* 0x0004c000015f7983 */ /* 0x000f220000300800 */
[----:B------:R-:W-:Y:S02]  /*52be0*/  LOP3.LUT R4, R4, 0xfffffffd, RZ, 0xc0, !PT ;  /* 0xfffffffd04047812 */ /* 0x000fe400078ec0ff */
[----:B------:R-:W-:-:S05]  /*52bf0*/  F2FP.SATFINITE.E4M3.F32.PACK_AB_MERGE_C R9, RZ, R9, RZ ;  /* 0x00000009ff09723e */ /* 0x000fca00048070ff */
[----:B------:R-:W-:Y:S02]  /*52c00*/  @P1 LOP3.LUT R4, R4, 0x2, RZ, 0xfc, !PT ;  /* 0x0000000204041812 */ /* 0x000fe400078efcff */
[----:B------:R-:W-:Y:S01]  /*52c10*/  LOP3.LUT P1, RZ, R2, 0x8, RZ, 0xc0, !PT ;  /* 0x0000000802ff7812 */ /* 0x000fe2000782c0ff */
[----:B------:R5:W-:Y:S02]  /*52c20*/  @!P4 STG.E.U8 desc[UR54][R40.64+0x38], R9 ;  /* 0x000038092800c986 */ /* 0x000be4000c101136 */
[----:B-----5:R-:W-:Y:S02]  /*52c30*/  FMUL R9, R94, UR47 ;  /* 0x0000002f5e097c20 */ /* 0x020fe40008400000 */
[----:B------:R-:W5:Y:S03]  /*52c40*/  LDL.LU R94, [R1+0x4c4] ;  /* 0x0004c400015e7983 */ /* 0x000f660000300800 */
[----:B------:R-:W-:-:S05]  /*52c50*/  F2FP.SATFINITE.E4M3.F32.PACK_AB_MERGE_C R9, RZ, R9, RZ ;  /* 0x00000009ff09723e */ /* 0x000fca00048070ff */
[----:B------:R0:W-:Y:S01]  /*52c60*/  @!P1 STG.E.U8 desc[UR54][R36.64+0x39], R9 ;  /* 0x0000390924009986 */ /* 0x0001e2000c101136 */
[----:B------:R-:W-:Y:S01]  /*52c70*/  LOP3.LUT P1, RZ, R4, 0x2, RZ, 0xc0, !PT ;  /* 0x0000000204ff7812 */ /* 0x000fe2000782c0ff */
[----:B0-----:R-:W-:-:S05]  /*52c80*/  FMUL R9, R97, UR47 ;  /* 0x0000002f61097c20 */ /* 0x001fca0008400000 */
[----:B------:R-:W-:-:S07]  /*52c90*/  F2FP.SATFINITE.E4M3.F32.PACK_AB_MERGE_C R9, RZ, R9, RZ ;  /* 0x00000009ff09723e */ /* 0x000fce00048070ff */
        /* <DEDUP_REMOVED lines=8> */
[----:B------:R-:W-:-:S13]  /*52d20*/  LOP3.LUT P6, RZ, R0, 0x4000, RZ, 0xc0, !PT ;  /* 0x0000400000ff7812 */ /* 0x000fda00078cc0ff */
[----:B------:R-:W0:Y:S01]  /*52d30*/  @!P6 LDC.64 R10, c[0x0][0x5c0] ;  /* 0x00017000ff0aeb82 */ /* 0x000e220000000a00 */
[----:B------:R-:W-:Y:S02]  /*52d40*/  LOP3.LUT P2, RZ, R0, 0x2000, RZ, 0xc0, !PT ;  /* 0x0000200000ff7812 */ /* 0x000fe4000784c0ff */
[----:B------:R-:W-:Y:S02]  /*52d50*/  F2FP.SATFINITE.E4M3.F32.PACK_AB_MERGE_C R9, RZ, R9, RZ ;  /* 0x00000009ff09723e */ /* 0x000fe400048070ff */
[----:B0-----:R-:W-:-:S05]  /*52d60*/  @!P6 IADD3 R10, P0, R66, R10, RZ ;  /* 0x0000000a420ae210 */ /* 0x001fca0007f1e0ff */
[----:B------:R-:W-:-:S05]  /*52d70*/  @!P6 IMAD.X R11, R67, 0x1, R11, P0 ;  /* 0x00000001430be824 */ /* 0x000fca00000e060b */
[----:B------:R0:W-:Y:S02]  /*52d80*/  @!P6 STG.E.U8 desc[UR54][R10.64+0x20], R9 ;  /* 0x000020090a00e986 */ /* 0x0001e4000c101136 */
[----:B0-----:R-:W0:Y:S01]  /*52d90*/  @!P2 LDC.64 R10, c[0x0][0x5c0] ;  /* 0x00017000ff0aab82 */ /* 0x001e220000000a00 */
[----:B---3--:R-:W-:Y:S02]  /*52da0*/  FMUL R9, R96, UR47 ;  /* 0x0000002f60097c20 */ /* 0x008fe40008400000 */
[----:B------:R-:W3:Y:S03]  /*52db0*/  LDL.LU R96, [R1+0x4d0] ;  /* 0x0004d00001607983 */ /* 0x000ee60000300800 */
[----:B------:R-:W-:Y:S02]  /*52dc0*/  F2FP.SATFINITE.E4M3.F32.PACK_AB_MERGE_C R9, RZ, R9, RZ ;  /* 0x00000009ff09723e */ /* 0x000fe400048070ff */
[----:B0-----:R-:W-:-:S05]  /*52dd0*/  @!P2 IADD3 R10, P0, R68, R10, RZ ;  /* 0x0000000a440aa210 */ /* 0x001fca0007f1e0ff */
[----:B------:R-:W-:-:S05]  /*52de0*/  @!P2 IMAD.X R11, R69, 0x1, R11, P0 ;  /* 0x00000001450ba824 */ /* 0x000fca00000e060b */
[----:B------:R4:W-:Y:S01]  /*52df0*/  @!P2 STG.E.U8 desc[UR54][R10.64+0x21], R9 ;  /* 0x000021090a00a986 */ /* 0x0009e2000c101136 */
[----:B------:R-:W-:Y:S01]  /*52e00*/  LOP3.LUT P3, RZ, R2, 0x1, RZ, 0xc0, !PT ;  /* 0x0000000102ff7812 */ /* 0x000fe2000786c0ff */
[----:B----4-:R-:W-:Y:S02]  /*52e10*/  FMUL R9, R95, UR47 ;  /* 0x0000002f5f097c20 */ /* 0x010fe40008400000 */
[----:B------:R-:W4:Y:S03]  /*52e20*/  LDL.LU R95, [R1+0x4d4] ;  /* 0x0004d400015f7983 */ /* 0x000f260000300800 */
[----:B------:R-:W-:-:S07]  /*52e30*/  F2FP.SATFINITE.E4M3.F32.PACK_AB_MERGE_C R9, RZ, R9, RZ ;  /* 0x00000009ff09723e */ /* 0x000fce00048070ff */
[----:B------:R5:W-:Y:S01]  /*52e40*/  @!P3 STG.E.U8 desc[UR54][R38.64+0x28], R9 ;  /* 0x000028092600b986 */ /* 0x000be2000c101136 */
[C---:B------:R-:W-:Y:S02]  /*52e50*/  LOP3.LUT P5, RZ, R0.reuse, 0x80000000, RZ, 0xc0, !PT ;  /* 0x8000000000ff7812 */ /* 0x040fe400078ac0ff */
[----:B------:R-:W-:-:S13]  /*52e60*/  LOP3.LUT P4, RZ, R0, 0x1000, RZ, 0xc0, !PT ;  /* 0x0000100000ff7812 */ /* 0x000fda000788c0ff */
[----:B------:R-:W0:Y:S01]  /*52e70*/  @!P4 LDC.64 R10, c[0x0][0x5c0] ;  /* 0x00017000ff0acb82 */ /* 0x000e220000000a00 */
[----:B-----5:R-:W-:Y:S02]  /*52e80*/  FMUL R9, R94, UR47 ;  /* 0x0000002f5e097c20 */ /* 0x020fe40008400000 */
[----:B------:R-:W5:Y:S03]  /*52e90*/  LDL.LU R94, [R1+0x4d8] ;  /* 0x0004d800015e7983 */ /* 0x000f660000300800 */
[----:B------:R-:W-:-:S05]  /*52ea0*/  F2FP.SATFINITE.E4M3.F32.PACK_AB_MERGE_C R9, RZ, R9, RZ ;  /* 0x00000009ff09723e */ /* 0x000fca00048070ff */
[----:B------:R1:W-:Y:S02]  /*52eb0*/  @!P5 STG.E.U8 desc[UR54][R34.64+0x29], R9 ;  /* 0x000029092200d986 */ /* 0x0003e4000c101136 */
[----:B-1----:R-:W-:Y:S02]  /*52ec0*/  FMUL R9, R93, UR47 ;  /* 0x0000002f5d097c20 */ /* 0x002fe40008400000 */
[----:B------:R-:W5:Y:S01]  /*52ed0*/  LDL.LU R93, [R1+0x4dc] ;  /* 0x0004dc00015d7983 */ /* 0x000f620000300800 */
[----:B0-----:R-:W-:-:S03]  /*52ee0*/  @!P4 IADD3 R10, P0, R70, R10, RZ ;  /* 0x0000000a460ac210 */ /* 0x001fc60007f1e0ff */
[----:B------:R-:W5:Y:S01]  /*52ef0*/  LDL.LU R97, [R1+0x4e0] ;  /* 0x0004e00001617983 */ /* 0x000f620000300800 */
[----:B------:R-:W-:Y:S01]  /*52f00*/  F2FP.SATFINITE.E4M3.F32.PACK_AB_MERGE_C R9, RZ, R9, RZ ;  /* 0x00000009ff09723e */ /* 0x000fe200048070ff */
[----:B------:R-:W-:-:S05]  /*52f10*/  @!P4 IMAD.X R11, R71, 0x1, R11, P0 ;  /* 0x00000001470bc824 */ /* 0x000fca00000e060b */
[----:B------:R2:W-:Y:S02]  /*52f20*/  @!P4 STG.E.U8 desc[UR54][R10.64+0x28], R9 ;  /* 0x000028090a00c986 */ /* 0x0005e4000c101136 */
[----:B--2---:R-:W-:Y:S02]  /*52f30*/  FMUL R9, R92, UR47 ;  /* 0x0000002f5c097c20 */ /* 0x004fe40008400000 */
[----:B------:R-:W2:Y:S01]  /*52f40*/  LDL.LU R92, [R1+0x4e4] ;  /* 0x0004e400015c7983 */ /* 0x000ea20000300800 */
[----:B------:R-:W-:Y:S02]  /*52f50*/  LOP3.LUT P0, RZ, R0, 0x10000000, RZ, 0xc0, !PT ;  /* 0x1000000000ff7812 */ /* 0x000fe4000780c0ff */
[----:B------:R-:W-:-:S11]  /*52f60*/  LOP3.LUT R6, R6, 0x7fffffff, RZ, 0xc0, !PT ;  /* 0x7fffffff06067812 */ /* 0x000fd600078ec0ff */
[----:B------:R-:W-:Y:S02]  /*52f70*/  @P0 LOP3.LUT R6, R6, 0x80000000, RZ, 0xfc, !PT ;  /* 0x8000000006060812 */ /* 0x000fe400078efcff */
[----:B------:R-:W-:-:S13]  /*52f80*/  LOP3.LUT P0, RZ, R0, 0x800, RZ, 0xc0, !PT ;  /* 0x0000080000ff7812 */ /* 0x000fda000780c0ff */
[----:B------:R-:W0:Y:S01]  /*52f90*/  @!P0 LDC.64 R10, c[0x0][0x5c0] ;  /* 0x00017000ff0a8b82 */ /* 0x000e220000000a00 */
[----:B------:R-:W-:Y:S02]  /*52fa0*/  F2FP.SATFINITE.E4M3.F32.PACK_AB_MERGE_C R9, RZ, R9, RZ ;  /* 0x00000009ff09723e */ /* 0x000fe400048070ff */
[----:B------:R-:W-:Y:S02]  /*52fb0*/  LOP3.LUT P6, RZ, R0, 0x40000000, RZ, 0xc0, !PT ;  /* 0x4000000000ff7812 */ /* 0x000fe400078cc0ff */
[----:B0-----:R-:W-:-:S05]  /*52fc0*/  @!P0 IADD3 R10, P4, R72, R10, RZ ;  /* 0x0000000a480a8210 */ /* 0x001fca0007f9e0ff */
[----:B------:R-:W-:-:S05]  /*52fd0*/  @!P0 IMAD.X R11, R73, 0x1, R11, P4 ;  /* 0x00000001490b8824 */ /* 0x000fca00020e060b */
[----:B------:R3:W-:Y:S02]  /*52fe0*/  @!P0 STG.E.U8 desc[UR54][R10.64+0x29], R9 ;  /* 0x000029090a008986 */ /* 0x0007e4000c101136 */
[----:B---3--:R-:W-:Y:S02]  /*52ff0*/  FMUL R9, R96, UR47 ;  /* 0x0000002f60097c20 */ /* 0x008fe40008400000 */
[----:B------:R-:W3:Y:S03]  /*53000*/  LDL.LU R96, [R1+0x4e8] ;  /* 0x0004e80001607983 */ /* 0x000ee60000300800 */
[----:B------:R-:W-:-:S05]  /*53010*/  F2FP.SATFINITE.E4M3.F32.PACK_AB_MERGE_C R9, RZ, R9, RZ ;  /* 0x00000009ff09723e */ /* 0x000fca00048070ff */
[----:B------:R4:W-:Y:S01]  /*53020*/  @!P6 STG.E.U8 desc[UR54][R44.64+0x30], R9 ;  /* 0x000030092c00e986 */ /* 0x0009e2000c101136 */
[----:B------:R-:W-:Y:S02]  /*53030*/  LOP3.LUT P1, RZ, R4, 0x1, RZ, 0xc0, !PT ;  /* 0x0000000104ff7812 */ /* 0x000fe4000782c0ff */
[----:B------:R-:W-:-:S11]  /*53040*/  LOP3.LUT P2, RZ, R0, 0x20000000, RZ, 0xc0, !PT ;  /* 0x2000000000ff7812 */ /* 0x000fd6000784c0ff */
[----:B------:R-:W0:Y:S01]  /*53050*/  @!P1 LDC.64 R10, c[0x0][0x5c0] ;  /* 0x00017000ff0a9b82 */ /* 0x000e220000000a00 */
[----:B----4-:R-:W-:Y:S02]  /*53060*/  FMUL R9, R95, UR47 ;  /* 0x0000002f5f097c20 */ /* 0x010fe40008400000 */
[----:B------:R-:W4:Y:S03]  /*53070*/  LDL.LU R95, [R1+0x4ec] ;  /* 0x0004ec00015f7983 */ /* 0x000f260000300800 */
[----:B------:R-:W-:-:S05]  /*53080*/  F2FP.SATFINITE.E4M3.F32.PACK_AB_MERGE_C R9, RZ, R9, RZ ;  /* 0x00000009ff09723e */ /* 0x000fca00048070ff */
[----:B------:R5:W-:Y:S01]  /*53090*/  @!P2 STG.E.U8 desc[UR54][R42.64+0x31], R9 ;  /* 0x000031092a00a986 */ /* 0x000be2000c101136 */
[----:B------:R-:W-:Y:S02]  /*530a0*/  LOP3.LUT P3, RZ, R0, 0x200, RZ, 0xc0, !PT ;  /* 0x0000020000ff7812 */ /* 0x000fe4000786c0ff */
[----:B0-----:R-:W-:-:S05]  /*530b0*/  @!P1 IADD3 R10, P0, R74, R10, RZ ;  /* 0x0000000a4a0a9210 */ /* 0x001fca0007f1e0ff */
[----:B------:R-:W-:Y:S02]  /*530c0*/  @!P1 IMAD.X R11, R75, 0x1, R11, P0 ;  /* 0x000000014b0b9824 */ /* 0x000fe400000e060b */
[----:B-----5:R-:W-:Y:S02]  /*530d0*/  FMUL R9, R94, UR47 ;  /* 0x0000002f5e097c20 */ /* 0x020fe40008400000 */
[----:B------:R-:W5:Y:S03]  /*530e0*/  LDL.LU R94, [R1+0x4f0] ;  /* 0x0004f000015e7983 */ /* 0x000f660000300800 */
[----:B------:R-:W-:-:S05]  /*530f0*/  F2FP.SATFINITE.E4M3.F32.PACK_AB_MERGE_C R9, RZ, R9, RZ ;  /* 0x00000009ff09723e */ /* 0x000fca00048070ff */
[----:B------:R0:W-:Y:S02]  /*53100*/  @!P1 STG.E.U8 desc[UR54][R10.64+0x30], R9 ;  /* 0x000030090a009986 */ /* 0x0001e4000c101136 */
[----:B0-----:R-:W0:Y:S01]  /*53110*/  @!P3 LDC.64 R10, c[0x0][0x5c0] ;  /* 0x00017000ff0abb82 */ /* 0x001e220000000a00 */
[----:B------:R-:W-:Y:S02]  /*53120*/  FMUL R9, R93, UR47 ;  /* 0x0000002f5d097c20 */ /* 0x000fe40008400000 */
[----:B------:R-:W5:Y:S01]  /*53130*/  LDL.LU R93, [R1+0x4f4] ;  /* 0x0004f400015d7983 */ /* 0x000f620000300800 */
[----:B0-----:R-:W-:Y:S02]  /*53140*/  @!P3 IADD3 R10, P0, R76, R10, RZ ;  /* 0x0000000a4c0ab210 */ /* 0x001fe40007f1e0ff */
[----:B------:R-:W-:-:S03]  /*53150*/  F2FP.SATFINITE.E4M3.F32.PACK_AB_MERGE_C R9, RZ, R9, RZ ;  /* 0x00000009ff09723e */ /* 0x000fc600048070ff */
[----:B------:R-:W-:Y:S01]  /*53160*/  @!P3 IMAD.X R11, R77, 0x1, R11, P0 ;  /* 0x000000014d0bb824 */ /* 0x000fe200000e060b */
[----:B------:R-:W-:-:S04]  /*53170*/  LOP3.LUT P0, RZ, R6, 0x80000000, RZ, 0xc0, !PT ;  /* 0x8000000006ff7812 */ /* 0x000fc8000780c0ff */
[----:B------:R0:W-:Y:S02]  /*53180*/  @!P3 STG.E.U8 desc[UR54][R10.64+0x31], R9 ;  /* 0x000031090a00b986 */ /* 0x0001e4000c101136 */
[----:B0-----:R-:W-:-:S05]  /*53190*/  FMUL R9, R97, UR47 ;  /* 0x0000002f61097c20 */ /* 0x001fca0008400000 */
[----:B------:R-:W-:-:S05]  /*531a0*/  F2FP.SATFINITE.E4M3.F32.PACK_AB_MERGE_C R9, RZ, R9, RZ ;  /* 0x00000009ff09723e */ /* 0x000fca00048070ff */
[----:B------:R2:W-:Y:S02]  /*531b0*/  @!P0 STG.E.U8 desc[UR54][R48.64+0x38], R9 ;  /* 0x0000380930008986 */ /* 0x0005e4000c101136 */
[----:B--2---:R-:W-:Y:S02]  /*531c0*/  FMUL R9, R92, UR47 ;  /* 0x0000002f5c097c20 */ /* 0x004fe40008400000 */
[----:B------:R-:W2:Y:S01]  /*531d0*/  LDL.LU R92, [R1+0x4f8] ;  /* 0x0004f800015c7983 */ /* 0x000ea20000300800 */
[C---:B------:R-:W-:Y:S02]  /*531e0*/  LOP3.LUT P4, RZ, R0.reuse, 0x100, RZ, 0xc0, !PT ;  /* 0x0000010000ff7812 */ /* 0x040fe4000788c0ff */
[----:B------:R-:W-:-:S11]  /*531f0*/  LOP3.LUT P5, RZ, R0, 0x8000000, RZ, 0xc0, !PT ;  /* 0x0800000000ff7812 */ /* 0x000fd600078ac0ff */
[----:B------:R-:W0:Y:S01]  /*53200*/  @!P4 LDC.64 R10, c[0x0][0x5c0] ;  /* 0x00017000ff0acb82 */ /* 0x000e220000000a00 */
[----:B------:R-:W-:Y:S02]  /*53210*/  F2FP.SATFINITE.E4M3.F32.PACK_AB_MERGE_C R9, RZ, R9, RZ ;  /* 0x00000009ff09723e */ /* 0x000fe400048070ff */
[----:B------:R-:W-:-:S03]  /*53220*/  LOP3.LUT P6, RZ, R0, 0x80, RZ, 0xc0, !PT ;  /* 0x0000008000ff7812 */ /* 0x000fc600078cc0ff */
[----:B------:R3:W-:Y:S01]  /*53230*/  @!P5 STG.E.U8 desc[UR54][R46.64+0x39], R9 ;  /* 0x000039092e00d986 */ /* 0x0007e2000c101136 */
[----:B0-----:R-:W-:-:S05]  /*53240*/  @!P4 IADD3 R10, P0, R78, R10, RZ ;  /* 0x0000000a4e0ac210 */ /* 0x001fca0007f1e0ff */
[----:B------:R-:W-:Y:S02]  /*53250*/  @!P4 IMAD.X R11, R79, 0x1, R11, P0 ;  /* 0x000000014f0bc824 */ /* 0x000fe400000e060b */
[----:B---3--:R-:W-:Y:S02]  /*53260*/  FMUL R9, R96, UR47 ;  /* 0x0000002f60097c20 */ /* 0x008fe40008400000 */
[----:B------:R-:W3:Y:S03]  /*53270*/  LDL.LU R96, [R1+0x4fc] ;  /* 0x0004fc0001607983 */ /* 0x000ee60000300800 */
[----:B------:R-:W-:-:S05]  /*53280*/  F2FP.SATFINITE.E4M3.F32.PACK_AB_MERGE_C R9, RZ, R9, RZ ;  /* 0x00000009ff09723e */ /* 0x000fca00048070ff */
[----:B------:R0:W-:Y:S02]  /*53290*/  @!P4 STG.E.U8 desc[UR54][R10.64+0x38], R9 ;  /* 0x000038090a00c986 */ /* 0x0001e4000c101136 */
[----:B0-----:R-:W0:Y:S01]  /*532a0*/  @!P6 LDC.64 R10, c[0x0][0x5c0] ;  /* 0x00017000ff0aeb82 */ /* 0x001e220000000a00 */
[----:B----4-:R-:W-:Y:S02]  /*532b0*/  FMUL R9, R95, UR47 ;  /* 0x0000002f5f097c20 */ /* 0x010fe40008400000 */
[----:B------:R-:W4:Y:S01]  /*532c0*/  LDL.LU R95, [R1+0x500] ;  /* 0x00050000015f7983 */ /* 0x000f220000300800 */
[----:B0-----:R-:W-:Y:S02]  /*532d0*/  @!P6 IADD3 R10, P0, R81, R10, RZ ;  /* 0x0000000a510ae210 */ /* 0x001fe40007f1e0ff */
[----:B------:R-:W-:-:S03]  /*532e0*/  F2FP.SATFINITE.E4M3.F32.PACK_AB_MERGE_C R9, RZ, R9, RZ ;  /* 0x00000009ff09723e */ /* 0x000fc600048070ff */
[----:B------:R-:W-:-:S05]  /*532f0*/  @!P6 IMAD.X R11, R84, 0x1, R11, P0 ;  /* 0x00000001540be824 */ /* 0x000fca00000e060b */
[----:B------:R5:W-:Y:S01]  /*53300*/  @!P6 STG.E.U8 desc[UR54][R10.64+0x39], R9 ;  /* 0x000039090a00e986 */ /* 0x000be2000c101136 */
[----:B------:R-:W-:Y:S01]  /*53310*/  LOP3.LUT P2, RZ, R0, 0x4000000, RZ, 0xc0, !PT ;  /* 0x0400000000ff7812 */ /* 0x000fe2000784c0ff */
[----:B-----5:R-:W-:Y:S02]  /*53320*/  FMUL R9, R94, UR47 ;  /* 0x0000002f5e097c20 */ /* 0x020fe40008400000 */
[----:B------:R-:W5:Y:S03]  /*53330*/  LDL.LU R94, [R1+0x504] ;  /* 0x00050400015e7983 */ /* 0x000f660000300800 */
[----:B------:R-:W-:-:S07]  /*53340*/  F2FP.SATFINITE.E4M3.F32.PACK_AB_MERGE_C R9, RZ, R9, RZ ;  /* 0x00000009ff09723e */ /* 0x000fce00048070ff */
[----:B------:R0:W-:Y:S01]  /*53350*/  @!P2 STG.E.U8 desc[UR54][R52.64+0x20], R9 ;  /* 0x000020093400a986 */ /* 0x0001e2000c101136 */
[----:B------:R-:W-:Y:S01]  /*53360*/  LOP3.LUT P1, RZ, R0, 0x2000000, RZ, 0xc0, !PT ;  /* 0x0200000000ff7812 */ /* 0x000fe2000782c0ff */
[----:B0-----:R-:W-:Y:S02]  /*53370*/  FMUL R9, R93, UR47 ;  /* 0x0000002f5d097c20 */ /* 0x001fe40008400000 */
[----:B------:R-:W5:Y:S04]  /*53380*/  LDL.LU R93, [R1+0x508] ;  /* 0x00050800015d7983 */ /* 0x000f680000300800 */
[----:B------:R-:W5:Y:S01]  /*53390*/  LDL.LU R97, [R1+0x50c] ;  /* 0x00050c0001617983 */ /* 0x000f620000300800 */
[----:B------:R-:W-:-:S05]  /*533a0*/  F2FP.SATFINITE.E4M3.F32.PACK_AB_MERGE_C R9, RZ, R9, RZ ;  /* 0x00000009ff09723e */ /* 0x000fca00048070ff */
[----:B------:R2:W-:Y:S02]  /*533b0*/  @!P1 STG.E.U8 desc[UR54][R50.64+0x21], R9 ;  /* 0x0000210932009986 */ /* 0x0005e4000c101136 */
[----:B--2---:R-:W-:Y:S02]  /*533c0*/  FMUL R9, R92, UR47 ;  /* 0x0000002f5c097c20 */ /* 0x004fe40008400000 */
[----:B------:R-:W2:Y:S01]  /*533d0*/  LDL.LU R92, [R1+0x510] ;  /* 0x00051000015c7983 */ /* 0x000ea20000300800 */
[----:B------:R-:W-:-:S04]  /*533e0*/  LOP3.LUT P3, RZ, R6, 0x40000000, RZ, 0xc0, !PT ;  /* 0x4000000006ff7812 */ /* 0x000fc8000786c0ff */
        /* <DEDUP_REMOVED lines=8> */
[----:B------:R-:W-:Y:S01]  /*53470*/  LOP3.LUT P5, RZ, R0, 0x1000000, RZ, 0xc0, !PT ;  /* 0x0100000000ff7812 */ /* 0x000fe200078ac0ff */
[----:B---3--:R-:W-:Y:S02]  /*53480*/  FMUL R9, R96, UR47 ;  /* 0x0000002f60097c20 */ /* 0x008fe40008400000 */
[----:B------:R-:W3:Y:S03]  /*53490*/  LDL.LU R96, [R1+0x514] ;  /* 0x0005140001607983 */ /* 0x000ee60000300800 */
[----:B------:R-:W-:Y:S02]  /*534a0*/  F2FP.SATFINITE.E4M3.F32.PACK_AB_MERGE_C R9, RZ, R9, RZ ;  /* 0x00000009ff09723e */ /* 0x000fe400048070ff */
[----:B0-----:R-:W-:-:S05]  /*534b0*/  @!P6 IADD3 R10, P0, R80, R10, RZ ;  /* 0x0000000a500ae210 */ /* 0x001fca0007f1e0ff */
[----:B------:R-:W-:-:S05]  /*534c0*/  @!P6 IMAD.X R11, R83, 0x1, R11, P0 ;  /* 0x00000001530be824 */ /* 0x000fca00000e060b */
[----:B------:R4:W-:Y:S02]  /*534d0*/  @!P6 STG.E.U8 desc[UR54][R10.64+0x21], R9 ;  /* 0x000021090a00e986 */ /* 0x0009e4000c101136 */
[----:B----4-:R-:W-:Y:S01]  /*534e0*/  FMUL R9, R95, UR47 ;  /* 0x0000002f5f097c20 */ /* 0x010fe20008400000 */
[----:B------:R-:W-:Y:S01]  /*534f0*/  LOP3.LUT P4, RZ, R0, 0x800000, RZ, 0xc0, !PT ;  /* 0x0080000000ff7812 */ /* 0x000fe2000788c0ff */
[----:B------:R-:W4:Y:S03]  /*53500*/  LDL.LU R95, [R1+0x518] ;  /* 0x00051800015f7983 */ /* 0x000f260000300800 */
[----:B------:R-:W-:-:S05]  /*53510*/  F2FP.SATFINITE.E4M3.F32.PACK_AB_MERGE_C R9, RZ, R9, RZ ;  /* 0x00000009ff09723e */ /* 0x000fca00048070ff */
[----:B------:R5:W-:Y:S01]  /*53520*/  @!P5 STG.E.U8 desc[UR54][R56.64+0x28], R9 ;  /* 0x000028093800d986 */ /* 0x000be2000c101136 */
[----:B------:R-:W-:-:S13]  /*53530*/  ISETP.LT.OR P5, PT, R30, 0x29, !P3 ;  /* 0x000000291e00780c */ /* 0x000fda0005fa1670 */
[----:B------:R-:W0:Y:S01]  /*53540*/  @!P5 LDC.64 R10, c[0x0][0x5c0] ;  /* 0x00017000ff0adb82 */ /* 0x000e220000000a00 */
[----:B-----5:R-:W-:Y:S02]  /*53550*/  FMUL R9, R94, UR47 ;  /* 0x0000002f5e097c20 */ /* 0x020fe40008400000 */
[----:B------:R-:W5:Y:S03]  /*53560*/  LDL.LU R94, [R1+0x51c] ;  /* 0x00051c00015e7983 */ /* 0x000f660000300800 */
[----:B------:R-:W-:-:S05]  /*53570*/  F2FP.SATFINITE.E4M3.F32.PACK_AB_MERGE_C R9, RZ, R9, RZ ;  /* 0x00000009ff09723e */ /* 0x000fca00048070ff */
[----:B------:R1:W-:Y:S01]  /*53580*/  @!P4 STG.E.U8 desc[UR54][R54.64+0x29], R9 ;  /* 0x000029093600c986 */ /* 0x0003e2000c101136 */
[----:B0-----:R-:W-:-:S05]  /*53590*/  @!P5 IADD3 R10, P4, R14, R10, RZ ;  /* 0x0000000a0e0ad210 */ /* 0x001fca0007f9e0ff */
[----:B------:R-:W-:Y:S01]  /*535a0*/  @!P5 IMAD.X R11, R15, 0x1, R11, P4 ;  /* 0x000000010f0bd824 */ /* 0x000fe200020e060b */
[----:B------:R-:W-:Y:S01]  /*535b0*/  ISETP.LT.OR P4, PT, R30, 0x2a, !P3 ;  /* 0x0000002a1e00780c */ /* 0x000fe20005f81670 */
[----:B-1----:R-:W-:Y:S02]  /*535c0*/  FMUL R9, R93, UR47 ;  /* 0x0000002f5d097c20 */ /* 0x002fe40008400000 */
[----:B------:R-:W5:Y:S03]  /*535d0*/  LDL.LU R93, [R1+0x520] ;  /* 0x00052000015d7983 */ /* 0x000f660000300800 */
[----:B------:R-:W-:-:S05]  /*535e0*/  F2FP.SATFINITE.E4M3.F32.PACK_AB_MERGE_C R9, RZ, R9, RZ ;  /* 0x00000009ff09723e */ /* 0x000fca00048070ff */
[----:B------:R0:W-:Y:S02]  /*535f0*/  @!P5 STG.E.U8 desc[UR54][R10.64+0x28], R9 ;  /* 0x000028090a00d986 */ /* 0x0001e4000c101136 */
[----:B0-----:R-:W0:Y:S01]  /*53600*/  @!P4 LDC.64 R10, c[0x0][0x5c0] ;  /* 0x00017000ff0acb82 */ /* 0x001e220000000a00 */
[----:B------:R-:W-:-:S05]  /*53610*/  FMUL R9, R97, UR47 ;  /* 0x0000002f61097c20 */ /* 0x000fca0008400000 */
[----:B------:R-:W-:Y:S02]  /*53620*/  F2FP.SATFINITE.E4M3.F32.PACK_AB_MERGE_C R9, RZ, R9, RZ ;  /* 0x00000009ff09723e */ /* 0x000fe400048070ff */
[----:B0-----:R-:W-:-:S05]  /*53630*/  @!P4 IADD3 R10, P5, R88, R10, RZ ;  /* 0x0000000a580ac210 */ /* 0x001fca0007fbe0ff */
[----:B------:R-:W-:-:S05]  /*53640*/  @!P4 IMAD.X R11, R90, 0x1, R11, P5 ;  /* 0x000000015a0bc824 */ /* 0x000fca00028e060b */
[----:B------:R2:W-:Y:S02]  /*53650*/  @!P4 STG.E.U8 desc[UR54][R10.64+0x29], R9 ;  /* 0x000029090a00c986 */ /* 0x0005e4000c101136 */
[----:B--2---:R-:W-:Y:S02]  /*53660*/  FMUL R9, R92, UR47 ;  /* 0x0000002f5c097c20 */ /* 0x004fe40008400000 */
[----:B------:R-:W2:Y:S01]  /*53670*/  LDL.LU R92, [R1+0x524] ;  /* 0x00052400015c7983 */ /* 0x000ea20000300800 */
[----:B------:R-:W-:-:S03]  /*53680*/  LOP3.LUT P4, RZ, R6, 0x4000000, RZ, 0xc0, !PT ;  /* 0x0400000006ff7812 */ /* 0x000fc6000788c0ff */
[----:B------:R-:W2:Y:S01]  /*53690*/  LDL.LU R97, [R1+0x528] ;  /* 0x0005280001617983 */ /* 0x000ea20000300800 */
[----:B------:R-:W-:Y:S02]  /*536a0*/  LOP3.LUT P2, RZ, R0, 0x400000, RZ, 0xc0, !PT ;  /* 0x0040000000ff7812 */ /* 0x000fe4000784c0ff */
[----:B------:R-:W-:-:S07]  /*536b0*/  F2FP.SATFINITE.E4M3.F32.PACK_AB_MERGE_C R9, RZ, R9, RZ ;  /* 0x00000009ff09723e */ /* 0x000fce00048070ff */
[----:B------:R-:W0:Y:S01]  /*536c0*/  @!P4 LDC.64 R10, c[0x0][0x5c0] ;  /* 0x00017000ff0acb82 */ /* 0x000e220000000a00 */
[----:B------:R-:W-:-:S03]  /*536d0*/  LOP3.LUT P1, RZ, R0, 0x200000, RZ, 0xc0, !PT ;  /* 0x0020000000ff7812 */ /* 0x000fc6000782c0ff */
[----:B------:R3:W-:Y:S01]  /*536e0*/  @!P2 STG.E.U8 desc[UR54][R60.64+0x30], R9 ;  /* 0x000030093c00a986 */ /* 0x0007e2000c101136 */
[----:B------:R-:W-:Y:S01]  /*536f0*/  LOP3.LUT P5, RZ, R6, 0x8000000, RZ, 0xc0, !PT ;  /* 0x0800000006ff7812 */ /* 0x000fe200078ac0ff */
[----:B---3--:R-:W-:Y:S02]  /*53700*/  FMUL R9, R96, UR47 ;  /* 0x0000002f60097c20 */ /* 0x008fe40008400000 */
[----:B------:R-:W3:Y:S03]  /*53710*/  LDL.LU R96, [R1+0x52c] ;  /* 0x00052c0001607983 */ /* 0x000ee60000300800 */
[----:B------:R-:W-:-:S05]  /*53720*/  F2FP.SATFINITE.E4M3.F32.PACK_AB_MERGE_C R9, RZ, R9, RZ ;  /* 0x00000009ff09723e */ /* 0x000fca00048070ff */
[----:B------:R4:W-:Y:S01]  /*53730*/  @!P1 STG.E.U8 desc[UR54][R58.64+0x31], R9 ;  /* 0x000031093a009986 */ /* 0x0009e2000c101136 */
[----:B0-----:R-:W-:-:S05]  /*53740*/  @!P4 IADD3 R10, P1, R13, R10, RZ ;  /* 0x0000000a0d0ac210 */ /* 0x001fca0007f3e0ff */
[----:B------:R-:W-:Y:S02]  /*53750*/  @!P4 IMAD.X R11, R87, 0x1, R11, P1 ;  /* 0x00000001570bc824 */ /* 0x000fe400008e060b */
[----:B----4-:R-:W-:Y:S02]  /*53760*/  FMUL R9, R95, UR47 ;  /* 0x0000002f5f097c20 */ /* 0x010fe40008400000 */
[----:B------:R-:W4:Y:S03]  /*53770*/  LDL.LU R95, [R1+0x530] ;  /* 0x00053000015f7983 */ /* 0x000f260000300800 */
[----:B------:R-:W-:-:S05]  /*53780*/  F2FP.SATFINITE.E4M3.F32.PACK_AB_MERGE_C R9, RZ, R9, RZ ;  /* 0x00000009ff09723e */ /* 0x000fca00048070ff */
[----:B------:R0:W-:Y:S02]  /*53790*/  @!P4 STG.E.U8 desc[UR54][R10.64+0x30], R9 ;  /* 0x000030090a00c986 */ /* 0x0001e4000c101136 */
[----:B0-----:R-:W0:Y:S01]  /*537a0*/  @!P5 LDC.64 R10, c[0x0][0x5c0] ;  /* 0x00017000ff0adb82 */ /* 0x001e220000000a00 */
[----:B-----5:R-:W-:Y:S01]  /*537b0*/  FMUL R9, R94, UR47 ;  /* 0x0000002f5e097c20 */ /* 0x020fe20008400000 */
[----:B0-----:R-:W-:Y:S01]  /*537c0*/  @!P5 IADD3 R10, P4, R12, R10, RZ ;  /* 0x0000000a0c0ad210 */ /* 0x001fe20007f9e0ff */
[----:B------:R-:W5:Y:S03]  /*537d0*/  LDL.LU R94, [R1+0x534] ;  /* 0x00053400015e7983 */ /* 0x000f660000300800 */
[----:B------:R-:W-:Y:S01]  /*537e0*/  F2FP.SATFINITE.E4M3.F32.PACK_AB_MERGE_C R9, RZ, R9, RZ ;  /* 0x00000009ff09723e */ /* 0x000fe200048070ff */
[----:B------:R-:W-:-:S05]  /*537f0*/  @!P5 IMAD.X R11, R86, 0x1, R11, P4 ;  /* 0x00000001560bd824 */ /* 0x000fca00020e060b */
[----:B------:R0:W-:Y:S01]  /*53800*/  @!P5 STG.E.U8 desc[UR54][R10.64+0x31], R9 ;  /* 0x000031090a00d986 */ /* 0x0001e2000c101136 */
[----:B------:R-:W-:Y:S01]  /*53810*/  LOP3.LUT P5, RZ, R0, 0x100000, RZ, 0xc0, !PT ;  /* 0x0010000000ff7812 */ /* 0x000fe200078ac0ff */
[----:B0-----:R-:W-:Y:S02]  /*53820*/  FMUL R9, R93, UR47 ;  /* 0x0000002f5d097c20 */ /* 0x001fe40008400000 */
[----:B------:R-:W5:Y:S03]  /*53830*/  LDL.LU R93, [R1+0x538] ;  /* 0x00053800015d7983 */ /* 0x000f660000300800 */
[----:B------:R-:W-:-:S07]  /*53840*/  F2FP.SATFINITE.E4M3.F32.PACK_AB_MERGE_C R9, RZ, R9, RZ ;  /* 0x00000009ff09723e */ /* 0x000fce00048070ff */
[----:B------:R2:W-:Y:S02]  /*53850*/  @!P5 STG.E.U8 desc[UR54][R62.64+0x38], R9 ;  /* 0x000038093e00d986 */ /* 0x0005e4000c101136 */
[----:B--2---:R-:W-:Y:S02]  /*53860*/  FMUL R9, R92, UR47 ;  /* 0x0000002f5c097c20 */ /* 0x004fe40008400000 */
[----:B------:R-:W2:Y:S01]  /*53870*/  LDL.LU R92, [R1+0x53c] ;  /* 0x00053c00015c7983 */ /* 0x000ea20000300800 */
[----:B------:R-:W-:-:S13]  /*53880*/  LOP3.LUT P6, RZ, R6, 0x10000000, RZ, 0xc0, !PT ;  /* 0x1000000006ff7812 */ /* 0x000fda00078cc0ff */
[----:B------:R-:W0:Y:S01]  /*53890*/  @!P6 LDC.64 R10, c[0x0][0x5c0] ;  /* 0x00017000ff0aeb82 */ /* 0x000e220000000a00 */
[----:B------:R-:W-:Y:S02]  /*538a0*/  LOP3.LUT P0, RZ, R6, 0x20000000, RZ, 0xc0, !PT ;  /* 0x2000000006ff7812 */ /* 0x000fe4000780c0ff */
[----:B0-----:R-:W-:-:S05]  /*538b0*/  @!P6 IADD3 R16, P5, R18, R10, RZ ;  /* 0x0000000a1210e210 */ /* 0x001fca0007fbe0ff */
[----:B------:R-:W-:-:S06]  /*538c0*/  @!P6 IMAD.X R17, R19, 0x1, R11, P5 ;  /* 0x000000011311e824 */ /* 0x000fcc00028e060b */
[----:B------:R-:W0:Y:S01]  /*538d0*/  @!P0 LDC.64 R10, c[0x0][0x5c0] ;  /* 0x00017000ff0a8b82 */ /* 0x000e220000000a00 */
[----:B------:R-:W-:Y:S02]  /*538e0*/  LOP3.LUT P4, RZ, R6, 0x800000, RZ, 0xc0, !PT ;  /* 0x0080000006ff7812 */ /* 0x000fe4000788c0ff */
[----:B0-----:R-:W-:-:S05]  /*538f0*/  @!P0 IADD3 R18, P5, R89, R10, RZ ;  /* 0x0000000a59128210 */ /* 0x001fca0007fbe0ff */
[----:B------:R-:W-:Y:S01]  /*53900*/  @!P0 IMAD.X R19, R91, 0x1, R11, P5 ;  /* 0x000000015b138824 */ /* 0x000fe200028e060b */
[----:B------:R-:W-:Y:S02]  /*53910*/  ISETP.LT.OR P5, PT, R30, 0x21, !P4 ;  /* 0x000000211e00780c */ /* 0x000fe400067a1670 */
[----:B------:R-:W-:-:S11]  /*53920*/  LOP3.LUT P1, RZ, R6, 0x1000000, RZ, 0xc0, !PT ;  /* 0x0100000006ff7812 */ /* 0x000fd6000782c0ff */
[----:B------:R-:W0:Y:S01]  /*53930*/  @!P5 LDC.64 R10, c[0x0][0x5c0] ;  /* 0x00017000ff0adb82 */ /* 0x000e220000000a00 */
[----:B------:R-:W-:Y:S02]  /*53940*/  @!P5 IMAD.MOV.U32 R12, RZ, RZ, R26 ;  /* 0x000000ffff0cd224 */ /* 0x000fe400078e001a */
[----:B------:R-:W-:Y:S01]  /*53950*/  @!P5 IMAD.MOV.U32 R13, RZ, RZ, R31 ;  /* 0x000000ffff0dd224 */ /* 0x000fe200078e001f */
[----:B------:R-:W-:Y:S01]  /*53960*/  F2FP.SATFINITE.E4M3.F32.PACK_AB_MERGE_C R9, RZ, R9, RZ ;  /* 0x00000009ff09723e */ /* 0x000fe200048070ff */
[----:B------:R-:W-:-:S04]  /*53970*/  @!P5 IMAD.WIDE.U32 R12, R24, 0x180, R12 ;  /* 0x00000180180cd825 */ /* 0x000fc800078e000c */
[----:B------:R1:W-:Y:S02]  /*53980*/  @!P1 STG.E.U8 desc[UR54][R64.64+0x39], R9 ;  /* 0x0000390940009986 */ /* 0x0003e4000c101136 */
[----:B-1----:R-:W-:Y:S01]  /*53990*/  @!P5 IMAD R9, R25, 0x180, RZ ;  /* 0x000001801909d824 */ /* 0x002fe200078e02ff */
[----:B0-----:R-:W-:-:S04]  /*539a0*/  @!P5 IADD3 R14, P1, R12, R10, RZ ;  /* 0x0000000a0c0ed210 */ /* 0x001fc80007f3e0ff */
[----:B------:R-:W-:Y:S01]  /*539b0*/  @!P5 IADD3.X R15, R11, R13, R9, P1, !PT ;  /* 0x0000000d0b0fd210 */ /* 0x000fe20000ffe409 */
[----:B------:R-:W-:-:S05]  /*539c0*/  FMUL R9, R97, UR47 ;  /* 0x0000002f61097c20 */ /* 0x000fca0008400000 */
        /* <DEDUP_REMOVED lines=9> */
[----:B------:R-:W-:Y:S01]  /*53a60*/  @!P6 IADD3.X R11, R13, R11, R9, P1, !PT ;  /* 0x0000000b0d0be210 */ /* 0x000fe20000ffe409 */
[----:B---3--:R-:W-:-:S05]  /*53a70*/  FMUL R9, R96, UR47 ;  /* 0x0000002f60097c20 */ /* 0x008fca0008400000 */
[----:B------:R-:W-:-:S05]  /*53a80*/  F2FP.SATFINITE.E4M3.F32.PACK_AB_MERGE_C R9, RZ, R9, RZ ;  /* 0x00000009ff09723e */ /* 0x000fca00048070ff */
[----:B------:R4:W-:Y:S02]  /*53a90*/  @!P0 STG.E.U8 desc[UR54][R18.64+0x39], R9 ;  /* 0x0000390912008986 */ /* 0x0009e4000c101136 */
[----:B----4-:R-:W-:-:S05]  /*53aa0*/  FMUL R9, R95, UR47 ;  /* 0x0000002f5f097c20 */ /* 0x010fca0008400000 */
[----:B------:R-:W-:-:S05]  /*53ab0*/  F2FP.SATFINITE.E4M3.F32.PACK_AB_MERGE_C R9, RZ, R9, RZ ;  /* 0x00000009ff09723e */ /* 0x000fca00048070ff */
[----:B------:R5:W-:Y:S01]  /*53ac0*/  @!P5 STG.E.U8 desc[UR54][R14.64+0x20], R9 ;  /* 0x000020090e00d986 */ /* 0x000be2000c101136 */
[----:B------:R-:W-:-:S04]  /*53ad0*/  LOP3.LUT P5, RZ, R0, 0x40000, RZ, 0xc0, !PT ;  /* 0x0004000000ff7812 */ /* 0x000fc800078ac0ff */
[----:B------:R-:W-:Y:S01]  /*53ae0*/  ISETP.LT.OR P5, PT, R30, 0x21, !P5 ;  /* 0x000000211e00780c */ /* 0x000fe20006fa1670 */
[----:B-----5:R-:W-:-:S05]  /*53af0*/  FMUL R9, R94, UR47 ;  /* 0x0000002f5e097c20 */ /* 0x020fca0008400000 */
[----:B------:R-:W-:Y:S01]  /*53b00*/  F2FP.SATFINITE.E4M3.F32.PACK_AB_MERGE_C R9, RZ, R9, RZ ;  /* 0x00000009ff09723e */ /* 0x000fe200048070ff */
[----:B------:R-:W-:Y:S04]  /*53b10*/  BSSY B1, `(.L_x_56) ;  /* 0x0000015000017945 */ /* 0x000fe80003800000 */
[----:B------:R0:W-:Y:S01]  /*53b20*/  @!P6 STG.E.U8 desc[UR54][R10.64+0x21], R9 ;  /* 0x000021090a00e986 */ /* 0x0001e2000c101136 */
[C---:B------:R-:W-:Y:S02]  /*53b30*/  LOP3.LUT P2, RZ, R6.reuse, 0x2000000, RZ, 0xc0, !PT ;  /* 0x0200000006ff7812 */ /* 0x040fe4000784c0ff */
[C---:B------:R-:W-:Y:S02]  /*53b40*/  LOP3.LUT P1, RZ, R6.reuse, 0x400000, RZ, 0xc0, !PT ;  /* 0x0040000006ff7812 */ /* 0x040fe4000782c0ff */
[----:B------:R-:W-:Y:S01]  /*53b50*/  LOP3.LUT P0, RZ, R6, 0x200000, RZ, 0xc0, !PT ;  /* 0x0020000006ff7812 */ /* 0x000fe2000780c0ff */
[----:B0-----:R-:W-:-:S05]  /*53b60*/  FMUL R10, R93, UR47 ;  /* 0x0000002f5d0a7c20 */ /* 0x001fca0008400000 */
[----:B------:R-:W-:Y:S01]  /*53b70*/  F2FP.SATFINITE.E4M3.F32.PACK_AB_MERGE_C R13, RZ, R10, RZ ;  /* 0x0000000aff0d723e */ /* 0x000fe200048070ff */
[----:B--2---:R-:W-:-:S05]  /*53b80*/  FMUL R9, R92, UR47 ;  /* 0x0000002f5c097c20 */ /* 0x004fca0008400000 */
        /* <DEDUP_REMOVED lines=13> */
.L_x_57:
[----:B------:R-:W-:Y:S05]  /*53c60*/  BSYNC B1 ;  /* 0x0000000000017941 */ /* 0x000fea0003800000 */
.L_x_56:
        /* <DEDUP_REMOVED lines=15> */
.L_x_59:
[----:B------:R-:W-:Y:S05]  /*53d60*/  BSYNC B1 ;  /* 0x0000000000017941 */ /* 0x000fea0003800000 */
.L_x_58:
        /* <DEDUP_REMOVED lines=48> */
.L_x_61:
[----:B------:R-:W-:Y:S05]  /*54070*/  BSYNC B1 ;  /* 0x0000000000017941 */ /* 0x000fea0003800000 */
.L_x_60:
        /* <DEDUP_REMOVED lines=15> */
.L_x_63:
[----:B------:R-:W-:Y:S05]  /*54170*/  BSYNC B1 ;  /* 0x0000000000017941 */ /* 0x000fea0003800000 */
.L_x_62:
        /* <DEDUP_REMOVED lines=48> */
.L_x_65:
[----:B------:R-:W-:Y:S05]  /*54480*/  BSYNC B1 ;  /* 0x0000000000017941 */ /* 0x000fea0003800000 */
.L_x_64:
        /* <DEDUP_REMOVED lines=15> */
.L_x_67:
[----:B------:R-:W-:Y:S05]  /*54580*/  BSYNC B1 ;  /* 0x0000000000017941 */ /* 0x000fea0003800000 */
.L_x_66:
        /* <DEDUP_REMOVED lines=48> */
.L_x_69:
[----:B------:R-:W-:Y:S05]  /*54890*/  BSYNC B1 ;  /* 0x0000000000017941 */ /* 0x000fea0003800000 */
.L_x_68:
        /* <DEDUP_REMOVED lines=15> */
.L_x_71:
[----:B------:R-:W-:Y:S05]  /*54990*/  BSYNC B1 ;  /* 0x0000000000017941 */ /* 0x000fea0003800000 */
.L_x_70:
[----:B------:R-:W-:Y:S01]  /*549a0*/  LOP3.LUT R5, R5, 0xff7fffff, RZ, 0xc0, !PT ;  /* 0xff7fffff05057812 */ /* 0x000fe200078ec0ff */
[----:B------:R-:W2:Y:S01]  /*549b0*/  LDL.LU R9, [R1+0x570] ;  /* 0x0005700001097983 */ /* 0x000ea20000300800 */
[----:B------:R-:W-:Y:S02]  /*549c0*/  LOP3.LUT R6, R6, 0xfffffffd, RZ, 0xc0, !PT ;  /* 0xfffffffd06067812 */ /* 0x000fe400078ec0ff */
[----:B------:R-:W-:Y:S02]  /*549d0*/  @P4 LOP3.LUT R5, R5, 0x800000, RZ, 0xfc, !PT ;  /* 0x0080000005054812 */ /* 0x000fe400078efcff */
[----:B------:R-:W-:Y:S01]  /*549e0*/  LOP3.LUT R2, R2, 0xfffffbff, RZ, 0xc0, !PT ;  /* 0xfffffbff02027812 */ /* 0x000fe200078ec0ff */
[----:B------:R-:W-:Y:S01]  /*549f0*/  IMAD.U32 R66, RZ, RZ, UR8 ;  /* 0x00000008ff427e24 */ /* 0x000fe2000f8e00ff */
[----:B------:R-:W-:Y:S01]  /*54a00*/  LOP3.LUT P4, RZ, R0, 0x8000, RZ, 0xc0, !PT ;  /* 0x0000800000ff7812 */ /* 0x000fe2000788c0ff */
[----:B------:R-:W-:Y:S01]  /*54a10*/  IMAD.U32 R67, RZ, RZ, UR7 ;  /* 0x00000007ff437e24 */ /* 0x000fe2000f8e00ff */
[----:B------:R-:W-:Y:S01]  /*54a20*/  @P3 LOP3.LUT R6, R6, 0x2, RZ, 0xfc, !PT ;  /* 0x0000000206063812 */ /* 0x000fe200078efcff */
[----:B------:R-:W-:Y:S01]  /*54a30*/  IMAD.U32 R68, RZ, RZ, UR8 ;  /* 0x00000008ff447e24 */ /* 0x000fe2000f8e00ff */
[----:B------:R-:W-:Y:S01]  /*54a40*/  ISETP.LT.OR P3, PT, R30, 0x41, !P4 ;  /* 0x000000411e00780c */ /* 0x000fe20006761670 */
[----:B------:R-:W-:Y:S01]  /*54a50*/  IMAD.U32 R69, RZ, RZ, UR7 ;  /* 0x00000007ff457e24 */ /* 0x000fe2000f8e00ff */
[----:B------:R-:W3:Y:S01]  /*54a60*/  LDL.LU R99, [R1+0x574] ;  /* 0x0005740001637983 */ /* 0x000ee20000300800 */
[----:B------:R-:W-:-:S02]  /*54a70*/  LOP3.LUT R0, R0, 0x7fffffff, RZ, 0xc0, !PT ;  /* 0x7fffffff00007812 */ /* 0x000fc400078ec0ff */
[----:B------:R-:W-:Y:S01]  /*54a80*/  LOP3.LUT R5, R5, 0xffdfffff, RZ, 0xc0, !PT ;  /* 0xffdfffff05057812 */ /* 0x000fe200078ec0ff */
[----:B------:R-:W-:Y:S01]  /*54a90*/  IMAD.U32 R70, RZ, RZ, UR8 ;  /* 0x00000008ff467e24 */ /* 0x000fe2000f8e00ff */
[----:B------:R-:W4:Y:S06]  /*54aa0*/  LDL.LU R102, [R1+0x578] ;  /* 0x0005780001667983 */ /* 0x000f2c0000300800 */
[----:B01----:R-:W0:Y:S01]  /*54ab0*/  @!P3 LDC.64 R10, c[0x0][0x5c0] ;  /* 0x00017000ff0abb82 */ /* 0x003e220000000a00 */
[----:B------:R-:W-:Y:S01]  /*54ac0*/  @P3 LOP3.LUT R2, R2, 0x400, RZ, 0xfc, !PT ;  /* 0x0000040002023812 */ /* 0x000fe200078efcff */
[----:B------:R-:W-:Y:S01]  /*54ad0*/  IMAD.U32 R71, RZ, RZ, UR7 ;  /* 0x00000007ff477e24 */ /* 0x000fe2000f8e00ff */
[----:B------:R-:W-:Y:S01]  /*54ae0*/  @P0 LOP3.LUT R5, R5, 0x200000, RZ, 0xfc, !PT ;  /* 0x0020000005050812 */ /* 0x000fe200078efcff */
[----:B------:R-:W-:Y:S01]  /*54af0*/  IMAD.U32 R72, RZ, RZ, UR8 ;  /* 0x00000008ff487e24 */ /* 0x000fe2000f8e00ff */
[----:B------:R-:W5:Y:S01]  /*54b00*/  LDL.LU R101, [R1+0x57c] ;  /* 0x00057c0001657983 */ /* 0x000f620000300800 */
[----:B0-----:R-:W-:Y:S01]  /*54b10*/  @!P3 IADD3 R14, P5, P6, R26, UR8, R10 ;  /* 0x000000081a0ebc10 */ /* 0x001fe2000febe00a */
[----:B------:R-:W-:Y:S01]  /*54b20*/  IMAD.U32 R73, RZ, RZ, UR7 ;  /* 0x00000007ff497e24 */ /* 0x000fe2000f8e00ff */
[----:B------:R-:W-:Y:S01]  /*54b30*/  LOP3.LUT R2, R2, 0xffffffbf, RZ, 0xc0, !PT ;  /* 0xffffffbf02027812 */ /* 0x000fe200078ec0ff */
[----:B------:R-:W-:Y:S01]  /*54b40*/  IMAD.U32 R74, RZ, RZ, UR8 ;  /* 0x00000008ff4a7e24 */ /* 0x000fe2000f8e00ff */
[----:B------:R-:W-:Y:S01]  /*54b50*/  @!P3 IADD3.X R15, R31, UR7, R11, P5, P6 ;  /* 0x000000071f0fbc10 */ /* 0x000fe2000afec40b */
[----:B------:R-:W-:Y:S01]  /*54b60*/  IMAD.U32 R75, RZ, RZ, UR7 ;  /* 0x00000007ff4b7e24 */ /* 0x000fe2000f8e00ff */
[----:B------:R-:W-:Y:S01]  /*54b70*/  ISETP.LT.OR P3, PT, R30, 0x42, !P4 ;  /* 0x000000421e00780c */ /* 0x000fe20006761670 */
[----:B------:R-:W-:Y:S01]  /*54b80*/  IMAD.U32 R76, RZ, RZ, UR8 ;  /* 0x00000008ff4c7e24 */ /* 0x000fe2000f8e00ff */
[----:B------:R-:W5:Y:S01]  /*54b90*/  LDL.LU R100, [R1+0x580] ;  /* 0x0005800001647983 */ /* 0x000f620000300800 */
[----:B------:R-:W-:Y:S01]  /*54ba0*/  IMAD.U32 R77, RZ, RZ, UR7 ;  /* 0x00000007ff4d7e24 */ /* 0x000fe2000f8e00ff */
[----:B------:R-:W-:Y:S01]  /*54bb0*/  LOP3.LUT R5, R5, 0xffbfffff, RZ, 0xc0, !PT ;  /* 0xffbfffff05057812 */ /* 0x000fe200078ec0ff */
[----:B------:R-:W-:Y:S01]  /*54bc0*/  IMAD.U32 R78, RZ, RZ, UR8 ;  /* 0x00000008ff4e7e24 */ /* 0x000fe2000f8e00ff */
[----:B------:R-:W5:Y:S01]  /*54bd0*/  LDL.LU R98, [R1+0x584] ;  /* 0x0005840001627983 */ /* 0x000f620000300800 */
[----:B------:R-:W-:Y:S01]  /*54be0*/  IMAD.U32 R79, RZ, RZ, UR7 ;  /* 0x00000007ff4f7e24 */ /* 0x000fe2000f8e00ff */
[----:B------:R-:W-:Y:S01]  /*54bf0*/  @P1 LOP3.LUT R5, R5, 0x400000, RZ, 0xfc, !PT ;  /* 0x0040000005051812 */ /* 0x000fe200078efcff */
[----:B------:R-:W-:Y:S01]  /*54c00*/  IMAD.U32 R80, RZ, RZ, UR8 ;  /* 0x00000008ff507e24 */ /* 0x000fe2000f8e00ff */
[----:B------:R-:W5:Y:S01]  /*54c10*/  LDL.LU R103, [R1+0x588] ;  /* 0x0005880001677983 */ /* 0x000f620000300800 */
[----:B------:R-:W-:Y:S01]  /*54c20*/  IMAD.U32 R81, RZ, RZ, UR7 ;  /* 0x00000007ff517e24 */ /* 0x000fe2000f8e00ff */
[----:B------:R-:W-:Y:S01]  /*54c30*/  LOP3.LUT R5, R5, 0xfeffffff, RZ, 0xc0, !PT ;  /* 0xfeffffff05057812 */ /* 0x000fe200078ec0ff */
[----:B------:R-:W0:Y:S01]  /*54c40*/  @!P3 LDC.64 R10, c[0x0][0x5c0] ;  /* 0x00017000ff0abb82 */ /* 0x000e220000000a00 */
[----:B------:R-:W-:Y:S01]  /*54c50*/  @P3 LOP3.LUT R2, R2, 0x40, RZ, 0xfc, !PT ;  /* 0x0000004002023812 */ /* 0x000fe200078efcff */
[----:B------:R-:W-:Y:S01]  /*54c60*/  IMAD.U32 R82, RZ, RZ, UR8 ;  /* 0x00000008ff527e24 */ /* 0x000fe2000f8e00ff */
[----:B------:R-:W-:Y:S01]  /*54c70*/  @P2 LOP3.LUT R5, R5, 0x1000000, RZ, 0xfc, !PT ;  /* 0x0100000005052812 */ /* 0x000fe200078efcff */
[----:B------:R-:W-:Y:S01]  /*54c80*/  IMAD.U32 R83, RZ, RZ, UR7 ;  /* 0x00000007ff537e24 */ /* 0x000fe2000f8e00ff */
[----:B------:R-:W-:Y:S01]  /*54c90*/  LOP3.LUT R2, R2, 0xfffffdff, RZ, 0xc0, !PT ;  /* 0xfffffdff02027812 */ /* 0x000fe200078ec0ff */
[----:B------:R-:W-:Y:S01]  /*54ca0*/  IMAD.U32 R84, RZ, RZ, UR8 ;  /* 0x00000008ff547e24 */ /* 0x000fe2000f8e00ff */
[----:B------:R-:W-:Y:S01]  /*54cb0*/  LOP3.LUT R5, R5, 0xfdffffff, RZ, 0xc0, !PT ;  /* 0xfdffffff05057812 */ /* 0x000fe200078ec0ff */
[----:B------:R-:W-:-:S02]  /*54cc0*/  IMAD.U32 R85, RZ, RZ, UR7 ;  /* 0x00000007ff557e24 */ /* 0x000fc4000f8e00ff */
[----:B------:R-:W-:Y:S02]  /*54cd0*/  IMAD.U32 R86, RZ, RZ, UR8 ;  /* 0x00000008ff567e24 */ /* 0x000fe4000f8e00ff */
[----:B------:R-:W-:Y:S02]  /*54ce0*/  IMAD.U32 R87, RZ, RZ, UR7 ;  /* 0x00000007ff577e24 */ /* 0x000fe4000f8e00ff */
[----:B------:R-:W-:Y:S02]  /*54cf0*/  IMAD.U32 R88, RZ, RZ, UR8 ;  /* 0x00000008ff587e24 */ /* 0x000fe4000f8e00ff */
[----:B------:R-:W-:Y:S02]  /*54d00*/  IMAD.U32 R89, RZ, RZ, UR7 ;  /* 0x00000007ff597e24 */ /* 0x000fe4000f8e00ff */
[----:B------:R-:W-:Y:S02]  /*54d10*/  IMAD.U32 R90, RZ, RZ, UR8 ;  /* 0x00000008ff5a7e24 */ /* 0x000fe4000f8e00ff */
[----:B------:R-:W-:-:S02]  /*54d20*/  IMAD.U32 R91, RZ, RZ, UR7 ;  /* 0x00000007ff5b7e24 */ /* 0x000fc4000f8e00ff */
[----:B------:R-:W-:Y:S01]  /*54d30*/  IMAD.U32 R92, RZ, RZ, UR8 ;  /* 0x00000008ff5c7e24 */ /* 0x000fe2000f8e00ff */
[----:B0-----:R-:W-:Y:S01]  /*54d40*/  @!P3 IADD3 R12, P5, P6, R26, UR8, R10 ;  /* 0x000000081a0cbc10 */ /* 0x001fe2000febe00a */
[----:B------:R-:W-:Y:S02]  /*54d50*/  IMAD.U32 R93, RZ, RZ, UR7 ;  /* 0x00000007ff5d7e24 */ /* 0x000fe4000f8e00ff */
[----:B------:R-:W-:Y:S01]  /*54d60*/  IMAD.U32 R94, RZ, RZ, UR8 ;  /* 0x00000008ff5e7e24 */ /* 0x000fe2000f8e00ff */
[----:B------:R-:W-:Y:S01]  /*54d70*/  @!P3 IADD3.X R13, R31, UR7, R11, P5, P6 ;  /* 0x000000071f0dbc10 */ /* 0x000fe2000afec40b */
[----:B------:R-:W-:Y:S01]  /*54d80*/  IMAD.U32 R95, RZ, RZ, UR7 ;  /* 0x00000007ff5f7e24 */ /* 0x000fe2000f8e00ff */
[----:B------:R-:W-:Y:S01]  /*54d90*/  ISETP.LT.OR P3, PT, R30, 0x49, !P4 ;  /* 0x000000491e00780c */ /* 0x000fe20006761670 */
[----:B------:R-:W-:Y:S02]  /*54da0*/  IMAD.U32 R96, RZ, RZ, UR8 ;  /* 0x00000008ff607e24 */ /* 0x000fe4000f8e00ff */
[----:B------:R-:W-:-:S10]  /*54db0*/  IMAD.U32 R97, RZ, RZ, UR7 ;  /* 0x00000007ff617e24 */ /* 0x000fd4000f8e00ff */
        /* <DEDUP_REMOVED lines=29> */
[----:B------:R-:W-:Y:S01]  /*54f90*/  LOP3.LUT R2, R2, 0xfffffffb, RZ, 0xc0, !PT ;  /* 0xfffffffb02027812 */ /* 0x000fe200078ec0ff */
[----:B--2---:R-:W-:Y:S01]  /*54fa0*/  FMUL R9, R9, UR47 ;  /* 0x0000002f09097c20 */ /* 0x004fe20008400000 */
[----:B0-----:R-:W-:-:S04]  /*54fb0*/  @!P3 IADD3 R40, P5, P6, R26, UR8, R10 ;  /* 0x000000081a28bc10 */ /* 0x001fc8000febe00a */
[----:B------:R-:W-:Y:S02]  /*54fc0*/  @!P3 IADD3.X R41, R31, UR7, R11, P5, P6 ;  /* 0x000000071f29bc10 */ /* 0x000fe4000afec40b */
[----:B------:R-:W0:Y:S01]  /*54fd0*/  @!P4 LDC.64 R10, c[0x0][0x5c0] ;  /* 0x00017000ff0acb82 */ /* 0x000e220000000a00 */
[----:B------:R-:W-:Y:S02]  /*54fe0*/  LOP3.LUT P3, RZ, R6, 0x2, RZ, 0xc0, !PT ;  /* 0x0000000206ff7812 */ /* 0x000fe4000786c0ff */
        /* <DEDUP_REMOVED lines=53> */
[----:B------:R-:W-:-:S13]  /*55340*/  ISETP.LT.OR P4, PT, R30, 0x51, !P3 ;  /* 0x000000511e00780c */ /* 0x000fda0005f81670 */
        /* <DEDUP_REMOVED lines=44> */
[----:B------:R-:W-:Y:S02]  /*55610*/  LOP3.LUT R0, R0, 0xffffbfff, RZ, 0xc0, !PT ;  /* 0xffffbfff00007812 */ /* 0x000fe400078ec0ff */
[----:B0-----:R-:W-:-:S04]  /*55620*/  @!P0 IADD3 R64, P5, P6, R26, UR11, R10 ;  /* 0x0000000b1a408c10 */ /* 0x001fc8000febe00a */
[----:B------:R-:W-:Y:S02]  /*55630*/  @!P0 IADD3.X R65, R31, UR10, R11, P5, P6 ;  /* 0x0000000a1f418c10 */ /* 0x000fe4000afec40b */
[----:B------:R-:W-:-:S13]  /*55640*/  ISETP.LT.OR P0, PT, R30, 0x41, !P2 ;  /* 0x000000411e00780c */ /* 0x000fda0005701670 */
        /* <DEDUP_REMOVED lines=34> */
[----:B------:R-:W-:Y:S02]  /*55870*/  LOP3.LUT R0, R0, 0xffffffdf, RZ, 0xc0, !PT ;  /* 0xffffffdf00007812 */ /* 0x000fe400078ec0ff */
[----:B------:R-:W-:-:S02]  /*55880*/  F2FP.SATFINITE.E4M3.F32.PACK_AB_MERGE_C R9, RZ, R9, RZ ;  /* 0x00000009ff09723e */ /* 0x000fc400048070ff */
[----:B------:R-:W-:-:S07]  /*55890*/  LOP3.LUT P2, RZ, R2, 0x40, RZ, 0xc0, !PT ;  /* 0x0000004002ff7812 */ /* 0x000fce000784c0ff */
[----:B------:R-:W-:Y:S02]  /*558a0*/  @!P0 IADD3 R80, P6, P5, R80, UR6, R26 ;  /* 0x0000000650508c10 */ /* 0x000fe4000fdde01a */
[----:B------:R-:W-:Y:S02]  /*558b0*/  @P0 LOP3.LUT R0, R0, 0x20, RZ, 0xfc, !PT ;  /* 0x0000002000000812 */ /* 0x000fe400078efcff */
[----:B------:R-:W-:Y:S02]  /*558c0*/  @!P0 IADD3.X R81, R81, UR5, R31, P6, P5 ;  /* 0x0000000551518c10 */ /* 0x000fe4000b7ea41f */
[----:B------:R-:W-:-:S13]  /*558d0*/  ISETP.LT.OR P0, PT, R30, 0x41, !P3 ;  /* 0x000000411e00780c */ /* 0x000fda0005f01670 */
[----:B------:R-:W-:-:S04]  /*558e0*/  @!P0 IADD3 R82, P6, P5, R82, UR11, R26 ;  /* 0x0000000b52528c10 */ /* 0x000fc8000fdde01a */
        /* <DEDUP_REMOVED lines=10> */
[----:B------:R-:W-:-:S04]  /*55990*/  @!P4 IADD3 R90, P6, P5, R90, UR11, R26 ;  /* 0x0000000b5a5acc10 */ /* 0x000fc8000fdde01a */
[----:B------:R-:W-:Y:S02]  /*559a0*/  @!P4 IADD3.X R91, R91, UR10, R31, P6, P5 ;  /* 0x0000000a5b5bcc10 */ /* 0x000fe4000b7ea41f */
[----:B------:R-:W-:-:S13]  /*559b0*/  ISETP.LT.OR P5, PT, R30, 0x52, !P3 ;  /* 0x000000521e00780c */ /* 0x000fda0005fa1670 */
[--C-:B------:R-:W-:Y:S02]  /*559c0*/  @!P5 IADD3 R92, P0, P6, R92, UR11, R26.reuse ;  /* 0x0000000b5c5cdc10 */ /* 0x100fe4000fe1e01a */
[----:B------:R-:W-:Y:S02]  /*559d0*/  @P5 LOP3.LUT R5, R5, 0x4000000, RZ, 0xfc, !PT ;  /* 0x0400000005055812 */ /* 0x000fe400078efcff */
[--C-:B------:R-:W-:Y:S02]  /*559e0*/  @!P5 IADD3.X R93, R93, UR10, R31.reuse, P0, P6 ;  /* 0x0000000a5d5ddc10 */ /* 0x100fe400087ec41f */
[----:B------:R-:W-:Y:S02]  /*559f0*/  @!P1 IADD3 R94, P0, P6, R94, UR11, R26 ;  /* 0x0000000b5e5e9c10 */ /* 0x000fe4000fe1e01a */
[----:B------:R-:W-:Y:S02]  /*55a00*/  LOP3.LUT R5, R5, 0xf7ffffff, RZ, 0xc0, !PT ;  /* 0xf7ffffff05057812 */ /* 0x000fe400078ec0ff */
[----:B------:R-:W-:-:S02]  /*55a10*/  @!P1 IADD3.X R95, R95, UR10, R31, P0, P6 ;  /* 0x0000000a5f5f9c10 */ /* 0x000fc400087ec41f */
[----:B------:R-:W-:Y:S02]  /*55a20*/  ISETP.LT.OR P0, PT, R30, 0x5a, !P3 ;  /* 0x0000005a1e00780c */ /* 0x000fe40005f01670 */
[----:B------:R-:W-:Y:S02]  /*55a30*/  @P1 LOP3.LUT R5, R5, 0x8000000, RZ, 0xfc, !PT ;  /* 0x0800000005051812 */ /* 0x000fe400078efcff */
[----:B------:R-:W-:Y:S02]  /*55a40*/  LOP3.LUT P5, RZ, R2, 0x400, RZ, 0xc0, !PT ;  /* 0x0000040002ff7812 */ /* 0x000fe400078ac0ff */
[----:B------:R-:W-:-:S04]  /*55a50*/  LOP3.LUT R5, R5, 0xefffffff, RZ, 0xc0, !PT ;  /* 0xefffffff05057812 */ /* 0x000fc800078ec0ff */
[----:B------:R-:W-:-:S03]  /*55a60*/  @P3 LOP3.LUT R5, R5, 0x10000000, RZ, 0xfc, !PT ;  /* 0x1000000005053812 */ /* 0x000fc600078efcff */
[----:B------:R-:W-:Y:S02]  /*55a70*/  @!P0 IADD3 R96, P4, P6, R96, UR11, R26 ;  /* 0x0000000b60608c10 */ /* 0x000fe4000fe9e01a */
[----:B------:R-:W-:Y:S02]  /*55a80*/  LOP3.LUT R5, R5, 0xdfffffff, RZ, 0xc0, !PT ;  /* 0xdfffffff05057812 */ /* 0x000fe400078ec0ff */
[----:B------:R-:W-:Y:S02]  /*55a90*/  @!P0 IADD3.X R97, R97, UR10, R31, P4, P6 ;  /* 0x0000000a61618c10 */ /* 0x000fe4000a7ec41f */
[----:B------:R-:W-:Y:S02]  /*55aa0*/  @P0 LOP3.LUT R5, R5, 0x20000000, RZ, 0xfc, !PT ;  /* 0x2000000005050812 */ /* 0x000fe400078efcff */
[----:B------:R-:W-:-:S04]  /*55ab0*/  LOP3.LUT P0, RZ, R0, 0x10000, RZ, 0xc0, !PT ;  /* 0x0001000000ff7812 */ /* 0x000fc8000780c0ff */
[----:B------:R-:W-:-:S13]  /*55ac0*/  ISETP.LT.OR P6, PT, R30, 0x41, !P0 ;  /* 0x000000411e00780c */ /* 0x000fda00047c1670 */
[----:B------:R-:W0:Y:S02]  /*55ad0*/  @!P6 LDC.64 R10, c[0x0][0x5c0] ;  /* 0x00017000ff0aeb82 */ /* 0x000e240000000a00 */
[----:B0-----:R-:W-:-:S05]  /*55ae0*/  @!P6 IADD3 R10, P1, R26, R10, RZ ;  /* 0x0000000a1a0ae210 */ /* 0x001fca0007f3e0ff */
[----:B------:R-:W-:Y:S01]  /*55af0*/  @!P6 IMAD.X R11, R31, 0x1, R11, P1 ;  /* 0x000000011f0be824 */ /* 0x000fe200008e060b */
[----:B------:R-:W-:-:S04]  /*55b00*/  LOP3.LUT P1, RZ, R2, 0x200, RZ, 0xc0, !PT ;  /* 0x0000020002ff7812 */ /* 0x000fc8000782c0ff */
[----:B------:R0:W-:Y:S01]  /*55b10*/  @!P6 STG.E.U8 desc[UR54][R10.64+0x40], R9 ;  /* 0x000040090a00e986 */ /* 0x0001e2000c101136 */
[----:B------:R-:W-:-:S13]  /*55b20*/  ISETP.LT.OR P6, PT, R30, 0x42, !P0 ;  /* 0x000000421e00780c */ /* 0x000fda00047c1670 */
[----:B0-----:R-:W0:Y:S01]  /*55b30*/  @!P6 LDC.64 R10, c[0x0][0x5c0] ;  /* 0x00017000ff0aeb82 */ /* 0x001e220000000a00 */
[----:B---3--:R-:W-:Y:S02]  /*55b40*/  FMUL R9, R99, UR47 ;  /* 0x0000002f63097c20 */ /* 0x008fe40008400000 */
[----:B------:R-:W2:Y:S03]  /*55b50*/  LDL.LU R99, [R1+0x58c] ;  /* 0x00058c0001637983 */ /* 0x000ea60000300800 */
[----:B------:R-:W-:Y:S02]  /*55b60*/  F2FP.SATFINITE.E4M3.F32.PACK_AB_MERGE_C R9, RZ, R9, RZ ;  /* 0x00000009ff09723e */ /* 0x000fe400048070ff */
[----:B0-----:R-:W-:-:S05]  /*55b70*/  @!P6 IADD3 R10, P3, R26, R10, RZ ;  /* 0x0000000a1a0ae210 */ /* 0x001fca0007f7e0ff */
[----:B------:R-:W-:-:S05]  /*55b80*/  @!P6 IMAD.X R11, R31, 0x1, R11, P3 ;  /* 0x000000011f0be824 */ /* 0x000fca00018e060b */
[----:B------:R4:W-:Y:S02]  /*55b90*/  @!P6 STG.E.U8 desc[UR54][R10.64+0x41], R9 ;  /* 0x000041090a00e986 */ /* 0x0009e4000c101136 */
[----:B----4-:R-:W-:Y:S02]  /*55ba0*/  FMUL R9, R102, UR47 ;  /* 0x0000002f66097c20 */ /* 0x010fe40008400000 */
[----:B------:R-:W3:Y:S01]  /*55bb0*/  LDL.LU R102, [R1+0x590] ;  /* 0x0005900001667983 */ /* 0x000ee20000300800 */
[----:B------:R-:W-:Y:S02]  /*55bc0*/  ISETP.LT.OR P6, PT, R30, 0x49, !P0 ;  /* 0x000000491e00780c */ /* 0x000fe400047c1670 */
[----:B------:R-:W-:-:S11]  /*55bd0*/  F2FP.SATFINITE.E4M3.F32.PACK_AB_MERGE_C R9, RZ, R9, RZ ;  /* 0x00000009ff09723e */ /* 0x000fd600048070ff */
[----:B------:R-:W0:Y:S01]  /*55be0*/  @!P6 LDC.64 R10, c[0x0][0x5c0] ;  /* 0x00017000ff0aeb82 */ /* 0x000e220000000a00 */
[----:B------:R5:W-:Y:S02]  /*55bf0*/  @!P5 STG.E.U8 desc[UR54][R14.64+0x40], R9 ;  /* 0x000040090e00d986 */ /* 0x000be4000c101136 */
[----:B-----5:R-:W-:Y:S02]  /*55c00*/  FMUL R9, R101, UR47 ;  /* 0x0000002f65097c20 */ /* 0x020fe40008400000 */
[----:B------:R-:W4:Y:S03]  /*55c10*/  LDL.LU R101, [R1+0x594] ;  /* 0x0005940001657983 */ /* 0x000f260000300800 */
[----:B------:R-:W-:-:S05]  /*55c20*/  F2FP.SATFINITE.E4M3.F32.PACK_AB_MERGE_C R9, RZ, R9, RZ ;  /* 0x00000009ff09723e */ /* 0x000fca00048070ff */
[----:B------:R1:W-:Y:S01]  /*55c30*/  @!P2 STG.E.U8 desc[UR54][R12.64+0x41], R9 ;  /* 0x000041090c00a986 */ /* 0x0003e2000c101136 */
[----:B0-----:R-:W-:-:S05]  /*55c40*/  @!P6 IADD3 R10, P2, R26, R10, RZ ;  /* 0x0000000a1a0ae210 */ /* 0x001fca0007f5e0ff */
[----:B------:R-:W-:Y:S02]  /*55c50*/  @!P6 IMAD.X R11, R31, 0x1, R11, P2 ;  /* 0x000000011f0be824 */ /* 0x000fe400010e060b */
[----:B-1----:R-:W-:Y:S02]  /*55c60*/  FMUL R9, R100, UR47 ;  /* 0x0000002f64097c20 */ /* 0x002fe40008400000 */
[----:B------:R-:W5:Y:S03]  /*55c70*/  LDL.LU R100, [R1+0x598] ;  /* 0x0005980001647983 */ /* 0x000f660000300800 */
[----:B------:R-:W-:-:S05]  /*55c80*/  F2FP.SATFINITE.E4M3.F32.PACK_AB_MERGE_C R9, RZ, R9, RZ ;  /* 0x00000009ff09723e */ /* 0x000fca00048070ff */
[----:B------:R0:W-:Y:S02]  /*55c90*/  @!P6 STG.E.U8 desc[UR54][R10.64+0x48], R9 ;  /* 0x000048090a00e986 */ /* 0x0001e4000c101136 */
[----:B0-----:R-:W-:Y:S02]  /*55ca0*/  FMUL R9, R98, UR47 ;  /* 0x0000002f62097c20 */ /* 0x001fe40008400000 */
[----:B------:R-:W5:Y:S01]  /*55cb0*/  LDL.LU R98, [R1+0x59c] ;  /* 0x00059c0001627983 */ /* 0x000f620000300800 */
[----:B------:R-:W-:-:S13]  /*55cc0*/  ISETP.LT.OR P6, PT, R30, 0x4a, !P0 ;  /* 0x0000004a1e00780c */ /* 0x000fda00047c1670 */
[----:B------:R-:W0:Y:S01]  /*55cd0*/  @!P6 LDC.64 R10, c[0x0][0x5c0] ;  /* 0x00017000ff0aeb82 */ /* 0x000e220000000a00 */
[----:B------:R-:W-:Y:S02]  /*55ce0*/  F2FP.SATFINITE.E4M3.F32.PACK_AB_MERGE_C R9, RZ, R9, RZ ;  /* 0x00000009ff09723e */ /* 0x000fe400048070ff */
[----:B0-----:R-:W-:-:S05]  /*55cf0*/  @!P6 IADD3 R10, P2, R26, R10, RZ ;  /* 0x0000000a1a0ae210 */ /* 0x001fca0007f5e0ff */
[----:B------:R-:W-:-:S05]  /*55d00*/  @!P6 IMAD.X R11, R31, 0x1, R11, P2 ;  /* 0x000000011f0be824 */ /* 0x000fca00010e060b */
[----:B------:R0:W-:Y:S01]  /*55d10*/  @!P6 STG.E.U8 desc[UR54][R10.64+0x49], R9 ;  /* 0x000049090a00e986 */ /* 0x0001e2000c101136 */
[----:B------:R-:W-:Y:S02]  /*55d20*/  ISETP.LT.OR P6, PT, R30, 0x51, !P0 ;  /* 0x000000511e00780c */ /* 0x000fe400047c1670 */
[----:B------:R-:W-:Y:S01]  /*55d30*/  LOP3.LUT P4, RZ, R2, 0x20, RZ, 0xc0, !PT ;  /* 0x0000002002ff7812 */ /* 0x000fe2000788c0ff */
[----:B0-----:R-:W-:-:S10]  /*55d40*/  FMUL R9, R103, UR47 ;  /* 0x0000002f67097c20 */ /* 0x001fd40008400000 */
[----:B------:R-:W0:Y:S01]  /*55d50*/  @!P6 LDC.64 R10, c[0x0][0x5c0] ;  /* 0x00017000ff0aeb82 */ /* 0x000e220000000a00 */
[----:B------:R-:W-:-:S05]  /*55d60*/  F2FP.SATFINITE.E4M3.F32.PACK_AB_MERGE_C R9, RZ, R9, RZ ;  /* 0x00000009ff09723e */ /* 0x000fca00048070ff */
[----:B------:R2:W-:Y:S01]  /*55d70*/  @!P1 STG.E.U8 desc[UR54][R18.64+0x48], R9 ;  /* 0x0000480912009986 */ /* 0x0005e2000c101136 */
[----:B0-----:R-:W-:-:S05]  /*55d80*/  @!P6 IADD3 R10, P1, R26, R10, RZ ;  /* 0x0000000a1a0ae210 */ /* 0x001fca0007f3e0ff */
[----:B------:R-:W-:Y:S01]  /*55d90*/  @!P6 IMAD.X R11, R31, 0x1, R11, P1 ;  /* 0x000000011f0be824 */ /* 0x000fe200008e060b */
[----:B------:R-:W-:Y:S01]  /*55da0*/  LOP3.LUT P5, RZ, R2, 0x100, RZ, 0xc0, !PT ;  /* 0x0000010002ff7812 */ /* 0x000fe200078ac0ff */
[----:B--2---:R-:W-:Y:S02]  /*55db0*/  FMUL R9, R99, UR47 ;  /* 0x0000002f63097c20 */ /* 0x004fe40008400000 */
[----:B------:R-:W2:Y:S03]  /*55dc0*/  LDL.LU R99, [R1+0x5a0] ;  /* 0x0005a00001637983 */ /* 0x000ea60000300800 */
[----:B------:R-:W-:Y:S01]  /*55dd0*/  F2FP.SATFINITE.E4M3.F32.PACK_AB_MERGE_C R9, RZ, R9, RZ ;  /* 0x00000009ff09723e */ /* 0x000fe200048070ff */
[----:B------:R-:W2:Y:S04]  /*55de0*/  LDL.LU R103, [R1+0x5a4] ;  /* 0x0005a40001677983 */ /* 0x000ea80000300800 */
[----:B------:R3:W-:Y:S02]  /*55df0*/  @!P4 STG.E.U8 desc[UR54][R16.64+0x49], R9 ;  /* 0x000049091000c986 */ /* 0x0007e4000c101136 */
[----:B---3--:R-:W-:-:S05]  /*55e00*/  FMUL R9, R102, UR47 ;  /* 0x0000002f66097c20 */ /* 0x008fca0008400000 */
[----:B------:R-:W-:-:S05]  /*55e10*/  F2FP.SATFINITE.E4M3.F32.PACK_AB_MERGE_C R9, RZ, R9, RZ ;  /* 0x00000009ff09723e */ /* 0x000fca00048070ff */
[----:B------:R0:W-:Y:S01]  /*55e20*/  @!P6 STG.E.U8 desc[UR54][R10.64+0x50], R9 ;  /* 0x000050090a00e986 */ /* 0x0001e2000c101136 */
[----:B------:R-:W-:-:S13]  /*55e30*/  ISETP.LT.OR P6, PT, R30, 0x52, !P0 ;  /* 0x000000521e00780c */ /* 0x000fda00047c1670 */
[----:B0-----:R-:W0:Y:S01]  /*55e40*/  @!P6 LDC.64 R10, c[0x0][0x5c0] ;  /* 0x00017000ff0aeb82 */ /* 0x001e220000000a00 */
[----:B----4-:R-:W-:Y:S02]  /*55e50*/  FMUL R9, R101, UR47 ;  /* 0x0000002f65097c20 */ /* 0x010fe40008400000 */
[----:B------:R-:W3:Y:S03]  /*55e60*/  LDL.LU R101, [R1+0x5a8] ;  /* 0x0005a80001657983 */ /* 0x000ee60000300800 */
[----:B------:R-:W-:Y:S02]  /*55e70*/  F2FP.SATFINITE.E4M3.F32.PACK_AB_MERGE_C R9, RZ, R9, RZ ;  /* 0x00000009ff09723e */ /* 0x000fe400048070ff */
[----:B0-----:R-:W-:-:S05]  /*55e80*/  @!P6 IADD3 R10, P1, R26, R10, RZ ;  /* 0x0000000a1a0ae210 */ /* 0x001fca0007f3e0ff */
[----:B------:R-:W-:-:S05]  /*55e90*/  @!P6 IMAD.X R11, R31, 0x1, R11, P1 ;  /* 0x000000011f0be824 */ /* 0x000fca00008e060b */
[----:B------:R5:W-:Y:S02]  /*55ea0*/  @!P6 STG.E.U8 desc[UR54][R10.64+0x51], R9 ;  /* 0x000051090a00e986 */ /* 0x000be4000c101136 */
[----:B-----5:R-:W-:-:S05]  /*55eb0*/  FMUL R9, R100, UR47 ;  /* 0x0000002f64097c20 */ /* 0x020fca0008400000 */
[----:B------:R-:W-:-:S05]  /*55ec0*/  F2FP.SATFINITE.E4M3.F32.PACK_AB_MERGE_C R9, RZ, R9, RZ ;  /* 0x00000009ff09723e */ /* 0x000fca00048070ff */
[----:B------:R0:W-:Y:S02]  /*55ed0*/  @!P5 STG.E.U8 desc[UR54][R32.64+0x50], R9 ;  /* 0x000050092000d986 */ /* 0x0001e4000c101136 */
[----:B0-----:R-:W-:Y:S02]  /*55ee0*/  FMUL R9, R98, UR47 ;  /* 0x0000002f62097c20 */ /* 0x001fe40008400000 */
[----:B------:R-:W4:Y:S01]  /*55ef0*/  LDL.LU R98, [R1+0x5ac] ;  /* 0x0005ac0001627983 */ /* 0x000f220000300800 */
[----:B------:R-:W-:-:S03]  /*55f00*/  ISETP.LT.OR P6, PT, R30, 0x59, !P0 ;  /* 0x000000591e00780c */ /* 0x000fc600047c1670 */
[----:B------:R-:W5:Y:S01]  /*55f10*/  LDL.LU R102, [R1+0x5b0] ;  /* 0x0005b00001667983 */ /* 0x000f620000300800 */
[C---:B------:R-:W-:Y:S02]  /*55f20*/  LOP3.LUT P2, RZ, R2.reuse, 0x10, RZ, 0xc0, !PT ;  /* 0x0000001002ff7812 */ /* 0x040fe4000784c0ff */
[----:B------:R-:W-:Y:S01]  /*55f30*/  LOP3.LUT P3, RZ, R2, 0x80, RZ, 0xc0, !PT ;  /* 0x0000008002ff7812 */ /* 0x000fe2000786c0ff */
[----:B------:R-:W5:Y:S06]  /*55f40*/  LDL.LU R100, [R1+0x5b4] ;  /* 0x0005b40001647983 */ /* 0x000f6c0000300800 */
[----:B------:R-:W0:Y:S01]  /*55f50*/  @!P6 LDC.64 R10, c[0x0][0x5c0] ;  /* 0x00017000ff0aeb82 */ /* 0x000e220000000a00 */
[----:B------:R-:W-:-:S02]  /*55f60*/  F2FP.SATFINITE.E4M3.F32.PACK_AB_MERGE_C R9, RZ, R9, RZ ;  /* 0x00000009ff09723e */ /* 0x000fc400048070ff */
[----:B------:R-:W-:-:S03]  /*55f70*/  LOP3.LUT R6, R6, 0xfffffffe, RZ, 0xc0, !PT ;  /* 0xfffffffe06067812 */ /* 0x000fc600078ec0ff */
[----:B------:R2:W-:Y:S01]  /*55f80*/  @!P2 STG.E.U8 desc[UR54][R22.64+0x51], R9 ;  /* 0x000051091600a986 */ /* 0x0005e2000c101136 */
[----:B------:R-:W-:Y:S02]  /*55f90*/  @P3 LOP3.LUT R6, R6, 0x1, RZ, 0xfc, !PT ;  /* 0x0000000106063812 */ /* 0x000fe400078efcff */
[----:B0-----:R-:W-:-:S05]  /*55fa0*/  @!P6 IADD3 R10, P3, R26, R10, RZ ;  /* 0x0000000a1a0ae210 */ /* 0x001fca0007f7e0ff */
[----:B------:R-:W-:Y:S01]  /*55fb0*/  @!P6 IMAD.X R11, R31, 0x1, R11, P3 ;  /* 0x000000011f0be824 */ /* 0x000fe200018e060b */
[----:B------:R-:W-:Y:S01]  /*55fc0*/  LOP3.LUT P3, RZ, R6, 0x1, RZ, 0xc0, !PT ;  /* 0x0000000106ff7812 */ /* 0x000fe2000786c0ff */
[----:B--2---:R-:W-:Y:S02]  /*55fd0*/  FMUL R9, R99, UR47 ;  /* 0x0000002f63097c20 */ /* 0x004fe40008400000 */
[----:B------:R-:W2:Y:S03]  /*55fe0*/  LDL.LU R99, [R1+0x5b8] ;  /* 0x0005b80001637983 */ /* 0x000ea60000300800 */
[----:B------:R-:W-:-:S05]  /*55ff0*/  F2FP.SATFINITE.E4M3.F32.PACK_AB_MERGE_C R9, RZ, R9, RZ ;  /* 0x00000009ff09723e */ /* 0x000fca00048070ff */
[----:B------:R0:W-:Y:S01]  /*56000*/  @!P6 STG.E.U8 desc[UR54][R10.64+0x58], R9 ;  /* 0x000058090a00e986 */ /* 0x0001e2000c101136 */
[----:B------:R-:W-:-:S13]  /*56010*/  ISETP.LT.OR P6, PT, R30, 0x5a, !P0 ;  /* 0x0000005a1e00780c */ /* 0x000fda00047c1670 */
[----:B0-----:R-:W0:Y:S01]  /*56020*/  @!P6 LDC.64 R10, c[0x0][0x5c0] ;  /* 0x00017000ff0aeb82 */ /* 0x001e220000000a00 */
[----:B------:R-:W-:-:S05]  /*56030*/  FMUL R9, R103, UR47 ;  /* 0x0000002f67097c20 */ /* 0x000fca0008400000 */
[----:B------:R-:W-:Y:S02]  /*56040*/  F2FP.SATFINITE.E4M3.F32.PACK_AB_MERGE_C R9, RZ, R9, RZ ;  /* 0x00000009ff09723e */ /* 0x000fe400048070ff */
[----:B0-----:R-:W-:-:S05]  /*56050*/  @!P6 IADD3 R10, P0, R26, R10, RZ ;  /* 0x0000000a1a0ae210 */ /* 0x001fca0007f1e0ff */
[----:B------:R-:W-:-:S05]  /*56060*/  @!P6 IMAD.X R11, R31, 0x1, R11, P0 ;  /* 0x000000011f0be824 */ /* 0x000fca00000e060b */
[----:B------:R3:W-:Y:S02]  /*56070*/  @!P6 STG.E.U8 desc[UR54][R10.64+0x59], R9 ;  /* 0x000059090a00e986 */ /* 0x0007e4000c101136 */
[----:B---3--:R-:W-:Y:S02]  /*56080*/  FMUL R9, R101, UR47 ;  /* 0x0000002f65097c20 */ /* 0x008fe40008400000 */
[----:B------:R-:W3:Y:S03]  /*56090*/  LDL.LU R101, [R1+0x5bc] ;  /* 0x0005bc0001657983 */ /* 0x000ee60000300800 */
[----:B------:R-:W-:-:S05]  /*560a0*/  F2FP.SATFINITE.E4M3.F32.PACK_AB_MERGE_C R9, RZ, R9, RZ ;  /* 0x00000009ff09723e */ /* 0x000fca00048070ff */
[----:B------:R4:W-:Y:S02]  /*560b0*/  @!P3 STG.E.U8 desc[UR54][R40.64+0x58], R9 ;  /* 0x000058092800b986 */ /* 0x0009e4000c101136 */
[----:B----4-:R-:W-:Y:S02]  /*560c0*/  FMUL R9, R98, UR47 ;  /* 0x0000002f62097c20 */ /* 0x010fe40008400000 */
[----:B------:R-:W4:Y:S01]  /*560d0*/  LDL.LU R98, [R1+0x5c0] ;  /* 0x0005c00001627983 */ /* 0x000f220000300800 */
[----:B------:R-:W-:Y:S02]  /*560e0*/  LOP3.LUT P4, RZ, R2, 0x8, RZ, 0xc0, !PT ;  /* 0x0000000802ff7812 */ /* 0x000fe4000788c0ff */
[----:B------:R-:W-:Y:S02]  /*560f0*/  F2FP.SATFINITE.E4M3.F32.PACK_AB_MERGE_C R9, RZ, R9, RZ ;  /* 0x00000009ff09723e */ /* 0x000fe400048070ff */
[----:B------:R-:W-:Y:S02]  /*56100*/  LOP3.LUT P2, RZ, R0, 0x4000, RZ, 0xc0, !PT ;  /* 0x0000400000ff7812 */ /* 0x000fe4000784c0ff */
[----:B------:R-:W-:-:S07]  /*56110*/  LOP3.LUT P1, RZ, R2, 0x4, RZ, 0xc0, !PT ;  /* 0x0000000402ff7812 */ /* 0x000fce000782c0ff */
[----:B------:R5:W-:Y:S01]  /*56120*/  @!P4 STG.E.U8 desc[UR54][R36.64+0x59], R9 ;  /* 0x000059092400c986 */ /* 0x000be2000c101136 */
[----:B------:R-:W-:-:S03]  /*56130*/  LOP3.LUT P5, RZ, R2, 0x2, RZ, 0xc0, !PT ;  /* 0x0000000202ff7812 */ /* 0x000fc600078ac0ff */
[----:B------:R-:W0:Y:S01]  /*56140*/  @!P2 LDC.64 R10, c[0x0][0x5c0] ;  /* 0x00017000ff0aab82 */ /* 0x000e220000000a00 */
[----:B-----5:R-:W-:-:S05]  /*56150*/  FMUL R9, R102, UR47 ;  /* 0x0000002f66097c20 */ /* 0x020fca0008400000 */
[----:B------:R-:W-:-:S05]  /*56160*/  F2FP.SATFINITE.E4M3.F32.PACK_AB_MERGE_C R9, RZ, R9, RZ ;  /* 0x00000009ff09723e */ /* 0x000fca00048070ff */
[----:B------:R1:W-:Y:S01]  /*56170*/  @!P1 STG.E.U8 desc[UR54][R28.64+0x40], R9 ;  /* 0x000040091c009986 */ /* 0x0003e2000c101136 */
[----:B------:R-:W-:Y:S01]  /*56180*/  LOP3.LUT P0, RZ, R2, 0x1, RZ, 0xc0, !PT ;  /* 0x0000000102ff7812 */ /* 0x000fe2000780c0ff */
[----:B-1----:R-:W-:Y:S02]  /*56190*/  FMUL R9, R100, UR47 ;  /* 0x0000002f64097c20 */ /* 0x002fe40008400000 */
[----:B------:R-:W5:Y:S03]  /*561a0*/  LDL.LU R100, [R1+0x5c4] ;  /* 0x0005c40001647983 */ /* 0x000f660000300800 */
[----:B------:R-:W-:-:S05]  /*561b0*/  F2FP.SATFINITE.E4M3.F32.PACK_AB_MERGE_C R9, RZ, R9, RZ ;  /* 0x00000009ff09723e */ /* 0x000fca00048070ff */
[----:B------:R2:W-:Y:S01]  /*561c0*/  @!P5 STG.E.U8 desc[UR54][R20.64+0x41], R9 ;  /* 0x000041091400d986 */ /* 0x0005e2000c101136 */
[----:B------:R-:W-:-:S04]  /*561d0*/  LOP3.LUT R5, R5, 0x7fffffff, RZ, 0xc0, !PT ;  /* 0x7fffffff05057812 */ /* 0x000fc800078ec0ff */
[----:B------:R-:W-:Y:S02]  /*561e0*/  @P0 LOP3.LUT R5, R5, 0x80000000, RZ, 0xfc, !PT ;  /* 0x8000000005050812 */ /* 0x000fe400078efcff */
[----:B------:R-:W-:Y:S02]  /*561f0*/  LOP3.LUT P0, RZ, R0, 0x2000, RZ, 0xc0, !PT ;  /* 0x0000200000ff7812 */ /* 0x000fe4000780c0ff */
[----:B0-----:R-:W-:-:S05]  /*56200*/  @!P2 IADD3 R10, P6, R66, R10, RZ ;  /* 0x0000000a420aa210 */ /* 0x001fca0007fde0ff */
[----:B------:R-:W-:Y:S02]  /*56210*/  @!P2 IMAD.X R11, R67, 0x1, R11, P6 ;  /* 0x00000001430ba824 */ /* 0x000fe400030e060b */
[----:B--2---:R-:W-:Y:S02]  /*56220*/  FMUL R9, R99, UR47 ;  /* 0x0000002f63097c20 */ /* 0x004fe40008400000 */
[----:B------:R-:W2:Y:S03]  /*56230*/  LDL.LU R99, [R1+0x5c8] ;  /* 0x0005c80001637983 */ /* 0x000ea60000300800 */
[----:B------:R-:W-:Y:S01]  /*56240*/  F2FP.SATFINITE.E4M3.F32.PACK_AB_MERGE_C R9, RZ, R9, RZ ;  /* 0x00000009ff09723e */ /* 0x000fe200048070ff */
[----:B------:R-:W2:Y:S04]  /*56250*/  LDL.LU R102, [R1+0x5cc] ;  /* 0x0005cc0001667983 */ /* 0x000ea80000300800 */
[----:B------:R0:W-:Y:S02]  /*56260*/  @!P2 STG.E.U8 desc[UR54][R10.64+0x40], R9 ;  /* 0x000040090a00a986 */ /* 0x0001e4000c101136 */
[----:B0-----:R-:W0:Y:S02]  /*56270*/  @!P0 LDC.64 R10, c[0x0][0x5c0] ;  /* 0x00017000ff0a8b82 */ /* 0x001e240000000a00 */
[----:B0-----:R-:W-:-:S05]  /*56280*/  @!P0 IADD3 R10, P6, R68, R10, RZ ;  /* 0x0000000a440a8210 */ /* 0x001fca0007fde0ff */
[----:B------:R-:W-:Y:S01]  /*56290*/  @!P0 IMAD.X R11, R69, 0x1, R11, P6 ;  /* 0x00000001450b8824 */ /* 0x000fe200030e060b */
[----:B------:R-:W-:Y:S01]  /*562a0*/  LOP3.LUT P6, RZ, R0, 0x2000, RZ, 0xc0, !PT ;  /* 0x0000200000ff7812 */ /* 0x000fe200078cc0ff */
[----:B---3--:R-:W-:Y:S02]  /*562b0*/  FMUL R9, R101, UR47 ;  /* 0x0000002f65097c20 */ /* 0x008fe40008400000 */
[----:B------:R-:W3:Y:S03]  /*562c0*/  LDL.LU R101, [R1+0x5d0] ;  /* 0x0005d00001657983 */ /* 0x000ee60000300800 */
[----:B------:R-:W-:-:S07]  /*562d0*/  F2FP.SATFINITE.E4M3.F32.PACK_AB_MERGE_C R9, RZ, R9, RZ ;  /* 0x00000009ff09723e */ /* 0x000fce00048070ff */
[----:B------:R4:W-:Y:S02]  /*562e0*/  @!P6 STG.E.U8 desc[UR54][R10.64+0x41], R9 ;  /* 0x000041090a00e986 */ /* 0x0009e4000c101136 */
[----:B----4-:R-:W-:Y:S02]  /*562f0*/  FMUL R9, R98, UR47 ;  /* 0x0000002f62097c20 */ /* 0x010fe40008400000 */
[----:B------:R-:W4:Y:S01]  /*56300*/  LDL.LU R98, [R1+0x5d4] ;  /* 0x0005d40001627983 */ /* 0x000f220000300800 */
[C---:B------:R-:W-:Y:S02]  /*56310*/  LOP3.LUT P1, RZ, R0.reuse, 0x40000000, RZ, 0xc0, !PT ;  /* 0x4000000000ff7812 */ /* 0x040fe4000782c0ff */
[----:B------:R-:W-:Y:S02]  /*56320*/  LOP3.LUT P4, RZ, R0, 0x800, RZ, 0xc0, !PT ;  /* 0x0000080000ff7812 */ /* 0x000fe4000788c0ff */
[----:B------:R-:W-:-:S09]  /*56330*/  LOP3.LUT R5, R5, 0xbfffffff, RZ, 0xc0, !PT ;  /* 0xbfffffff05057812 */ /* 0x000fd200078ec0ff */
[----:B------:R-:W-:Y:S02]  /*56340*/  @P1 LOP3.LUT R5, R5, 0x40000000, RZ, 0xfc, !PT ;  /* 0x4000000005051812 */ /* 0x000fe400078efcff */
[----:B------:R-:W0:Y:S02]  /*56350*/  @!P4 LDC.64 R10, c[0x0][0x5c0] ;  /* 0x00017000ff0acb82 */ /* 0x000e240000000a00 */
[----:B------:R-:W-:Y:S02]  /*56360*/  LOP3.LUT P0, RZ, R5, 0x80000000, RZ, 0xc0, !PT ;  /* 0x8000000005ff7812 */ /* 0x000fe4000780c0ff */
[----:B------:R-:W-:Y:S02]  /*56370*/  F2FP.SATFINITE.E4M3.F32.PACK_AB_MERGE_C R9, RZ, R9, RZ ;  /* 0x00000009ff09723e */ /* 0x000fe400048070ff */
[----:B------:R-:W-:-:S09]  /*56380*/  LOP3.LUT P3, RZ, R0, 0x80000000, RZ, 0xc0, !PT ;  /* 0x8000000000ff7812 */ /* 0x000fd2000786c0ff */
[----:B------:R5:W-:Y:S01]  /*56390*/  @!P0 STG.E.U8 desc[UR54][R38.64+0x48], R9 ;  /* 0x0000480926008986 */ /* 0x000be2000c101136 */
[----:B------:R-:W-:Y:S01]  /*563a0*/  LOP3.LUT P1, RZ, R0, 0x400, RZ, 0xc0, !PT ;  /* 0x0000040000ff7812 */ /* 0x000fe2000782c0ff */
[----:B-----5:R-:W-:Y:S02]  /*563b0*/  FMUL R9, R100, UR47 ;  /* 0x0000002f64097c20 */ /* 0x020fe40008400000 */
[----:B------:R-:W5:Y:S03]  /*563c0*/  LDL.LU R100, [R1+0x5d8] ;  /* 0x0005d80001647983 */ /* 0x000f660000300800 */
[----:B------:R-:W-:Y:S02]  /*563d0*/  F2FP.SATFINITE.E4M3.F32.PACK_AB_MERGE_C R9, RZ, R9, RZ ;  /* 0x00000009ff09723e */ /* 0x000fe400048070ff */
[----:B0-----:R-:W-:-:S03]  /*563e0*/  @!P4 IADD3 R10, P6, R70, R10, RZ ;  /* 0x0000000a460ac210 */ /* 0x001fc60007fde0ff */
[----:B------:R2:W-:Y:S02]  /*563f0*/  @!P3 STG.E.U8 desc[UR54][R34.64+0x49], R9 ;  /* 0x000049092200b986 */ /* 0x0005e4000c101136 */
[----:B------:R-:W-:Y:S02]  /*56400*/  @!P4 IMAD.X R11, R71, 0x1, R11, P6 ;  /* 0x00000001470bc824 */ /* 0x000fe400030e060b */
[----:B--2---:R-:W-:Y:S02]  /*56410*/  FMUL R9, R99, UR47 ;  /* 0x0000002f63097c20 */ /* 0x004fe40008400000 */
[----:B------:R-:W2:Y:S03]  /*56420*/  LDL.LU R99, [R1+0x5dc] ;  /* 0x0005dc0001637983 */ /* 0x000ea60000300800 */
[----:B------:R-:W-:Y:S01]  /*56430*/  F2FP.SATFINITE.E4M3.F32.PACK_AB_MERGE_C R9, RZ, R9, RZ ;  /* 0x00000009ff09723e */ /* 0x000fe200048070ff */
[----:B------:R-:W2:Y:S04]  /*56440*/  LDL.LU R103, [R1+0x5e0] ;  /* 0x0005e00001677983 */ /* 0x000ea80000300800 */
[----:B------:R0:W-:Y:S02]  /*56450*/  @!P4 STG.E.U8 desc[UR54][R10.64+0x48], R9 ;  /* 0x000048090a00c986 */ /* 0x0001e4000c101136 */
[----:B0-----:R-:W0:Y:S01]  /*56460*/  @!P1 LDC.64 R10, c[0x0][0x5c0] ;  /* 0x00017000ff0a9b82 */ /* 0x001e220000000a00 */
[----:B------:R-:W-:-:S02]  /*56470*/  FMUL R9, R102, UR47 ;  /* 0x0000002f66097c20 */ /* 0x000fc40008400000 */
[----:B------:R-:W2:Y:S03]  /*56480*/  LDL.LU R102, [R1+0x5e4] ;  /* 0x0005e40001667983 */ /* 0x000ea60000300800 */
[----:B------:R-:W-:Y:S02]  /*56490*/  F2FP.SATFINITE.E4M3.F32.PACK_AB_MERGE_C R9, RZ, R9, RZ ;  /* 0x00000009ff09723e */ /* 0x000fe400048070ff */
[----:B0-----:R-:W-:-:S05]  /*564a0*/  @!P1 IADD3 R10, P6, R72, R10, RZ ;  /* 0x0000000a480a9210 */ /* 0x001fca0007fde0ff */
[----:B------:R-:W-:Y:S01]  /*564b0*/  @!P1 IMAD.X R11, R73, 0x1, R11, P6 ;  /* 0x00000001490b9824 */ /* 0x000fe200030e060b */
[----:B------:R-:W-:Y:S02]  /*564c0*/  LOP3.LUT P6, RZ, R0, 0x400, RZ, 0xc0, !PT ;  /* 0x0000040000ff7812 */ /* 0x000fe400078cc0ff */
[----:B------:R-:W-:-:S11]  /*564d0*/  LOP3.LUT P1, RZ, R5, 0x40000000, RZ, 0xc0, !PT ;  /* 0x4000000005ff7812 */ /* 0x000fd6000782c0ff */
[----:B------:R3:W-:Y:S02]  /*564e0*/  @!P6 STG.E.U8 desc[UR54][R10.64+0x49], R9 ;  /* 0x000049090a00e986 */ /* 0x0007e4000c101136 */
[----:B---3--:R-:W-:-:S05]  /*564f0*/  FMUL R9, R101, UR47 ;  /* 0x0000002f65097c20 */ /* 0x008fca0008400000 */
[----:B------:R-:W-:-:S05]  /*56500*/  F2FP.SATFINITE.E4M3.F32.PACK_AB_MERGE_C R9, RZ, R9, RZ ;  /* 0x00000009ff09723e */ /* 0x000fca00048070ff */
[----:B------:R4:W-:Y:S02]  /*56510*/  @!P1 STG.E.U8 desc[UR54][R44.64+0x50], R9 ;  /* 0x000050092c009986 */ /* 0x0009e4000c101136 */
[----:B----4-:R-:W-:Y:S02]  /*56520*/  FMUL R9, R98, UR47 ;  /* 0x0000002f62097c20 */ /* 0x010fe40008400000 */
[----:B------:R-:W3:Y:S04]  /*56530*/  LDL.LU R98, [R1+0x5e8] ;  /* 0x0005e80001627983 */ /* 0x000ee80000300800 */
[----:B------:R-:W4:Y:S01]  /*56540*/  LDL.LU R101, [R1+0x5ec] ;  /* 0x0005ec0001657983 */ /* 0x000f220000300800 */
[C---:B------:R-:W-:Y:S02]  /*56550*/  LOP3.LUT P2, RZ, R0.reuse, 0x200, RZ, 0xc0, !PT ;  /* 0x0000020000ff7812 */ /* 0x040fe4000784c0ff */
[----:B------:R-:W-:-:S02]  /*56560*/  LOP3.LUT P5, RZ, R0, 0x20000000, RZ, 0xc0, !PT ;  /* 0x2000000000ff7812 */ /* 0x000fc400078ac0ff */
[----:B------:R-:W-:-:S09]  /*56570*/  F2FP.SATFINITE.E4M3.F32.PACK_AB_MERGE_C R9, RZ, R9, RZ ;  /* 0x00000009ff09723e */ /* 0x000fd200048070ff */
[----:B------:R-:W0:Y:S02]  /*56580*/  @!P2 LDC.64 R10, c[0x0][0x5c0] ;  /* 0x00017000ff0aab82 */ /* 0x000e240000000a00 */
[----:B------:R5:W-:Y:S01]  /*56590*/  @!P5 STG.E.U8 desc[UR54][R42.64+0x51], R9 ;  /* 0x000051092a00d986 */ /* 0x000be2000c101136 */
[----:B------:R-:W-:Y:S01]  /*565a0*/  LOP3.LUT P0, RZ, R0, 0x80, RZ, 0xc0, !PT ;  /* 0x0000008000ff7812 */ /* 0x000fe2000780c0ff */
[----:B-----5:R-:W-:Y:S02]  /*565b0*/  FMUL R9, R100, UR47 ;  /* 0x0000002f64097c20 */ /* 0x020fe40008400000 */
[----:B------:R-:W5:Y:S01]  /*565c0*/  LDL.LU R100, [R1+0x5f0] ;  /* 0x0005f00001647983 */ /* 0x000f620000300800 */
[----:B0-----:R-:W-:Y:S02]  /*565d0*/  @!P2 IADD3 R10, P6, R74, R10, RZ ;  /* 0x0000000a4a0aa210 */ /* 0x001fe40007fde0ff */
[----:B------:R-:W-:-:S03]  /*565e0*/  F2FP.SATFINITE.E4M3.F32.PACK_AB_MERGE_C R9, RZ, R9, RZ ;  /* 0x00000009ff09723e */ /* 0x000fc600048070ff */
[----:B------:R-:W-:-:S05]  /*565f0*/  @!P2 IMAD.X R11, R75, 0x1, R11, P6 ;  /* 0x000000014b0ba824 */ /* 0x000fca00030e060b */
[----:B------:R0:W-:Y:S02]  /*56600*/  @!P2 STG.E.U8 desc[UR54][R10.64+0x50], R9 ;  /* 0x000050090a00a986 */ /* 0x0001e4000c101136 */
[----:B0-----:R-:W0:Y:S01]  /*56610*/  @!P0 LDC.64 R10, c[0x0][0x5c0] ;  /* 0x00017000ff0a8b82 */ /* 0x001e220000000a00 */
[----:B------:R-:W-:Y:S02]  /*56620*/  LOP3.LUT P4, RZ, R0, 0x8000000, RZ, 0xc0, !PT ;  /* 0x0800000000ff7812 */ /* 0x000fe4000788c0ff */
[----:B0-----:R-:W-:-:S05]  /*56630*/  @!P0 IADD3 R10, P6, R76, R10, RZ ;  /* 0x0000000a4c0a8210 */ /* 0x001fca0007fde0ff */
[----:B------:R-:W-:Y:S01]  /*56640*/  @!P0 IMAD.X R11, R77, 0x1, R11, P6 ;  /* 0x000000014d0b8824 */ /* 0x000fe200030e060b */
[----:B------:R-:W-:Y:S01]  /*56650*/  LOP3.LUT P6, RZ, R0, 0x10000000, RZ, 0xc0, !PT ;  /* 0x1000000000ff7812 */ /* 0x000fe200078cc0ff */
[----:B--2---:R-:W-:Y:S02]  /*56660*/  FMUL R9, R99, UR47 ;  /* 0x0000002f63097c20 */ /* 0x004fe40008400000 */
[----:B------:R-:W2:Y:S03]  /*56670*/  LDL.LU R99, [R1+0x5f4] ;  /* 0x0005f40001637983 */ /* 0x000ea60000300800 */
[----:B------:R-:W-:-:S05]  /*56680*/  F2FP.SATFINITE.E4M3.F32.PACK_AB_MERGE_C R9, RZ, R9, RZ ;  /* 0x00000009ff09723e */ /* 0x000fca00048070ff */
[----:B------:R0:W-:Y:S02]  /*56690*/  @!P0 STG.E.U8 desc[UR54][R10.64+0x51], R9 ;  /* 0x000051090a008986 */ /* 0x0001e4000c101136 */
[----:B0-----:R-:W-:-:S05]  /*566a0*/  FMUL R9, R103, UR47 ;  /* 0x0000002f67097c20 */ /* 0x001fca0008400000 */
[----:B------:R-:W-:-:S05]  /*566b0*/  F2FP.SATFINITE.E4M3.F32.PACK_AB_MERGE_C R9, RZ, R9, RZ ;  /* 0x00000009ff09723e */ /* 0x000fca00048070ff */
[----:B------:R0:W-:Y:S02]  /*566c0*/  @!P6 STG.E.U8 desc[UR54][R48.64+0x58], R9 ;  /* 0x000058093000e986 */ /* 0x0001e4000c101136 */
[----:B0-----:R-:W-:Y:S02]  /*566d0*/  FMUL R9, R102, UR47 ;  /* 0x0000002f66097c20 */ /* 0x001fe40008400000 */
[----:B------:R-:W2:Y:S03]  /*566e0*/  LDL.LU R102, [R1+0x5f8] ;  /* 0x0005f80001667983 */ /* 0x000ea60000300800 */
[----:B------:R-:W-:-:S05]  /*566f0*/  F2FP.SATFINITE.E4M3.F32.PACK_AB_MERGE_C R9, RZ, R9, RZ ;  /* 0x00000009ff09723e */ /* 0x000fca00048070ff */
[----:B------:R3:W-:Y:S02]  /*56700*/  @!P4 STG.E.U8 desc[UR54][R46.64+0x59], R9 ;  /* 0x000059092e00c986 */ /* 0x0007e4000c101136 */
[----:B---3--:R-:W-:Y:S02]  /*56710*/  FMUL R9, R98, UR47 ;  /* 0x0000002f62097c20 */ /* 0x008fe40008400000 */
[----:B------:R-:W3:Y:S01]  /*56720*/  LDL.LU R98, [R1+0x5fc] ;  /* 0x0005fc0001627983 */ /* 0x000ee20000300800 */
[----:B------:R-:W-:-:S13]  /*56730*/  LOP3.LUT P3, RZ, R0, 0x40, RZ, 0xc0, !PT ;  /* 0x0000004000ff7812 */ /* 0x000fda000786c0ff */
[----:B------:R-:W0:Y:S01]  /*56740*/  @!P3 LDC.64 R10, c[0x0][0x5c0] ;  /* 0x00017000ff0abb82 */ /* 0x000e220000000a00 */
[----:B------:R-:W-:Y:S02]  /*56750*/  LOP3.LUT P1, RZ, R0, 0x20, RZ, 0xc0, !PT ;  /* 0x0000002000ff7812 */ /* 0x000fe4000782c0ff */
[----:B------:R-:W-:Y:S02]  /*56760*/  F2FP.SATFINITE.E4M3.F32.PACK_AB_MERGE_C R9, RZ, R9, RZ ;  /* 0x00000009ff09723e */ /* 0x000fe400048070ff */
[----:B0-----:R-:W-:-:S05]  /*56770*/  @!P3 IADD3 R10, P6, R78, R10, RZ ;  /* 0x0000000a4e0ab210 */ /* 0x001fca0007fde0ff */
[----:B------:R-:W-:-:S05]  /*56780*/  @!P3 IMAD.X R11, R79, 0x1, R11, P6 ;  /* 0x000000014f0bb824 */ /* 0x000fca00030e060b */
[----:B------:R4:W-:Y:S02]  /*56790*/  @!P3 STG.E.U8 desc[UR54][R10.64+0x58], R9 ;  /* 0x000058090a00b986 */ /* 0x0009e4000c101136 */
[----:B----4-:R-:W-:Y:S01]  /*567a0*/  FMUL R9, R101, UR47 ;  /* 0x0000002f65097c20 */ /* 0x010fe20008400000 */
[----:B------:R-:W0:Y:S01]  /*567b0*/  @!P1 LDC.64 R10, c[0x0][0x5c0] ;  /* 0x00017000ff0a9b82 */ /* 0x000e220000000a00 */
[----:B------:R-:W4:Y:S03]  /*567c0*/  LDL.LU R101, [R1+0x600] ;  /* 0x0006000001657983 */ /* 0x000f260000300800 */
[----:B------:R-:W-:Y:S02]  /*567d0*/  F2FP.SATFINITE.E4M3.F32.PACK_AB_MERGE_C R9, RZ, R9, RZ ;  /* 0x00000009ff09723e */ /* 0x000fe400048070ff */
[----:B------:R-:W-:Y:S02]  /*567e0*/  LOP3.LUT P5, RZ, R0, 0x4000000, RZ, 0xc0, !PT ;  /* 0x0400000000ff7812 */ /* 0x000fe400078ac0ff */
[----:B0-----:R-:W-:-:S05]  /*567f0*/  @!P1 IADD3 R10, P6, R80, R10, RZ ;  /* 0x0000000a500a9210 */ /* 0x001fca0007fde0ff */
[----:B------:R-:W-:-:S05]  /*56800*/  @!P1 IMAD.X R11, R81, 0x1, R11, P6 ;  /* 0x00000001510b9824 */ /* 0x000fca00030e060b */
[----:B------:R5:W-:Y:S02]  /*56810*/  @!P1 STG.E.U8 desc[UR54][R10.64+0x59], R9 ;  /* 0x000059090a009986 */ /* 0x000be4000c101136 */
[----:B-----5:R-:W-:Y:S02]  /*56820*/  FMUL R9, R100, UR47 ;  /* 0x0000002f64097c20 */ /* 0x020fe40008400000 */
[----:B------:R-:W5:Y:S01]  /*56830*/  LDL.LU R100, [R1+0x604] ;  /* 0x0006040001647983 */ /* 0x000f620000300800 */
[----:B------:R-:W-:Y:S02]  /*56840*/  LOP3.LUT P3, RZ, R5, 0x10000000, RZ, 0xc0, !PT ;  /* 0x1000000005ff7812 */ /* 0x000fe4000786c0ff */
[----:B------:R-:W-:-:S05]  /*56850*/  F2FP.SATFINITE.E4M3.F32.PACK_AB_MERGE_C R9, RZ, R9, RZ ;  /* 0x00000009ff09723e */ /* 0x000fca00048070ff */
[----:B------:R2:W-:Y:S01]  /*56860*/  @!P5 STG.E.U8 desc[UR54][R52.64+0x40], R9 ;  /* 0x000040093400d986 */ /* 0x0005e2000c101136 */
[----:B------:R-:W-:-:S13]  /*56870*/  ISETP.LT.OR P5, PT, R30, 0x41, !P3 ;  /* 0x000000411e00780c */ /* 0x000fda0005fa1670 */
[----:B------:R-:W0:Y:S01]  /*56880*/  @!P5 LDC.64 R10, c[0x0][0x5c0] ;  /* 0x00017000ff0adb82 */ /* 0x000e220000000a00 */
[----:B--2---:R-:W-:Y:S02]  /*56890*/  FMUL R9, R99, UR47 ;  /* 0x0000002f63097c20 */ /* 0x004fe40008400000 */
[----:B------:R-:W2:Y:S01]  /*568a0*/  LDL.LU R99, [R1+0x608] ;  /* 0x0006080001637983 */ /* 0x000ea20000300800 */
[----:B------:R-:W-:Y:S02]  /*568b0*/  LOP3.LUT P2, RZ, R0, 0x2000000, RZ, 0xc0, !PT ;  /* 0x0200000000ff7812 */ /* 0x000fe4000784c0ff */
[----:B0-----:R-:W-:Y:S01]  /*568c0*/  @!P5 IADD3 R10, P6, R82, R10, RZ ;  /* 0x0000000a520ad210 */ /* 0x001fe20007fde0ff */
[----:B------:R-:W2:Y:S01]  /*568d0*/  LDL.LU R103, [R1+0x60c] ;  /* 0x00060c0001677983 */ /* 0x000ea20000300800 */
[----:B------:R-:W-:-:S03]  /*568e0*/  F2FP.SATFINITE.E4M3.F32.PACK_AB_MERGE_C R9, RZ, R9, RZ ;  /* 0x00000009ff09723e */ /* 0x000fc600048070ff */
[----:B------:R-:W-:Y:S01]  /*568f0*/  @!P5 IMAD.X R11, R83, 0x1, R11, P6 ;  /* 0x00000001530bd824 */ /* 0x000fe200030e060b */
[----:B------:R-:W-:-:S05]  /*56900*/  ISETP.LT.OR P6, PT, R30, 0x41, !P3 ;  /* 0x000000411e00780c */ /* 0x000fca0005fc1670 */
[----:B------:R0:W-:Y:S02]  /*56910*/  @!P2 STG.E.U8 desc[UR54][R50.64+0x41], R9 ;  /* 0x000041093200a986 */ /* 0x0001e4000c101136 */
[----:B0-----:R-:W-:Y:S02]  /*56920*/  FMUL R9, R102, UR47 ;  /* 0x0000002f66097c20 */ /* 0x001fe40008400000 */
[----:B------:R-:W2:Y:S03]  /*56930*/  LDL.LU R102, [R1+0x610] ;  /* 0x0006100001667983 */ /* 0x000ea60000300800 */
[----:B------:R-:W-:-:S05]  /*56940*/  F2FP.SATFINITE.E4M3.F32.PACK_AB_MERGE_C R9, RZ, R9, RZ ;  /* 0x00000009ff09723e */ /* 0x000fca00048070ff */
[----:B------:R3:W-:Y:S02]  /*56950*/  @!P6 STG.E.U8 desc[UR54][R10.64+0x40], R9 ;  /* 0x000040090a00e986 */ /* 0x0007e4000c101136 */
[----:B---3--:R-:W-:Y:S02]  /*56960*/  FMUL R9, R98, UR47 ;  /* 0x0000002f62097c20 */ /* 0x008fe40008400000 */
[----:B------:R-:W3:Y:S01]  /*56970*/  LDL.LU R98, [R1+0x614] ;  /* 0x0006140001627983 */ /* 0x000ee20000300800 */
[----:B------:R-:W-:-:S13]  /*56980*/  ISETP.LT.OR P5, PT, R30, 0x42, !P3 ;  /* 0x000000421e00780c */ /* 0x000fda0005fa1670 */
[----:B------:R-:W0:Y:S01]  /*56990*/  @!P5 LDC.64 R10, c[0x0][0x5c0] ;  /* 0x00017000ff0adb82 */ /* 0x000e220000000a00 */
[----:B------:R-:W-:Y:S02]  /*569a0*/  F2FP.SATFINITE.E4M3.F32.PACK_AB_MERGE_C R9, RZ, R9, RZ ;  /* 0x00000009ff09723e */ /* 0x000fe400048070ff */
[----:B------:R-:W-:Y:S02]  /*569b0*/  LOP3.LUT P4, RZ, R0, 0x1000000, RZ, 0xc0, !PT ;  /* 0x0100000000ff7812 */ /* 0x000fe4000788c0ff */
        /* <DEDUP_REMOVED lines=16> */
[C---:B------:R-:W-:Y:S02]  /*56ac0*/  ISETP.LT.OR P6, PT, R30.reuse, 0x49, !P3 ;  /* 0x000000491e00780c */ /* 0x040fe40005fc1670 */
[----:B------:R-:W-:Y:S01]  /*56ad0*/  ISETP.LT.OR P4, PT, R30, 0x4a, !P3 ;  /* 0x0000004a1e00780c */ /* 0x000fe20005f81670 */
[----:B--2---:R-:W-:Y:S01]  /*56ae0*/  FMUL R9, R99, UR47 ;  /* 0x0000002f63097c20 */ /* 0x004fe20008400000 */
[----:B------:R-:W-:Y:S01]  /*56af0*/  LOP3.LUT P2, RZ, R0, 0x400000, RZ, 0xc0, !PT ;  /* 0x0040000000ff7812 */ /* 0x000fe2000784c0ff */
[----:B------:R-:W2:Y:S03]  /*56b00*/  LDL.LU R99, [R1+0x620] ;  /* 0x0006200001637983 */ /* 0x000ea60000300800 */
        /* <DEDUP_REMOVED lines=8> */
[----:B0-----:R-:W-:-:S05]  /*56b90*/  FMUL R9, R102, UR47 ;  /* 0x0000002f66097c20 */ /* 0x001fca0008400000 */
[----:B------:R-:W-:-:S05]  /*56ba0*/  F2FP.SATFINITE.E4M3.F32.PACK_AB_MERGE_C R9, RZ, R9, RZ ;  /* 0x00000009ff09723e */ /* 0x000fca00048070ff */
[----:B------:R3:W-:Y:S02]  /*56bb0*/  @!P2 STG.E.U8 desc[UR54][R60.64+0x50], R9 ;  /* 0x000050093c00a986 */ /* 0x0007e4000c101136 */
[----:B---3--:R-:W-:Y:S02]  /*56bc0*/  FMUL R9, R98, UR47 ;  /* 0x0000002f62097c20 */ /* 0x008fe40008400000 */
[----:B------:R-:W3:Y:S01]  /*56bd0*/  LDL.LU R98, [R1+0x624] ;  /* 0x0006240001627983 */ /* 0x000ee20000300800 */
[C---:B------:R-:W-:Y:S02]  /*56be0*/  LOP3.LUT P4, RZ, R5.reuse, 0x2000000, RZ, 0xc0, !PT ;  /* 0x0200000005ff7812 */ /* 0x040fe4000788c0ff */
[----:B------:R-:W-:Y:S01]  /*56bf0*/  LOP3.LUT P6, RZ, R0, 0x200000, RZ, 0xc0, !PT ;  /* 0x0020000000ff7812 */ /* 0x000fe200078cc0ff */
[----:B------:R-:W3:Y:S01]  /*56c00*/  LDL.LU R103, [R1+0x628] ;  /* 0x0006280001677983 */ /* 0x000ee20000300800 */
[----:B------:R-:W-:Y:S02]  /*56c10*/  F2FP.SATFINITE.E4M3.F32.PACK_AB_MERGE_C R9, RZ, R9, RZ ;  /* 0x00000009ff09723e */ /* 0x000fe400048070ff */
[----:B------:R-:W-:Y:S01]  /*56c20*/  LOP3.LUT P5, RZ, R5, 0x4000000, RZ, 0xc0, !PT ;  /* 0x0400000005ff7812 */ /* 0x000fe200078ac0ff */
[----:B------:R-:W3:Y:S06]  /*56c30*/  LDL.LU R102, [R1+0x62c] ;  /* 0x00062c0001667983 */ /* 0x000eec0000300800 */
[----:B------:R-:W0:Y:S02]  /*56c40*/  @!P4 LDC.64 R10, c[0x0][0x5c0] ;  /* 0x00017000ff0acb82 */ /* 0x000e240000000a00 */
[----:B------:R4:W-:Y:S01]  /*56c50*/  @!P6 STG.E.U8 desc[UR54][R58.64+0x51], R9 ;  /* 0x000051093a00e986 */ /* 0x0009e2000c101136 */
[----:B0-----:R-:W-:-:S05]  /*56c60*/  @!P4 IADD3 R10, P6, R90, R10, RZ ;  /* 0x0000000a5a0ac210 */ /* 0x001fca0007fde0ff */
[----:B------:R-:W-:Y:S01]  /*56c70*/  @!P4 IMAD.X R11, R91, 0x1, R11, P6 ;  /* 0x000000015b0bc824 */ /* 0x000fe200030e060b */
[----:B------:R-:W-:Y:S01]  /*56c80*/  ISETP.LT.OR P6, PT, R30, 0x51, !P3 ;  /* 0x000000511e00780c */ /* 0x000fe20005fc1670 */
[----:B----4-:R-:W-:Y:S02]  /*56c90*/  FMUL R9, R101, UR47 ;  /* 0x0000002f65097c20 */ /* 0x010fe40008400000 */
[----:B------:R-:W4:Y:S03]  /*56ca0*/  LDL.LU R101, [R1+0x630] ;  /* 0x0006300001657983 */ /* 0x000f260000300800 */
[----:B------:R-:W-:-:S07]  /*56cb0*/  F2FP.SATFINITE.E4M3.F32.PACK_AB_MERGE_C R9, RZ, R9, RZ ;  /* 0x00000009ff09723e */ /* 0x000fce00048070ff */
[----:B------:R0:W-:Y:S02]  /*56cc0*/  @!P6 STG.E.U8 desc[UR54][R10.64+0x50], R9 ;  /* 0x000050090a00e986 */ /* 0x0001e4000c101136 */
[----:B0-----:R-:W0:Y:S02]  /*56cd0*/  @!P5 LDC.64 R10, c[0x0][0x5c0] ;  /* 0x00017000ff0adb82 */ /* 0x001e240000000a00 */
[----:B0-----:R-:W-:Y:S01]  /*56ce0*/  @!P5 IADD3 R10, P6, R92, R10, RZ ;  /* 0x0000000a5c0ad210 */ /* 0x001fe20007fde0ff */
[----:B-----5:R-:W-:Y:S02]  /*56cf0*/  FMUL R9, R100, UR47 ;  /* 0x0000002f64097c20 */ /* 0x020fe40008400000 */
[----:B------:R-:W5:Y:S02]  /*56d00*/  LDL.LU R100, [R1+0x634] ;  /* 0x0006340001647983 */ /* 0x000f640000300800 */
[----:B------:R-:W-:Y:S01]  /*56d10*/  @!P5 IMAD.X R11, R93, 0x1, R11, P6 ;  /* 0x000000015d0bd824 */ /* 0x000fe200030e060b */
[----:B------:R-:W-:-:S05]  /*56d20*/  F2FP.SATFINITE.E4M3.F32.PACK_AB_MERGE_C R9, RZ, R9, RZ ;  /* 0x00000009ff09723e */ /* 0x000fca00048070ff */
[----:B------:R2:W-:Y:S01]  /*56d30*/  @!P5 STG.E.U8 desc[UR54][R10.64+0x51], R9 ;  /* 0x000051090a00d986 */ /* 0x0005e2000c101136 */
[----:B------:R-:W-:Y:S01]  /*56d40*/  LOP3.LUT P5, RZ, R0, 0x100000, RZ, 0xc0, !PT ;  /* 0x0010000000ff7812 */ /* 0x000fe200078ac0ff */
[----:B--2---:R-:W-:Y:S02]  /*56d50*/  FMUL R9, R99, UR47 ;  /* 0x0000002f63097c20 */ /* 0x004fe40008400000 */
[----:B------:R-:W2:Y:S03]  /*56d60*/  LDL.LU R99, [R1+0x638] ;  /* 0x0006380001637983 */ /* 0x000ea60000300800 */
[----:B------:R-:W-:-:S07]  /*56d70*/  F2FP.SATFINITE.E4M3.F32.PACK_AB_MERGE_C R9, RZ, R9, RZ ;  /* 0x00000009ff09723e */ /* 0x000fce00048070ff */
[----:B------:R3:W-:Y:S01]  /*56d80*/  @!P5 STG.E.U8 desc[UR54][R62.64+0x58], R9 ;  /* 0x000058093e00d986 */ /* 0x0007e2000c101136 */
[----:B------:R-:W-:-:S13]  /*56d90*/  LOP3.LUT P1, RZ, R5, 0x8000000, RZ, 0xc0, !PT ;  /* 0x0800000005ff7812 */ /* 0x000fda000782c0ff */
[----:B------:R-:W0:Y:S01]  /*56da0*/  @!P1 LDC.64 R10, c[0x0][0x5c0] ;  /* 0x00017000ff0a9b82 */ /* 0x000e220000000a00 */
[----:B---3--:R-:W-:Y:S02]  /*56db0*/  FMUL R9, R98, UR47 ;  /* 0x0000002f62097c20 */ /* 0x008fe40008400000 */
[----:B------:R-:W3:Y:S01]  /*56dc0*/  LDL.LU R98, [R1+0x63c] ;  /* 0x00063c0001627983 */ /* 0x000ee20000300800 */
[----:B------:R-:W-:Y:S02]  /*56dd0*/  LOP3.LUT P0, RZ, R5, 0x20000000, RZ, 0xc0, !PT ;  /* 0x2000000005ff7812 */ /* 0x000fe4000780c0ff */
[----:B0-----:R-:W-:-:S05]  /*56de0*/  @!P1 IADD3 R16, P5, R94, R10, RZ ;  /* 0x0000000a5e109210 */ /* 0x001fca0007fbe0ff */
[----:B------:R-:W-:Y:S01]  /*56df0*/  @!P1 IMAD.X R17, R95, 0x1, R11, P5 ;  /* 0x000000015f119824 */ /* 0x000fe200028e060b */
[----:B------:R-:W-:-:S05]  /*56e00*/  LOP3.LUT P6, RZ, R0, 0x80000, RZ, 0xc0, !PT ;  /* 0x0008000000ff7812 */ /* 0x000fca00078cc0ff */
[----:B------:R-:W0:Y:S01]  /*56e10*/  @!P0 LDC.64 R10, c[0x0][0x5c0] ;  /* 0x00017000ff0a8b82 */ /* 0x000e220000000a00 */
[----:B------:R-:W-:Y:S02]  /*56e20*/  F2FP.SATFINITE.E4M3.F32.PACK_AB_MERGE_C R9, RZ, R9, RZ ;  /* 0x00000009ff09723e */ /* 0x000fe400048070ff */
[----:B------:R-:W-:-:S05]  /*56e30*/  LOP3.LUT P4, RZ, R5, 0x800000, RZ, 0xc0, !PT ;  /* 0x0080000005ff7812 */ /* 0x000fca000788c0ff */
[----:B------:R1:W-:Y:S01]  /*56e40*/  @!P6 STG.E.U8 desc[UR54][R64.64+0x59], R9 ;  /* 0x000059094000e986 */ /* 0x0003e2000c101136 */
[----:B------:R-:W-:Y:S02]  /*56e50*/  ISETP.LT.OR P6, PT, R30, 0x41, !P4 ;  /* 0x000000411e00780c */ /* 0x000fe400067c1670 */
[----:B0-----:R-:W-:-:S05]  /*56e60*/  @!P0 IADD3 R18, P5, R96, R10, RZ ;  /* 0x0000000a60128210 */ /* 0x001fca0007fbe0ff */
[----:B------:R-:W-:-:S06]  /*56e70*/  @!P0 IMAD.X R19, R97, 0x1, R11, P5 ;  /* 0x0000000161138824 */ /* 0x000fcc00028e060b */
[----:B------:R-:W0:Y:S01]  /*56e80*/  @!P6 LDC.64 R10, c[0x0][0x5c0] ;  /* 0x00017000ff0aeb82 */ /* 0x000e220000000a00 */
[----:B------:R-:W-:Y:S02]  /*56e90*/  @!P6 IMAD.MOV.U32 R12, RZ, RZ, R26 ;  /* 0x000000ffff0ce224 */ /* 0x000fe400078e001a */
[----:B------:R-:W-:Y:S02]  /*56ea0*/  @!P6 IMAD.MOV.U32 R13, RZ, RZ, R31 ;  /* 0x000000ffff0de224 */ /* 0x000fe400078e001f */
[----:B------:R-:W-:-:S04]  /*56eb0*/  @!P6 IMAD.WIDE.U32 R12, R24, 0x180, R12 ;  /* 0x00000180180ce825 */ /* 0x000fc800078e000c */
[----:B-1----:R-:W-:Y:S01]  /*56ec0*/  @!P6 IMAD R9, R25, 0x180, RZ ;  /* 0x000001801909e824 */ /* 0x002fe200078e02ff */
[----:B0-----:R-:W-:-:S04]  /*56ed0*/  @!P6 IADD3 R14, P5, R12, R10, RZ ;  /* 0x0000000a0c0ee210 */ /* 0x001fc80007fbe0ff */
[----:B------:R-:W-:Y:S02]  /*56ee0*/  @!P6 IADD3.X R15, R11, R13, R9, P5, !PT ;  /* 0x0000000d0b0fe210 */ /* 0x000fe40002ffe409 */
[----:B------:R-:W-:Y:S01]  /*56ef0*/  ISETP.LT.OR P5, PT, R30, 0x42, !P4 ;  /* 0x000000421e00780c */ /* 0x000fe200067a1670 */
[----:B------:R-:W-:-:S12]  /*56f00*/  FMUL R9, R103, UR47 ;  /* 0x0000002f67097c20 */ /* 0x000fd80008400000 */
        /* <DEDUP_REMOVED lines=11> */
[----:B------:R4:W-:Y:S02]  /*56fc0*/  @!P0 STG.E.U8 desc[UR54][R18.64+0x59], R9 ;  /* 0x0000590912008986 */ /* 0x0009e4000c101136 */
[----:B----4-:R-:W-:-:S05]  /*56fd0*/  FMUL R9, R101, UR47 ;  /* 0x0000002f65097c20 */ /* 0x010fca0008400000 */
[----:B------:R-:W-:-:S05]  /*56fe0*/  F2FP.SATFINITE.E4M3.F32.PACK_AB_MERGE_C R9, RZ, R9, RZ ;  /* 0x00000009ff09723e */ /* 0x000fca00048070ff */
[----:B------:R5:W-:Y:S01]  /*56ff0*/  @!P6 STG.E.U8 desc[UR54][R14.64+0x40], R9 ;  /* 0x000040090e00e986 */ /* 0x000be2000c101136 */
[----:B------:R-:W-:Y:S01]  /*57000*/  LOP3.LUT P6, RZ, R0, 0x40000, RZ, 0xc0, !PT ;  /* 0x0004000000ff7812 */ /* 0x000fe200078cc0ff */
[----:B-----5:R-:W-:-:S05]  /*57010*/  FMUL R9, R100, UR47 ;  /* 0x0000002f64097c20 */ /* 0x020fca0008400000 */
[----:B------:R-:W-:-:S05]  /*57020*/  F2FP.SATFINITE.E4M3.F32.PACK_AB_MERGE_C R9, RZ, R9, RZ ;  /* 0x00000009ff09723e */ /* 0x000fca00048070ff */
[----:B------:R2:W-:Y:S01]  /*57030*/  @!P5 STG.E.U8 desc[UR54][R10.64+0x41], R9 ;  /* 0x000041090a00d986 */ /* 0x0005e2000c101136 */
[----:B------:R-:W-:Y:S01]  /*57040*/  ISETP.LT.OR P5, PT, R30, 0x41, !P6 ;  /* 0x000000411e00780c */ /* 0x000fe200077a1670 */
[----:B------:R-:W-:Y:S01]  /*57050*/  BSSY B1, `(.L_x_72) ;  /* 0x0000014000017945 */ /* 0x000fe20003800000 */
[C---:B------:R-:W-:Y:S02]  /*57060*/  LOP3.LUT P2, RZ, R5.reuse, 0x1000000, RZ, 0xc0, !PT ;  /* 0x0100000005ff7812 */ /* 0x040fe4000784c0ff */
[C---:B------:R-:W-:Y:S02]  /*57070*/  LOP3.LUT P1, RZ, R5.reuse, 0x400000, RZ, 0xc0, !PT ;  /* 0x0040000005ff7812 */ /* 0x040fe4000782c0ff */
[----:B------:R-:W-:Y:S01]  /*57080*/  LOP3.LUT P0, RZ, R5, 0x200000, RZ, 0xc0, !PT ;  /* 0x0020000005ff7812 */ /* 0x000fe2000780c0ff */
[----:B--2---:R-:W-:-:S05]  /*57090*/  FMUL R10, R99, UR47 ;  /* 0x0000002f630a7c20 */ /* 0x004fca0008400000 */
[----:B------:R-:W-:Y:S01]  /*570a0*/  F2FP.SATFINITE.E4M3.F32.PACK_AB_MERGE_C R13, RZ, R10, RZ ;  /* 0x0000000aff0d723e */ /* 0x000fe200048070ff */
[----:B---3--:R-:W-:-:S05]  /*570b0*/  FMUL R9, R98, UR47 ;  /* 0x0000002f62097c20 */ /* 0x008fca0008400000 */
        /* <DEDUP_REMOVED lines=13> */
.L_x_73:
[----:B------:R-:W-:Y:S05]  /*57190*/  BSYNC B1 ;  /* 0x0000000000017941 */ /* 0x000fea0003800000 */
.L_x_72:
        /* <DEDUP_REMOVED lines=15> */
.L_x_75:
[----:B------:R-:W-:Y:S05]  /*57290*/  BSYNC B1 ;  /* 0x0000000000017941 */ /* 0x000fea0003800000 */
.L_x_74:
        /* <DEDUP_REMOVED lines=48> */
.L_x_77:
[----:B------:R-:W-:Y:S05]  /*575a0*/  BSYNC B1 ;  /* 0x0000000000017941 */ /* 0x000fea0003800000 */
.L_x_76:
        /* <DEDUP_REMOVED lines=15> */
.L_x_79:
[----:B------:R-:W-:Y:S05]  /*576a0*/  BSYNC B1 ;  /* 0x0000000000017941 */ /* 0x000fea0003800000 */
.L_x_78:
        /* <DEDUP_REMOVED lines=48> */
.L_x_81:
[----:B------:R-:W-:Y:S05]  /*579b0*/  BSYNC B1 ;  /* 0x0000000000017941 */ /* 0x000fea0003800000 */
.L_x_80:
        /* <DEDUP_REMOVED lines=15> */
.L_x_83:
[----:B------:R-:W-:Y:S05]  /*57ab0*/  BSYNC B1 ;  /* 0x0000000000017941 */ /* 0x000fea0003800000 */
.L_x_82:
        /* <DEDUP_REMOVED lines=48> */
.L_x_85:
[----:B------:R-:W-:Y:S05]  /*57dc0*/  BSYNC B1 ;  /* 0x0000000000017941 */ /* 0x000fea0003800000 */
.L_x_84:
        /* <DEDUP_REMOVED lines=15> */
.L_x_87:
[----:B------:R-:W-:Y:S05]  /*57ec0*/  BSYNC B1 ;  /* 0x0000000000017941 */ /* 0x000fea0003800000 */
.L_x_86:
        /* <DEDUP_REMOVED lines=548> */
[----:B------:R-:W-:Y:S02]  /*5a110*/  LOP3.LUT P4, RZ, R8, 0x2000000, RZ, 0xc0, !PT ;  /* 0x0200000008ff7812 */ /* 0x000fe4000788c0ff */
        /* <DEDUP_REMOVED lines=51> */
[----:B------:R-:W-:Y:S01]  /*5a450*/  F2FP.SATFINITE.E4M3.F32.PACK_AB_MERGE_C R21, RZ, R10, RZ ;  /* 0x0000000aff15723e */ /* 0x000fe200048070ff */
[----:B------:R-:W-:Y:S02]  /*5a460*/  @!P5 IMAD.MOV.U32 R10, RZ, RZ, R26 ;  /* 0x000000ffff0ad224 */ /* 0x000fe400078e001a */
[----:B------:R-:W-:Y:S02]  /*5a470*/  @!P5 IMAD.MOV.U32 R11, RZ, RZ, R31 ;  /* 0x000000ffff0bd224 */ /* 0x000fe400078e001f */
[----:B------:R-:W-:Y:S01]  /*5a480*/  @!P5 IMAD.WIDE.U32 R10, R24, 0x180, R10 ;  /* 0x00000180180ad825 */ /* 0x000fe200078e000a */
[----:B------:R1:W-:Y:S03]  /*5a490*/  @!P1 STG.E.U8 desc[UR54][R16.64+0x78], R21 ;  /* 0x0000781510009986 */ /* 0x0003e6000c101136 */
[----:B------:R-:W-:Y:S01]  /*5a4a0*/  @!P5 IMAD R9, R25, 0x180, RZ ;  /* 0x000001801909d824 */ /* 0x000fe200078e02ff */
[----:B0-----:R-:W-:-:S04]  /*5a4b0*/  @!P5 IADD3 R10, P1, R10, R12, RZ ;  /* 0x0000000c0a0ad210 */ /* 0x001fc80007f3e0ff */
[----:B------:R-:W-:Y:S01]  /*5a4c0*/  @!P5 IADD3.X R11, R13, R11, R9, P1, !PT ;  /* 0x0000000b0d0bd210 */ /* 0x000fe20000ffe409 */
[----:B------:R-:W-:-:S05]  /*5a4d0*/  FMUL R9, R102, UR47 ;  /* 0x0000002f66097c20 */ /* 0x000fca0008400000 */
[----:B------:R-:W-:Y:S01]  /*5a4e0*/  F2FP.SATFINITE.E4M3.F32.PACK_AB_MERGE_C R23, RZ, R9, RZ ;  /* 0x00000009ff17723e */ /* 0x000fe200048070ff */
[----:B----4-:R-:W-:-:S05]  /*5a4f0*/  FMUL R9, R101, UR47 ;  /* 0x0000002f65097c20 */ /* 0x010fca0008400000 */
[----:B-1----:R-:W-:Y:S01]  /*5a500*/  F2FP.SATFINITE.E4M3.F32.PACK_AB_MERGE_C R17, RZ, R9, RZ ;  /* 0x00000009ff11723e */ /* 0x002fe200048070ff */
[----:B-----5:R-:W-:Y:S01]  /*5a510*/  FMUL R9, R100, UR47 ;  /* 0x0000002f64097c20 */ /* 0x020fe20008400000 */
[----:B------:R0:W-:Y:S04]  /*5a520*/  @!P0 STG.E.U8 desc[UR54][R18.64+0x79], R23 ;  /* 0x0000791712008986 */ /* 0x0001e8000c101136 */
[----:B------:R-:W-:Y:S01]  /*5a530*/  F2FP.SATFINITE.E4M3.F32.PACK_AB_MERGE_C R21, RZ, R9, RZ ;  /* 0x00000009ff15723e */ /* 0x000fe200048070ff */
[----:B------:R0:W-:Y:S01]  /*5a540*/  @!P6 STG.E.U8 desc[UR54][R14.64+0x60], R17 ;  /* 0x000060110e00e986 */ /* 0x0001e2000c101136 */
[----:B------:R-:W-:-:S03]  /*5a550*/  LOP3.LUT P6, RZ, R0, 0x40000, RZ, 0xc0, !PT ;  /* 0x0004000000ff7812 */ /* 0x000fc600078cc0ff */
        /* <DEDUP_REMOVED lines=10> */
[----:B0-----:R-:W-:Y:S06]  /*5a600*/  @P5 BRA `(.L_x_89) ;  /* 0x00000000002c5947 */ /* 0x001fec0003800000 */
[----:B------:R-:W-:Y:S01]  /*5a610*/  IMAD.MOV.U32 R10, RZ, RZ, R26 ;  /* 0x000000ffff0a7224 */ /* 0x000fe200078e001a */
[----:B------:R-:W-:Y:S01]  /*5a620*/  ULDC.64 UR12, c[0x0][0x5c0] ;  /* 0x00017000000c7ab9 */ /* 0x000fe20000000a00 */
[----:B------:R-:W-:Y:S02]  /*5a630*/  IMAD.MOV.U32 R11, RZ, RZ, R31 ;  /* 0x000000ffff0b7224 */ /* 0x000fe400078e001f */
[----:B------:R-:W-:Y:S02]  /*5a640*/  IMAD R15, R25, 0x180, RZ ;  /* 0x00000180190f7824 */ /* 0x000fe400078e02ff */
[----:B------:R-:W-:-:S04]  /*5a650*/  IMAD.WIDE.U32 R10, R24, 0x180, R10 ;  /* 0x00000180180a7825 */ /* 0x000fc800078e000a */
[----:B------:R-:W-:Y:S02]  /*5a660*/  IMAD.U32 R17, RZ, RZ, UR12 ;  /* 0x0000000cff117e24 */ /* 0x000fe4000f8e00ff */
[----:B------:R-:W-:Y:S02]  /*5a670*/  IMAD.IADD R15, R11, 0x1, R15 ;  /* 0x000000010b0f7824 */ /* 0x000fe400078e020f */
[----:B------:R-:W-:Y:S01]  /*5a680*/  IMAD.U32 R12, RZ, RZ, UR13 ;  /* 0x0000000dff0c7e24 */ /* 0x000fe2000f8e00ff */
[----:B------:R-:W-:-:S04]  /*5a690*/  IADD3 R10, P5, P6, R10, UR8, R17 ;  /* 0x000000080a0a7c10 */ /* 0x000fc8000febe011 */
[----:B------:R-:W-:-:S05]  /*5a6a0*/  IADD3.X R11, R15, UR7, R12, P5, P6 ;  /* 0x000000070f0b7c10 */ /* 0x000fca000afec40c */
[----:B------:R0:W-:Y:S04]  /*5a6b0*/  STG.E.U8 desc[UR54][R10.64+0x60], R13 ;  /* 0x0000600d0a007986 */ /* 0x0001e8000c101136 */
.L_x_89:
[----:B------:R-:W-:Y:S05]  /*5a6c0*/  BSYNC B1 ;  /* 0x0000000000017941 */ /* 0x000fea0003800000 */
.L_x_88:
[----:B------:R-:W-:Y:S01]  /*5a6d0*/  LOP3.LUT P5, RZ, R0, 0x40000, RZ, 0xc0, !PT ;  /* 0x0004000000ff7812 */ /* 0x000fe200078ac0ff */
[----:B------:R-:W-:Y:S03]  /*5a6e0*/  BSSY B1, `(.L_x_90) ;  /* 0x000000e000017945 */ /* 0x000fe60003800000 */
[----:B------:R-:W-:-:S13]  /*5a6f0*/  ISETP.LT.OR P5, PT, R30, 0x62, !P5 ;  /* 0x000000621e00780c */ /* 0x000fda0006fa1670 */
[----:B------:R-:W-:Y:S05]  /*5a700*/  @P5 BRA `(.L_x_91) ;  /* 0x00000000002c5947 */ /* 0x000fea0003800000 */
[----:B0-----:R-:W-:Y:S01]  /*5a710*/  IMAD.MOV.U32 R10, RZ, RZ, R26 ;  /* 0x000000ffff0a7224 */ /* 0x001fe200078e001a */
        /* <DEDUP_REMOVED lines=10> */
.L_x_91:
[----:B------:R-:W-:Y:S05]  /*5a7c0*/  BSYNC B1 ;  /* 0x0000000000017941 */ /* 0x000fea0003800000 */
.L_x_90:
[----:B------:R-:W2:Y:S04]  /*5a7d0*/  LDL.LU R20, [R1+0x740] ;  /* 0x0007400001147983 */ /* 0x000ea80000300800 */
[----:B------:R-:W3:Y:S04]  /*5a7e0*/  LDL.LU R17, [R1+0x744] ;  /* 0x0007440001117983 */ /* 0x000ee80000300800 */
[----:B------:R-:W4:Y:S04]  /*5a7f0*/  LDL.LU R19, [R1+0x748] ;  /* 0x0007480001137983 */ /* 0x000f280000300800 */
[----:B------:R-:W5:Y:S01]  /*5a800*/  LDL.LU R18, [R1+0x74c] ;  /* 0x00074c0001127983 */ /* 0x000f620000300800 */
[----:B------:R-:W-:Y:S01]  /*5a810*/  ISETP.LT.OR P6, PT, R30, 0x69, !P4 ;  /* 0x000000691e00780c */ /* 0x000fe200067c1670 */
[----:B------:R-:W-:Y:S01]  /*5a820*/  BSSY B1, `(.L_x_92) ;  /* 0x000002a000017945 */ /* 0x000fe20003800000 */
[----:B-1----:R-:W-:-:S11]  /*5a830*/  P2R R9, PR, RZ, 0x1 ;  /* 0x00000001ff097803 */ /* 0x002fd60000000000 */
[----:B0-----:R-:W0:Y:S01]  /*5a840*/  @!P6 LDC.64 R10, c[0x0][0x5c0] ;  /* 0x00017000ff0aeb82 */ /* 0x001e220000000a00 */
        /* <DEDUP_REMOVED lines=14> */
[----:B------:R-:W-:Y:S01]  /*5a930*/  ISETP.NE.AND P0, PT, R9, RZ, PT ;  /* 0x000000ff0900720c */ /* 0x000fe20003f05270 */
[----:B--2---:R-:W-:-:S05]  /*5a940*/  FMUL R9, R20, UR47 ;  /* 0x0000002f14097c20 */ /* 0x004fca0008400000 */
[----:B------:R-:W-:Y:S01]  /*5a950*/  F2FP.SATFINITE.E4M3.F32.PACK_AB_MERGE_C R13, RZ, R9, RZ ;  /* 0x00000009ff0d723e */ /* 0x000fe200048070ff */
[----:B---3--:R-:W-:-:S04]  /*5a960*/  FMUL R9, R17, UR47 ;  /* 0x0000002f11097c20 */ /* 0x008fc80008400000 */
[----:B------:R0:W-:Y:S01]  /*5a970*/  @!P6 STG.E.U8 desc[UR54][R14.64+0x68], R13 ;  /* 0x0000680d0e00e986 */ /* 0x0001e2000c101136 */
[----:B------:R-:W-:Y:S01]  /*5a980*/  F2FP.SATFINITE.E4M3.F32.PACK_AB_MERGE_C R17, RZ, R9, RZ ;  /* 0x00000009ff11723e */ /* 0x000fe200048070ff */
[----:B----4-:R-:W-:Y:S01]  /*5a990*/  FMUL R9, R19, UR47 ;  /* 0x0000002f13097c20 */ /* 0x010fe20008400000 */
[----:B------:R-:W-:Y:S01]  /*5a9a0*/  LOP3.LUT P6, RZ, R0, 0x40000, RZ, 0xc0, !PT ;  /* 0x0004000000ff7812 */ /* 0x000fe200078cc0ff */
[----:B-----5:R-:W-:Y:S02]  /*5a9b0*/  FMUL R12, R18, UR47 ;  /* 0x0000002f120c7c20 */ /* 0x020fe40008400000 */
[----:B------:R0:W-:Y:S01]  /*5a9c0*/  @!P5 STG.E.U8 desc[UR54][R10.64+0x69], R17 ;  /* 0x000069110a00d986 */ /* 0x0001e2000c101136 */
[----:B------:R-:W-:Y:S02]  /*5a9d0*/  ISETP.LT.OR P5, PT, R30, 0x69, !P6 ;  /* 0x000000691e00780c */ /* 0x000fe400077a1670 */
[----:B------:R-:W-:Y:S02]  /*5a9e0*/  F2FP.SATFINITE.E4M3.F32.PACK_AB_MERGE_C R19, RZ, R9, RZ ;  /* 0x00000009ff13723e */ /* 0x000fe400048070ff */
[----:B------:R-:W-:-:S09]  /*5a9f0*/  F2FP.SATFINITE.E4M3.F32.PACK_AB_MERGE_C R9, RZ, R12, RZ ;  /* 0x0000000cff09723e */ /* 0x000fd200048070ff */
[----:B0-----:R-:W-:Y:S05]  /*5aa00*/  @P5 BRA `(.L_x_93) ;  /* 0x00000000002c5947 */ /* 0x001fea0003800000 */
[----:B------:R-:W-:Y:S01]  /*5aa10*/  IMAD.MOV.U32 R10, RZ, RZ, R26 ;  /* 0x000000ffff0a7224 */ /* 0x000fe200078e001a */
[----:B------:R-:W-:Y:S01]  /*5aa20*/  ULDC.64 UR12, c[0x0][0x5c0] ;  /* 0x00017000000c7ab9 */ /* 0x000fe20000000a00 */
[----:B------:R-:W-:Y:S02]  /*5aa30*/  IMAD.MOV.U32 R11, RZ, RZ, R31 ;  /* 0x000000ffff0b7224 */ /* 0x000fe400078e001f */
[----:B------:R-:W-:Y:S02]  /*5aa40*/  IMAD R13, R25, 0x180, RZ ;  /* 0x00000180190d7824 */ /* 0x000fe400078e02ff */
[----:B------:R-:W-:-:S04]  /*5aa50*/  IMAD.WIDE.U32 R10, R24, 0x180, R10 ;  /* 0x00000180180a7825 */ /* 0x000fc800078e000a */
[----:B------:R-:W-:Y:S02]  /*5aa60*/  IMAD.U32 R15, RZ, RZ, UR12 ;  /* 0x0000000cff0f7e24 */ /* 0x000fe4000f8e00ff */
[----:B------:R-:W-:Y:S02]  /*5aa70*/  IMAD.U32 R12, RZ, RZ, UR13 ;  /* 0x0000000dff0c7e24 */ /* 0x000fe4000f8e00ff */
[----:B------:R-:W-:Y:S01]  /*5aa80*/  IMAD.IADD R13, R11, 0x1, R13 ;  /* 0x000000010b0d7824 */ /* 0x000fe200078e020d */
[----:B------:R-:W-:-:S04]  /*5aa90*/  IADD3 R10, P5, P6, R10, UR8, R15 ;  /* 0x000000080a0a7c10 */ /* 0x000fc8000febe00f */
[----:B------:R-:W-:-:S05]  /*5aaa0*/  IADD3.X R11, R13, UR7, R12, P5, P6 ;  /* 0x000000070d0b7c10 */ /* 0x000fca000afec40c */
[----:B------:R0:W-:Y:S04]  /*5aab0*/  STG.E.U8 desc[UR54][R10.64+0x68], R19 ;  /* 0x000068130a007986 */ /* 0x0001e8000c101136 */
.L_x_93:
[----:B------:R-:W-:Y:S05]  /*5aac0*/  BSYNC B1 ;  /* 0x0000000000017941 */ /* 0x000fea0003800000 */
.L_x_92:
        /* <DEDUP_REMOVED lines=15> */
.L_x_95:
[----:B------:R-:W-:Y:S05]  /*5abc0*/  BSYNC B1 ;  /* 0x0000000000017941 */ /* 0x000fea0003800000 */
.L_x_94:
[----:B------:R-:W2:Y:S04]  /*5abd0*/  LDL.LU R20, [R1+0x750] ;  /* 0x0007500001147983 */ /* 0x000ea80000300800 */
[----:B------:R-:W3:Y:S04]  /*5abe0*/  LDL.LU R17, [R1+0x754] ;  /* 0x0007540001117983 */ /* 0x000ee80000300800 */
[----:B0-----:R-:W4:Y:S04]  /*5abf0*/  LDL.LU R19, [R1+0x758] ;  /* 0x0007580001137983 */ /* 0x001f280000300800 */
[----:B------:R-:W5:Y:S01]  /*5ac00*/  LDL.LU R18, [R1+0x75c] ;  /* 0x00075c0001127983 */ /* 0x000f620000300800 */
[----:B------:R-:W-:Y:S01]  /*5ac10*/  ISETP.LT.OR P6, PT, R30, 0x71, !P4 ;  /* 0x000000711e00780c */ /* 0x000fe200067c1670 */
[----:B------:R-:W-:Y:S01]  /*5ac20*/  BSSY B1, `(.L_x_96) ;  /* 0x000002a000017945 */ /* 0x000fe20003800000 */
[----:B-1----:R-:W-:-:S11]  /*5ac30*/  P2R R9, PR, RZ, 0x1 ;  /* 0x00000001ff097803 */ /* 0x002fd60000000000 */
[----:B------:R-:W0:Y:S01]  /*5ac40*/  @!P6 LDC.64 R10, c[0x0][0x5c0] ;  /* 0x00017000ff0aeb82 */ /* 0x000e220000000a00 */
        /* <DEDUP_REMOVED lines=39> */
.L_x_97:
[----:B------:R-:W-:Y:S05]  /*5aec0*/  BSYNC B1 ;  /* 0x0000000000017941 */ /* 0x000fea0003800000 */
.L_x_96:
        /* <DEDUP_REMOVED lines=15> */
.L_x_99:
[----:B------:R-:W-:Y:S05]  /*5afc0*/  BSYNC B1 ;  /* 0x0000000000017941 */ /* 0x000fea0003800000 */
.L_x_98:
[----:B------:R-:W2:Y:S04]  /*5afd0*/  LDL.LU R20, [R1+0x760] ;  /* 0x0007600001147983 */ /* 0x000ea80000300800 */
[----:B------:R-:W3:Y:S04]  /*5afe0*/  LDL.LU R17, [R1+0x764] ;  /* 0x0007640001117983 */ /* 0x000ee80000300800 */
[----:B0-----:R-:W4:Y:S04]  /*5aff0*/  LDL.LU R19, [R1+0x768] ;  /* 0x0007680001137983 */ /* 0x001f280000300800 */
[----:B------:R-:W5:Y:S01]  /*5b000*/  LDL.LU R18, [R1+0x76c] ;  /* 0x00076c0001127983 */ /* 0x000f620000300800 */
[----:B------:R-:W-:Y:S01]  /*5b010*/  ISETP.LT.OR P6, PT, R30, 0x79, !P4 ;  /* 0x000000791e00780c */ /* 0x000fe200067c1670 */
[----:B------:R-:W-:Y:S01]  /*5b020*/  BSSY B1, `(.L_x_100) ;  /* 0x000002a000017945 */ /* 0x000fe20003800000 */
[----:B------:R-:W-:-:S11]  /*5b030*/  P2R R16, PR, RZ, 0x1 ;  /* 0x00000001ff107803 */ /* 0x000fd60000000000 */
[----:B-1----:R-:W0:Y:S01]  /*5b040*/  @!P6 LDC.64 R10, c[0x0][0x5c0] ;  /* 0x00017000ff0aeb82 */ /* 0x002e220000000a00 */
        /* <DEDUP_REMOVED lines=39> */
.L_x_101:
[----:B------:R-:W-:Y:S05]  /*5b2c0*/  BSYNC B1 ;  /* 0x0000000000017941 */ /* 0x000fea0003800000 */
.L_x_100:
        /* <DEDUP_REMOVED lines=15> */
.L_x_103:
[----:B------:R-:W-:Y:S05]  /*5b3c0*/  BSYNC B1 ;  /* 0x0000000000017941 */ /* 0x000fea0003800000 */
.L_x_102:
[----:B------:R-:W-:Y:S01]  /*5b3d0*/  LOP3.LUT R3, R3, 0xff7fffff, RZ, 0xc0, !PT ;  /* 0xff7fffff03037812 */ /* 0x000fe200078ec0ff */
[----:B------:R-:W2:Y:S03]  /*5b3e0*/  LDL.LU R98, [R1+0x770] ;  /* 0x0007700001627983 */ /* 0x000ea60000300800 */
[----:B------:R-:W-:Y:S02]  /*5b3f0*/  @P4 LOP3.LUT R3, R3, 0x800000, RZ, 0xfc, !PT ;  /* 0x0080000003034812 */ /* 0x000fe400078efcff */
[----:B0-----:R-:W-:Y:S02]  /*5b400*/  P2R R9, PR, RZ, 0x8 ;  /* 0x00000008ff097803 */ /* 0x001fe40000000000 */
[----:B------:R-:W-:Y:S01]  /*5b410*/  LOP3.LUT R2, R2, 0xfffffbff, RZ, 0xc0, !PT ;  /* 0xfffffbff02027812 */ /* 0x000fe200078ec0ff */
[----:B------:R-:W-:Y:S01]  /*5b420*/  IMAD.U32 R66, RZ, RZ, UR8 ;  /* 0x00000008ff427e24 */ /* 0x000fe2000f8e00ff */
[----:B------:R-:W-:Y:S01]  /*5b430*/  LOP3.LUT P4, RZ, R0, 0x8000, RZ, 0xc0, !PT ;  /* 0x0000800000ff7812 */ /* 0x000fe2000788c0ff */
[----:B------:R-:W-:Y:S01]  /*5b440*/  IMAD.U32 R67, RZ, RZ, UR7 ;  /* 0x00000007ff437e24 */ /* 0x000fe2000f8e00ff */
[----:B------:R-:W3:Y:S02]  /*5b450*/  LDL.LU R99, [R1+0x774] ;  /* 0x0007740001637983 */ /* 0x000ee40000300800 */
[----:B------:R-:W-:-:S02]  /*5b460*/  ISETP.LT.OR P3, PT, R30, 0x81, !P4 ;  /* 0x000000811e00780c */ /* 0x000fc40006761670 */
[----:B------:R-:W-:Y:S01]  /*5b470*/  LOP3.LUT R0, R0, 0x7fffffff, RZ, 0xc0, !PT ;  /* 0x7fffffff00007812 */ /* 0x000fe200078ec0ff */
[----:B------:R-:W-:Y:S01]  /*5b480*/  IMAD.U32 R68, RZ, RZ, UR8 ;  /* 0x00000008ff447e24 */ /* 0x000fe2000f8e00ff */
[----:B------:R-:W-:Y:S01]  /*5b490*/  LOP3.LUT R3, R3, 0xffdfffff, RZ, 0xc0, !PT ;  /* 0xffdfffff03037812 */ /* 0x000fe200078ec0ff */
[----:B------:R-:W-:Y:S01]  /*5b4a0*/  IMAD.U32 R69, RZ, RZ, UR7 ;  /* 0x00000007ff457e24 */ /* 0x000fe2000f8e00ff */
[----:B------:R-:W4:Y:S07]  /*5b4b0*/  LDL.LU R102, [R1+0x778] ;  /* 0x0007780001667983 */ /* 0x000f2e0000300800 */
[----:B-1----:R-:W0:Y:S01]  /*5b4c0*/  @!P3 LDC.64 R10, c[0x0][0x5c0] ;  /* 0x00017000ff0abb82 */ /* 0x002e220000000a00 */
        /* <DEDUP_REMOVED lines=16> */
[----:B------:R-:W-:-:S02]  /*5b5d0*/  IMAD.U32 R77, RZ, RZ, UR7 ;  /* 0x00000007ff4d7e24 */ /* 0x000fc4000f8e00ff */
[----:B------:R-:W-:Y:S01]  /*5b5e0*/  IMAD.U32 R78, RZ, RZ, UR8 ;  /* 0x00000008ff4e7e24 */ /* 0x000fe2000f8e00ff */
[----:B------:R-:W-:Y:S01]  /*5b5f0*/  @P1 LOP3.LUT R3, R3, 0x400000, RZ, 0xfc, !PT ;  /* 0x0040000003031812 */ /* 0x000fe200078efcff */
[----:B------:R-:W-:Y:S02]  /*5b600*/  IMAD.U32 R79, RZ, RZ, UR7 ;  /* 0x00000007ff4f7e24 */ /* 0x000fe4000f8e00ff */
        /* <DEDUP_REMOVED lines=25> */
[----:B------:R-:W-:-:S02]  /*5b7a0*/  IMAD.U32 R96, RZ, RZ, UR8 ;  /* 0x00000008ff607e24 */ /* 0x000fc4000f8e00ff */
[----:B------:R-:W-:-:S08]  /*5b7b0*/  IMAD.U32 R97, RZ, RZ, UR7 ;  /* 0x00000007ff617e24 */ /* 0x000fd0000f8e00ff */
        /* <DEDUP_REMOVED lines=33> */
[----:B------:R-:W-:Y:S01]  /*5b9d0*/  ISETP.NE.AND P3, PT, R9, RZ, PT ;  /* 0x000000ff0900720c */ /* 0x000fe20003f65270 */
[----:B--2---:R-:W-:Y:S02]  /*5b9e0*/  FMUL R9, R98, UR47 ;  /* 0x0000002f62097c20 */ /* 0x004fe40008400000 */
[----:B------:R-:W2:Y:S01]  /*5b9f0*/  LDL.LU R98, [R1+0x784] ;  /* 0x0007840001627983 */ /* 0x000ea20000300800 */
[----:B0-----:R-:W-:-:S03]  /*5ba00*/  @!P4 IADD3 R36, P5, P6, R26, UR8, R10 ;  /* 0x000000081a24cc10 */ /* 0x001fc6000febe00a */
[----:B------:R-:W2:Y:S01]  /*5ba10*/  LDL.LU R103, [R1+0x788] ;  /* 0x0007880001677983 */ /* 0x000ea20000300800 */
        /* <DEDUP_REMOVED lines=185> */
[----:B------:R4:W-:Y:S02]  /*5c5b0*/  @!P6 STG.E.U8 desc[UR54][R10.64+0x81], R9 ;  /* 0x000081090a00e986 */ /* 0x0009e4000c101136 */
[----:B----4-:R-:W-:Y:S02]  /*5c5c0*/  FMUL R9, R102, UR47 ;  /* 0x0000002f66097c20 */ /* 0x010fe40008400000 */
[----:B------:R-:W4:Y:S01]  /*5c5d0*/  LDL.LU R102, [R1+0x790] ;  /* 0x0007900001667983 */ /* 0x000f220000300800 */
[----:B------:R-:W-:Y:S02]  /*5c5e0*/  ISETP.LT.OR P6, PT, R30, 0x89, !P0 ;  /* 0x000000891e00780c */ /* 0x000fe400047c1670 */
[----:B------:R-:W-:-:S11]  /*5c5f0*/  F2FP.SATFINITE.E4M3.F32.PACK_AB_MERGE_C R9, RZ, R9, RZ ;  /* 0x00000009ff09723e */ /* 0x000fd600048070ff */
[----:B------:R-:W0:Y:S01]  /*5c600*/  @!P6 LDC.64 R10, c[0x0][0x5c0] ;  /* 0x00017000ff0aeb82 */ /* 0x000e220000000a00 */
[----:B------:R5:W-:Y:S02]  /*5c610*/  @!P5 STG.E.U8 desc[UR54][R14.64+0x80], R9 ;  /* 0x000080090e00d986 */ /* 0x000be4000c101136 */
[----:B-----5:R-:W-:Y:S02]  /*5c620*/  FMUL R9, R101, UR47 ;  /* 0x0000002f65097c20 */ /* 0x020fe40008400000 */
[----:B------:R-:W5:Y:S03]  /*5c630*/  LDL.LU R101, [R1+0x794] ;  /* 0x0007940001657983 */ /* 0x000f660000300800 */
        /* <DEDUP_REMOVED lines=25> */
[----:B---3--:R-:W-:Y:S02]  /*5c7d0*/  FMUL R9, R99, UR47 ;  /* 0x0000002f63097c20 */ /* 0x008fe40008400000 */
[----:B------:R-:W3:Y:S03]  /*5c7e0*/  LDL.LU R99, [R1+0x7a0] ;  /* 0x0007a00001637983 */ /* 0x000ee60000300800 */
[----:B------:R-:W-:Y:S01]  /*5c7f0*/  F2FP.SATFINITE.E4M3.F32.PACK_AB_MERGE_C R9, RZ, R9, RZ ;  /* 0x00000009ff09723e */ /* 0x000fe200048070ff */
[----:B------:R-:W3:Y:S04]  /*5c800*/  LDL.LU R103, [R1+0x7a4] ;  /* 0x0007a40001677983 */ /* 0x000ee80000300800 */
[----:B------:R4:W-:Y:S02]  /*5c810*/  @!P4 STG.E.U8 desc[UR54][R16.64+0x89], R9 ;  /* 0x000089091000c986 */ /* 0x0009e4000c101136 */
[----:B----4-:R-:W-:-:S05]  /*5c820*/  FMUL R9, R102, UR47 ;  /* 0x0000002f66097c20 */ /* 0x010fca0008400000 */
[----:B------:R-:W-:-:S05]  /*5c830*/  F2FP.SATFINITE.E4M3.F32.PACK_AB_MERGE_C R9, RZ, R9, RZ ;  /* 0x00000009ff09723e */ /* 0x000fca00048070ff */
[----:B------:R0:W-:Y:S01]  /*5c840*/  @!P6 STG.E.U8 desc[UR54][R10.64+0x90], R9 ;  /* 0x000090090a00e986 */ /* 0x0001e2000c101136 */
[----:B------:R-:W-:-:S13]  /*5c850*/  ISETP.LT.OR P6, PT, R30, 0x92, !P0 ;  /* 0x000000921e00780c */ /* 0x000fda00047c1670 */
[----:B0-----:R-:W0:Y:S01]  /*5c860*/  @!P6 LDC.64 R10, c[0x0][0x5c0] ;  /* 0x00017000ff0aeb82 */ /* 0x001e220000000a00 */
[----:B-----5:R-:W-:Y:S02]  /*5c870*/  FMUL R9, R101, UR47 ;  /* 0x0000002f65097c20 */ /* 0x020fe40008400000 */
[----:B------:R-:W4:Y:S03]  /*5c880*/  LDL.LU R101, [R1+0x7a8] ;  /* 0x0007a80001657983 */ /* 0x000f260000300800 */
[----:B------:R-:W-:Y:S02]  /*5c890*/  F2FP.SATFINITE.E4M3.F32.PACK_AB_MERGE_C R9, RZ, R9, RZ ;  /* 0x00000009ff09723e */ /* 0x000fe400048070ff */
[----:B0-----:R-:W-:-:S05]  /*5c8a0*/  @!P6 IADD3 R10, P1, R26, R10, RZ ;  /* 0x0000000a1a0ae210 */ /* 0x001fca0007f3e0ff */
[----:B------:R-:W-:-:S05]  /*5c8b0*/  @!P6 IMAD.X R11, R31, 0x1, R11, P1 ;  /* 0x000000011f0be824 */ /* 0x000fca00008e060b */
[----:B------:R0:W-:Y:S02]  /*5c8c0*/  @!P6 STG.E.U8 desc[UR54][R10.64+0x91], R9 ;  /* 0x000091090a00e986 */ /* 0x0001e4000c101136 */
[----:B0-----:R-:W-:-:S05]  /*5c8d0*/  FMUL R9, R100, UR47 ;  /* 0x0000002f64097c20 */ /* 0x001fca0008400000 */
[----:B------:R-:W-:-:S05]  /*5c8e0*/  F2FP.SATFINITE.E4M3.F32.PACK_AB_MERGE_C R9, RZ, R9, RZ ;  /* 0x00000009ff09723e */ /* 0x000fca00048070ff */
[----:B------:R2:W-:Y:S02]  /*5c8f0*/  @!P5 STG.E.U8 desc[UR54][R32.64+0x90], R9 ;  /* 0x000090092000d986 */ /* 0x0005e4000c101136 */
[----:B--2---:R-:W-:Y:S02]  /*5c900*/  FMUL R9, R98, UR47 ;  /* 0x0000002f62097c20 */ /* 0x004fe40008400000 */
[----:B------:R-:W2:Y:S01]  /*5c910*/  LDL.LU R98, [R1+0x7ac] ;  /* 0x0007ac0001627983 */ /* 0x000ea20000300800 */
[----:B------:R-:W-:Y:S02]  /*5c920*/  ISETP.LT.OR P6, PT, R30, 0x99, !P0 ;  /* 0x000000991e00780c */ /* 0x000fe400047c1670 */
[C---:B------:R-:W-:Y:S01]  /*5c930*/  LOP3.LUT P2, RZ, R2.reuse, 0x10, RZ, 0xc0, !PT ;  /* 0x0000001002ff7812 */ /* 0x040fe2000784c0ff */
[----:B------:R-:W5:Y:S01]  /*5c940*/  LDL.LU R102, [R1+0x7b0] ;  /* 0x0007b00001667983 */ /* 0x000f620000300800 */
[----:B------:R-:W-:Y:S02]  /*5c950*/  LOP3.LUT P3, RZ, R2, 0x80, RZ, 0xc0, !PT ;  /* 0x0000008002ff7812 */ /* 0x000fe4000786c0ff */
[----:B------:R-:W-:Y:S01]  /*5c960*/  F2FP.SATFINITE.E4M3.F32.PACK_AB_MERGE_C R9, RZ, R9, RZ ;  /* 0x00000009ff09723e */ /* 0x000fe200048070ff */
[----:B------:R-:W5:Y:S06]  /*5c970*/  LDL.LU R100, [R1+0x7b4] ;  /* 0x0007b40001647983 */ /* 0x000f6c0000300800 */
[----:B------:R-:W0:Y:S01]  /*5c980*/  @!P6 LDC.64 R10, c[0x0][0x5c0] ;  /* 0x00017000ff0aeb82 */ /* 0x000e220000000a00 */
[----:B------:R-:W-:Y:S01]  /*5c990*/  LOP3.LUT R8, R8, 0xfffffffe, RZ, 0xc0, !PT ;  /* 0xfffffffe08087812 */ /* 0x000fe200078ec0ff */
[----:B------:R3:W-:Y:S03]  /*5c9a0*/  @!P2 STG.E.U8 desc[UR54][R22.64+0x91], R9 ;  /* 0x000091091600a986 */ /* 0x0007e6000c101136 */
[----:B------:R-:W-:-:S02]  /*5c9b0*/  @P3 LOP3.LUT R8, R8, 0x1, RZ, 0xfc, !PT ;  /* 0x0000000108083812 */ /* 0x000fc400078efcff */
[----:B0-----:R-:W-:-:S05]  /*5c9c0*/  @!P6 IADD3 R10, P3, R26, R10, RZ ;  /* 0x0000000a1a0ae210 */ /* 0x001fca0007f7e0ff */
[----:B------:R-:W-:Y:S01]  /*5c9d0*/  @!P6 IMAD.X R11, R31, 0x1, R11, P3 ;  /* 0x000000011f0be824 */ /* 0x000fe200018e060b */
[----:B------:R-:W-:Y:S01]  /*5c9e0*/  LOP3.LUT P3, RZ, R8, 0x1, RZ, 0xc0, !PT ;  /* 0x0000000108ff7812 */ /* 0x000fe2000786c0ff */
[----:B---3--:R-:W-:Y:S02]  /*5c9f0*/  FMUL R9, R99, UR47 ;  /* 0x0000002f63097c20 */ /* 0x008fe40008400000 */
[----:B------:R-:W3:Y:S03]  /*5ca00*/  LDL.LU R99, [R1+0x7b8] ;  /* 0x0007b80001637983 */ /* 0x000ee60000300800 */
        /* <DEDUP_REMOVED lines=9> */
[----:B----4-:R-:W-:Y:S02]  /*5caa0*/  FMUL R9, R101, UR47 ;  /* 0x0000002f65097c20 */ /* 0x010fe40008400000 */
[----:B------:R-:W4:Y:S03]  /*5cab0*/  LDL.LU R101, [R1+0x7bc] ;  /* 0x0007bc0001657983 */ /* 0x000f260000300800 */
[----:B------:R-:W-:-:S05]  /*5cac0*/  F2FP.SATFINITE.E4M3.F32.PACK_AB_MERGE_C R9, RZ, R9, RZ ;  /* 0x00000009ff09723e */ /* 0x000fca00048070ff */
[----:B------:R2:W-:Y:S02]  /*5cad0*/  @!P3 STG.E.U8 desc[UR54][R40.64+0x98], R9 ;  /* 0x000098092800b986 */ /* 0x0005e4000c101136 */
[----:B--2---:R-:W-:Y:S02]  /*5cae0*/  FMUL R9, R98, UR47 ;  /* 0x0000002f62097c20 */ /* 0x004fe40008400000 */
[----:B------:R-:W2:Y:S01]  /*5caf0*/  LDL.LU R98, [R1+0x7c0] ;  /* 0x0007c00001627983 */ /* 0x000ea20000300800 */
[----:B------:R-:W-:Y:S02]  /*5cb00*/  LOP3.LUT P2, RZ, R0, 0x4000, RZ, 0xc0, !PT ;  /* 0x0000400000ff7812 */ /* 0x000fe4000784c0ff */
[C---:B------:R-:W-:Y:S02]  /*5cb10*/  LOP3.LUT P4, RZ, R2.reuse, 0x8, RZ, 0xc0, !PT ;  /* 0x0000000802ff7812 */ /* 0x040fe4000788c0ff */
[----:B------:R-:W-:Y:S02]  /*5cb20*/  F2FP.SATFINITE.E4M3.F32.PACK_AB_MERGE_C R9, RZ, R9, RZ ;  /* 0x00000009ff09723e */ /* 0x000fe400048070ff */
[----:B------:R-:W-:-:S07]  /*5cb30*/  LOP3.LUT P1, RZ, R2, 0x4, RZ, 0xc0, !PT ;  /* 0x0000000402ff7812 */ /* 0x000fce000782c0ff */
[----:B------:R-:W0:Y:S02]  /*5cb40*/  @!P2 LDC.64 R10, c[0x0][0x5c0] ;  /* 0x00017000ff0aab82 */ /* 0x000e240000000a00 */
[----:B------:R5:W-:Y:S01]  /*5cb50*/  @!P4 STG.E.U8 desc[UR54][R36.64+0x99], R9 ;  /* 0x000099092400c986 */ /* 0x000be2000c101136 */
[C---:B------:R-:W-:Y:S02]  /*5cb60*/  LOP3.LUT P0, RZ, R2.reuse, 0x1, RZ, 0xc0, !PT ;  /* 0x0000000102ff7812 */ /* 0x040fe4000780c0ff */
[----:B------:R-:W-:Y:S01]  /*5cb70*/  LOP3.LUT P5, RZ, R2, 0x2, RZ, 0xc0, !PT ;  /* 0x0000000202ff7812 */ /* 0x000fe200078ac0ff */
[----:B-----5:R-:W-:-:S05]  /*5cb80*/  FMUL R9, R102, UR47 ;  /* 0x0000002f66097c20 */ /* 0x020fca0008400000 */
[----:B------:R-:W-:-:S05]  /*5cb90*/  F2FP.SATFINITE.E4M3.F32.PACK_AB_MERGE_C R9, RZ, R9, RZ ;  /* 0x00000009ff09723e */ /* 0x000fca00048070ff */
[----:B------:R1:W-:Y:S01]  /*5cba0*/  @!P1 STG.E.U8 desc[UR54][R28.64+0x80], R9 ;  /* 0x000080091c009986 */ /* 0x0003e2000c101136 */
[----:B------:R-:W-:Y:S01]  /*5cbb0*/  LOP3.LUT R3, R3, 0x7fffffff, RZ, 0xc0, !PT ;  /* 0x7fffffff03037812 */ /* 0x000fe200078ec0ff */
[----:B-1----:R-:W-:-:S03]  /*5cbc0*/  FMUL R9, R100, UR47 ;  /* 0x0000002f64097c20 */ /* 0x002fc60008400000 */
[----:B------:R-:W-:Y:S01]  /*5cbd0*/  @P0 LOP3.LUT R3, R3, 0x80000000, RZ, 0xfc, !PT ;  /* 0x8000000003030812 */ /* 0x000fe200078efcff */
[----:B------:R-:W5:Y:S01]  /*5cbe0*/  LDL.LU R100, [R1+0x7c4] ;  /* 0x0007c40001647983 */ /* 0x000f620000300800 */
[----:B------:R-:W-:Y:S02]  /*5cbf0*/  F2FP.SATFINITE.E4M3.F32.PACK_AB_MERGE_C R9, RZ, R9, RZ ;  /* 0x00000009ff09723e */ /* 0x000fe400048070ff */
[----:B------:R-:W-:Y:S02]  /*5cc00*/  LOP3.LUT P0, RZ, R0, 0x2000, RZ, 0xc0, !PT ;  /* 0x0000200000ff7812 */ /* 0x000fe4000780c0ff */
[----:B0-----:R-:W-:Y:S01]  /*5cc10*/  @!P2 IADD3 R10, P6, R66, R10, RZ ;  /* 0x0000000a420aa210 */ /* 0x001fe20007fde0ff */
[----:B------:R3:W-:Y:S04]  /*5cc20*/  @!P5 STG.E.U8 desc[UR54][R20.64+0x81], R9 ;  /* 0x000081091400d986 */ /* 0x0007e8000c101136 */
[----:B------:R-:W-:-:S02]  /*5cc30*/  @!P2 IMAD.X R11, R67, 0x1, R11, P6 ;  /* 0x00000001430ba824 */ /* 0x000fc400030e060b */
[----:B---3--:R-:W-:Y:S02]  /*5cc40*/  FMUL R9, R99, UR47 ;  /* 0x0000002f63097c20 */ /* 0x008fe40008400000 */
[----:B------:R-:W3:Y:S03]  /*5cc50*/  LDL.LU R99, [R1+0x7c8] ;  /* 0x0007c80001637983 */ /* 0x000ee60000300800 */
[----:B------:R-:W-:Y:S01]  /*5cc60*/  F2FP.SATFINITE.E4M3.F32.PACK_AB_MERGE_C R9, RZ, R9, RZ ;  /* 0x00000009ff09723e */ /* 0x000fe200048070ff */
[----:B------:R-:W3:Y:S04]  /*5cc70*/  LDL.LU R102, [R1+0x7cc] ;  /* 0x0007cc0001667983 */ /* 0x000ee80000300800 */
[----:B------:R0:W-:Y:S02]  /*5cc80*/  @!P2 STG.E.U8 desc[UR54][R10.64+0x80], R9 ;  /* 0x000080090a00a986 */ /* 0x0001e4000c101136 */
[----:B0-----:R-:W0:Y:S02]  /*5cc90*/  @!P0 LDC.64 R10, c[0x0][0x5c0] ;  /* 0x00017000ff0a8b82 */ /* 0x001e240000000a00 */
[----:B0-----:R-:W-:-:S05]  /*5cca0*/  @!P0 IADD3 R10, P6, R68, R10, RZ ;  /* 0x0000000a440a8210 */ /* 0x001fca0007fde0ff */
[----:B------:R-:W-:Y:S01]  /*5ccb0*/  @!P0 IMAD.X R11, R69, 0x1, R11, P6 ;  /* 0x00000001450b8824 */ /* 0x000fe200030e060b */
[----:B------:R-:W-:Y:S01]  /*5ccc0*/  LOP3.LUT P6, RZ, R0, 0x2000, RZ, 0xc0, !PT ;  /* 0x0000200000ff7812 */ /* 0x000fe200078cc0ff */
[----:B----4-:R-:W-:Y:S02]  /*5ccd0*/  FMUL R9, R101, UR47 ;  /* 0x0000002f65097c20 */ /* 0x010fe40008400000 */
[----:B------:R-:W4:Y:S03]  /*5cce0*/  LDL.LU R101, [R1+0x7d0] ;  /* 0x0007d00001657983 */ /* 0x000f260000300800 */
[----:B------:R-:W-:-:S07]  /*5ccf0*/  F2FP.SATFINITE.E4M3.F32.PACK_AB_MERGE_C R9, RZ, R9, RZ ;  /* 0x00000009ff09723e */ /* 0x000fce00048070ff */
[----:B------:R2:W-:Y:S02]  /*5cd00*/  @!P6 STG.E.U8 desc[UR54][R10.64+0x81], R9 ;  /* 0x000081090a00e986 */ /* 0x0005e4000c101136 */
[----:B--2---:R-:W-:Y:S02]  /*5cd10*/  FMUL R9, R98, UR47 ;  /* 0x0000002f62097c20 */ /* 0x004fe40008400000 */
[----:B------:R-:W2:Y:S01]  /*5cd20*/  LDL.LU R98, [R1+0x7d4] ;  /* 0x0007d40001627983 */ /* 0x000ea20000300800 */
        /* <DEDUP_REMOVED lines=8> */
[----:B------:R5:W-:Y:S02]  /*5cdb0*/  @!P0 STG.E.U8 desc[UR54][R38.64+0x88], R9 ;  /* 0x0000880926008986 */ /* 0x000be4000c101136 */
[----:B-----5:R-:W-:Y:S02]  /*5cdc0*/  FMUL R9, R100, UR47 ;  /* 0x0000002f64097c20 */ /* 0x020fe40008400000 */
[----:B------:R-:W5:Y:S03]  /*5cdd0*/  LDL.LU R100, [R1+0x7d8] ;  /* 0x0007d80001647983 */ /* 0x000f660000300800 */
[----:B------:R-:W-:Y:S02]  /*5cde0*/  F2FP.SATFINITE.E4M3.F32.PACK_AB_MERGE_C R9, RZ, R9, RZ ;  /* 0x00000009ff09723e */ /* 0x000fe400048070ff */
[----:B0-----:R-:W-:-:S03]  /*5cdf0*/  @!P4 IADD3 R10, P6, R70, R10, RZ ;  /* 0x0000000a460ac210 */ /* 0x001fc60007fde0ff */
[----:B------:R3:W-:Y:S02]  /*5ce00*/  @!P3 STG.E.U8 desc[UR54][R34.64+0x89], R9 ;  /* 0x000089092200b986 */ /* 0x0007e4000c101136 */
[----:B------:R-:W-:Y:S02]  /*5ce10*/  @!P4 IMAD.X R11, R71, 0x1, R11, P6 ;  /* 0x00000001470bc824 */ /* 0x000fe400030e060b */
[----:B---3--:R-:W-:Y:S02]  /*5ce20*/  FMUL R9, R99, UR47 ;  /* 0x0000002f63097c20 */ /* 0x008fe40008400000 */
[----:B------:R-:W3:Y:S03]  /*5ce30*/  LDL.LU R99, [R1+0x7dc] ;  /* 0x0007dc0001637983 */ /* 0x000ee60000300800 */
[----:B------:R-:W-:Y:S01]  /*5ce40*/  F2FP.SATFINITE.E4M3.F32.PACK_AB_MERGE_C R9, RZ, R9, RZ ;  /* 0x00000009ff09723e */ /* 0x000fe200048070ff */
[----:B------:R-:W3:Y:S04]  /*5ce50*/  LDL.LU R103, [R1+0x7e0] ;  /* 0x0007e00001677983 */ /* 0x000ee80000300800 */
[----:B------:R0:W-:Y:S02]  /*5ce60*/  @!P4 STG.E.U8 desc[UR54][R10.64+0x88], R9 ;  /* 0x000088090a00c986 */ /* 0x0001e4000c101136 */
[----:B0-----:R-:W-:-:S02]  /*5ce70*/  FMUL R9, R102, UR47 ;  /* 0x0000002f66097c20 */ /* 0x001fc40008400000 */
[----:B------:R-:W3:Y:S01]  /*5ce80*/  LDL.LU R102, [R1+0x7e4] ;  /* 0x0007e40001667983 */ /* 0x000ee20000300800 */
[----:B----4-:R-:W-:-:S05]  /*5ce90*/  FMUL R12, R101, UR47 ;  /* 0x0000002f650c7c20 */ /* 0x010fca0008400000 */
[----:B------:R-:W-:Y:S01]  /*5cea0*/  F2FP.SATFINITE.E4M3.F32.PACK_AB_MERGE_C R13, RZ, R12, RZ ;  /* 0x0000000cff0d723e */ /* 0x000fe200048070ff */
[----:B--2---:R-:W-:Y:S02]  /*5ceb0*/  FMUL R12, R98, UR47 ;  /* 0x0000002f620c7c20 */ /* 0x004fe40008400000 */
[----:B------:R-:W2:Y:S01]  /*5cec0*/  LDL.LU R98, [R1+0x7e8] ;  /* 0x0007e80001627983 */ /* 0x000ea20000300800 */
[C---:B------:R-:W-:Y:S02]  /*5ced0*/  LOP3.LUT P1, RZ, R0.reuse, 0x400, RZ, 0xc0, !PT ;  /* 0x0000040000ff7812 */ /* 0x040fe4000782c0ff */
[----:B------:R-:W-:Y:S01]  /*5cee0*/  LOP3.LUT P2, RZ, R0, 0x200, RZ, 0xc0, !PT ;  /* 0x0000020000ff7812 */ /* 0x000fe2000784c0ff */
[----:B------:R-:W4:Y:S10]  /*5cef0*/  LDL.LU R101, [R1+0x7ec] ;  /* 0x0007ec0001657983 */ /* 0x000f340000300800 */
[----:B------:R-:W0:Y:S01]  /*5cf00*/  @!P1 LDC.64 R10, c[0x0][0x5c0] ;  /* 0x00017000ff0a9b82 */ /* 0x000e220000000a00 */
[----:B------:R-:W-:-:S02]  /*5cf10*/  F2FP.SATFINITE.E4M3.F32.PACK_AB_MERGE_C R9, RZ, R9, RZ ;  /* 0x00000009ff09723e */ /* 0x000fc400048070ff */
[----:B0-----:R-:W-:-:S05]  /*5cf20*/  @!P1 IADD3 R10, P6, R72, R10, RZ ;  /* 0x0000000a480a9210 */ /* 0x001fca0007fde0ff */
[----:B------:R-:W-:Y:S01]  /*5cf30*/  @!P1 IMAD.X R11, R73, 0x1, R11, P6 ;  /* 0x00000001490b9824 */ /* 0x000fe200030e060b */
[----:B------:R-:W-:Y:S02]  /*5cf40*/  LOP3.LUT P6, RZ, R0, 0x400, RZ, 0xc0, !PT ;  /* 0x0000040000ff7812 */ /* 0x000fe400078cc0ff */
[----:B------:R-:W-:-:S11]  /*5cf50*/  LOP3.LUT P1, RZ, R3, 0x40000000, RZ, 0xc0, !PT ;  /* 0x4000000003ff7812 */ /* 0x000fd6000782c0ff */
[----:B------:R0:W-:Y:S01]  /*5cf60*/  @!P6 STG.E.U8 desc[UR54][R10.64+0x89], R9 ;  /* 0x000089090a00e986 */ /* 0x0001e2000c101136 */
[----:B------:R-:W-:Y:S01]  /*5cf70*/  F2FP.SATFINITE.E4M3.F32.PACK_AB_MERGE_C R15, RZ, R12, RZ ;  /* 0x0000000cff0f723e */ /* 0x000fe200048070ff */
[----:B0-----:R-:W0:Y:S01]  /*5cf80*/  @!P2 LDC.64 R10, c[0x0][0x5c0] ;  /* 0x00017000ff0aab82 */ /* 0x001e220000000a00 */
[----:B-----5:R-:W-:Y:S02]  /*5cf90*/  FMUL R12, R100, UR47 ;  /* 0x0000002f640c7c20 */ /* 0x020fe40008400000 */
[----:B------:R-:W5:Y:S01]  /*5cfa0*/  LDL.LU R100, [R1+0x7f0] ;  /* 0x0007f00001647983 */ /* 0x000f620000300800 */
[----:B------:R-:W-:-:S03]  /*5cfb0*/  LOP3.LUT P5, RZ, R0, 0x20000000, RZ, 0xc0, !PT ;  /* 0x2000000000ff7812 */ /* 0x000fc600078ac0ff */
[----:B------:R1:W-:Y:S01]  /*5cfc0*/  @!P1 STG.E.U8 desc[UR54][R44.64+0x90], R13 ;  /* 0x0000900d2c009986 */ /* 0x0003e2000c101136 */
[----:B------:R-:W-:-:S09]  /*5cfd0*/  F2FP.SATFINITE.E4M3.F32.PACK_AB_MERGE_C R17, RZ, R12, RZ ;  /* 0x0000000cff11723e */ /* 0x000fd200048070ff */
[----:B------:R1:W-:Y:S01]  /*5cfe0*/  @!P5 STG.E.U8 desc[UR54][R42.64+0x91], R15 ;  /* 0x0000910f2a00d986 */ /* 0x0003e2000c101136 */
[----:B0-----:R-:W-:-:S05]  /*5cff0*/  @!P2 IADD3 R10, P6, R74, R10, RZ ;  /* 0x0000000a4a0aa210 */ /* 0x001fca0007fde0ff */
[----:B------:R-:W-:-:S05]  /*5d000*/  @!P2 IMAD.X R11, R75, 0x1, R11, P6 ;  /* 0x000000014b0ba824 */ /* 0x000fca00030e060b */
[----:B------:R0:W-:Y:S01]  /*5d010*/  @!P2 STG.E.U8 desc[UR54][R10.64+0x90], R17 ;  /* 0x000090110a00a986 */ /* 0x0001e2000c101136 */
[----:B---3--:R-:W-:-:S03]  /*5d020*/  FMUL R9, R99, UR47 ;  /* 0x0000002f63097c20 */ /* 0x008fc60008400000 */
[----:B------:R-:W3:Y:S02]  /*5d030*/  LDL.LU R99, [R1+0x7f4] ;  /* 0x0007f40001637983 */ /* 0x000ee40000300800 */
[----:B-1----:R-:W-:Y:S01]  /*5d040*/  F2FP.SATFINITE.E4M3.F32.PACK_AB_MERGE_C R13, RZ, R9, RZ ;  /* 0x00000009ff0d723e */ /* 0x002fe200048070ff */
[----:B------:R-:W-:-:S05]  /*5d050*/  FMUL R9, R103, UR47 ;  /* 0x0000002f67097c20 */ /* 0x000fca0008400000 */
[----:B------:R-:W-:Y:S01]  /*5d060*/  F2FP.SATFINITE.E4M3.F32.PACK_AB_MERGE_C R15, RZ, R9, RZ ;  /* 0x00000009ff0f723e */ /* 0x000fe200048070ff */
[----:B------:R-:W-:Y:S02]  /*5d070*/  FMUL R9, R102, UR47 ;  /* 0x0000002f66097c20 */ /* 0x000fe40008400000 */
[----:B------:R-:W3:Y:S03]  /*5d080*/  LDL.LU R102, [R1+0x7f8] ;  /* 0x0007f80001667983 */ /* 0x000ee60000300800 */
[----:B0-----:R-:W-:Y:S01]  /*5d090*/  F2FP.SATFINITE.E4M3.F32.PACK_AB_MERGE_C R17, RZ, R9, RZ ;  /* 0x00000009ff11723e */ /* 0x001fe200048070ff */
[----:B--2---:R-:W-:Y:S02]  /*5d0a0*/  FMUL R9, R98, UR47 ;  /* 0x0000002f62097c20 */ /* 0x004fe40008400000 */
[----:B------:R-:W2:Y:S01]  /*5d0b0*/  LDL.LU R98, [R1+0x7fc] ;  /* 0x0007fc0001627983 */ /* 0x000ea20000300800 */
[----:B------:R-:W-:-:S13]  /*5d0c0*/  LOP3.LUT P0, RZ, R0, 0x80, RZ, 0xc0, !PT ;  /* 0x0000008000ff7812 */ /* 0x000fda000780c0ff */
[----:B------:R-:W0:Y:S01]  /*5d0d0*/  @!P0 LDC.64 R10, c[0x0][0x5c0] ;  /* 0x00017000ff0a8b82 */ /* 0x000e220000000a00 */
[----:B------:R-:W-:Y:S02]  /*5d0e0*/  LOP3.LUT P3, RZ, R0, 0x40, RZ, 0xc0, !PT ;  /* 0x0000004000ff7812 */ /* 0x000fe4000786c0ff */
[----:B0-----:R-:W-:-:S05]  /*5d0f0*/  @!P0 IADD3 R10, P6, R76, R10, RZ ;  /* 0x0000000a4c0a8210 */ /* 0x001fca0007fde0ff */
[----:B------:R-:W-:-:S05]  /*5d100*/  @!P0 IMAD.X R11, R77, 0x1, R11, P6 ;  /* 0x000000014d0b8824 */ /* 0x000fca00030e060b */
[----:B------:R0:W-:Y:S01]  /*5d110*/  @!P0 STG.E.U8 desc[UR54][R10.64+0x91], R13 ;  /* 0x0000910d0a008986 */ /* 0x0001e2000c101136 */
[C---:B------:R-:W-:Y:S01]  /*5d120*/  LOP3.LUT P6, RZ, R0.reuse, 0x10000000, RZ, 0xc0, !PT ;  /* 0x1000000000ff7812 */ /* 0x040fe200078cc0ff */
[----:B0-----:R-:W0:Y:S01]  /*5d130*/  @!P3 LDC.64 R10, c[0x0][0x5c0] ;  /* 0x00017000ff0abb82 */ /* 0x001e220000000a00 */
[----:B------:R-:W-:-:S11]  /*5d140*/  LOP3.LUT P4, RZ, R0, 0x8000000, RZ, 0xc0, !PT ;  /* 0x0800000000ff7812 */ /* 0x000fd6000788c0ff */
[----:B------:R1:W-:Y:S01]  /*5d150*/  @!P6 STG.E.U8 desc[UR54][R48.64+0x98], R15 ;  /* 0x0000980f3000e986 */ /* 0x0003e2000c101136 */
[----:B------:R-:W-:Y:S02]  /*5d160*/  LOP3.LUT P1, RZ, R0, 0x20, RZ, 0xc0, !PT ;  /* 0x0000002000ff7812 */ /* 0x000fe4000782c0ff */
[----:B------:R-:W-:Y:S01]  /*5d170*/  F2FP.SATFINITE.E4M3.F32.PACK_AB_MERGE_C R13, RZ, R9, RZ ;  /* 0x00000009ff0d723e */ /* 0x000fe200048070ff */
[----:B----4-:R-:W-:Y:S02]  /*5d180*/  FMUL R9, R101, UR47 ;  /* 0x0000002f65097c20 */ /* 0x010fe40008400000 */
[----:B------:R-:W4:Y:S04]  /*5d190*/  LDL.LU R101, [R1+0x800] ;  /* 0x0008000001657983 */ /* 0x000f280000300800 */
[----:B------:R-:W-:Y:S01]  /*5d1a0*/  @!P4 STG.E.U8 desc[UR54][R46.64+0x99], R17 ;  /* 0x000099112e00c986 */ /* 0x000fe2000c101136 */
[----:B0-----:R-:W-:-:S05]  /*5d1b0*/  @!P3 IADD3 R10, P6, R78, R10, RZ ;  /* 0x0000000a4e0ab210 */ /* 0x001fca0007fde0ff */
[----:B------:R-:W-:-:S05]  /*5d1c0*/  @!P3 IMAD.X R11, R79, 0x1, R11, P6 ;  /* 0x000000014f0bb824 */ /* 0x000fca00030e060b */
[----:B------:R0:W-:Y:S01]  /*5d1d0*/  @!P3 STG.E.U8 desc[UR54][R10.64+0x98], R13 ;  /* 0x0000980d0a00b986 */ /* 0x0001e2000c101136 */
[----:B-1----:R-:W-:Y:S01]  /*5d1e0*/  F2FP.SATFINITE.E4M3.F32.PACK_AB_MERGE_C R15, RZ, R9, RZ ;  /* 0x00000009ff0f723e */ /* 0x002fe200048070ff */
[----:B0-----:R-:W0:Y:S01]  /*5d1f0*/  @!P1 LDC.64 R10, c[0x0][0x5c0] ;  /* 0x00017000ff0a9b82 */ /* 0x001e220000000a00 */
[----:B-----5:R-:W-:Y:S02]  /*5d200*/  FMUL R9, R100, UR47 ;  /* 0x0000002f64097c20 */ /* 0x020fe40008400000 */
[----:B------:R-:W5:Y:S03]  /*5d210*/  LDL.LU R100, [R1+0x804] ;  /* 0x0008040001647983 */ /* 0x000f660000300800 */
[----:B------:R-:W-:Y:S02]  /*5d220*/  F2FP.SATFINITE.E4M3.F32.PACK_AB_MERGE_C R17, RZ, R9, RZ ;  /* 0x00000009ff11723e */ /* 0x000fe400048070ff */
[----:B0-----:R-:W-:-:S05]  /*5d230*/  @!P1 IADD3 R10, P6, R80, R10, RZ ;  /* 0x0000000a500a9210 */ /* 0x001fca0007fde0ff */
[----:B------:R-:W-:-:S05]  /*5d240*/  @!P1 IMAD.X R11, R81, 0x1, R11, P6 ;  /* 0x00000001510b9824 */ /* 0x000fca00030e060b */
[----:B------:R0:W-:Y:S01]  /*5d250*/  @!P1 STG.E.U8 desc[UR54][R10.64+0x99], R15 ;  /* 0x0000990f0a009986 */ /* 0x0001e2000c101136 */
[----:B---3--:R-:W-:-:S03]  /*5d260*/  FMUL R9, R99, UR47 ;  /* 0x0000002f63097c20 */ /* 0x008fc60008400000 */
[----:B------:R-:W3:Y:S04]  /*5d270*/  LDL.LU R99, [R1+0x808] ;  /* 0x0008080001637983 */ /* 0x000ee80000300800 */
[----:B------:R-:W3:Y:S01]  /*5d280*/  LDL.LU R103, [R1+0x80c] ;  /* 0x00080c0001677983 */ /* 0x000ee20000300800 */
[----:B------:R-:W-:Y:S01]  /*5d290*/  F2FP.SATFINITE.E4M3.F32.PACK_AB_MERGE_C R13, RZ, R9, RZ ;  /* 0x00000009ff0d723e */ /* 0x000fe200048070ff */
[----:B------:R-:W-:Y:S02]  /*5d2a0*/  FMUL R9, R102, UR47 ;  /* 0x0000002f66097c20 */ /* 0x000fe40008400000 */
[----:B------:R-:W3:Y:S03]  /*5d2b0*/  LDL.LU R102, [R1+0x810] ;  /* 0x0008100001667983 */ /* 0x000ee60000300800 */
[----:B0-----:R-:W-:Y:S01]  /*5d2c0*/  F2FP.SATFINITE.E4M3.F32.PACK_AB_MERGE_C R15, RZ, R9, RZ ;  /* 0x00000009ff0f723e */ /* 0x001fe200048070ff */
[----:B--2---:R-:W-:-:S02]  /*5d2d0*/  FMUL R9, R98, UR47 ;  /* 0x0000002f62097c20 */ /* 0x004fc40008400000 */
[----:B------:R-:W2:Y:S01]  /*5d2e0*/  LDL.LU R98, [R1+0x814] ;  /* 0x0008140001627983 */ /* 0x000ea20000300800 */
[----:B------:R-:W-:Y:S02]  /*5d2f0*/  LOP3.LUT P5, RZ, R0, 0x4000000, RZ, 0xc0, !PT ;  /* 0x0400000000ff7812 */ /* 0x000fe400078ac0ff */
[----:B------:R-:W-:-:S11]  /*5d300*/  LOP3.LUT P3, RZ, R3, 0x10000000, RZ, 0xc0, !PT ;  /* 0x1000000003ff7812 */ /* 0x000fd6000786c0ff */
[----:B------:R-:W-:Y:S01]  /*5d310*/  @!P5 STG.E.U8 desc[UR54][R52.64+0x80], R17 ;  /* 0x000080113400d986 */ /* 0x000fe2000c101136 */
[----:B------:R-:W-:-:S13]  /*5d320*/  ISETP.LT.OR P5, PT, R30, 0x81, !P3 ;  /* 0x000000811e00780c */ /* 0x000fda0005fa1670 */
[----:B------:R-:W0:Y:S01]  /*5d330*/  @!P5 LDC.64 R10, c[0x0][0x5c0] ;  /* 0x00017000ff0adb82 */ /* 0x000e220000000a00 */
[----:B------:R-:W-:Y:S02]  /*5d340*/  LOP3.LUT P2, RZ, R0, 0x2000000, RZ, 0xc0, !PT ;  /* 0x0200000000ff7812 */ /* 0x000fe4000784c0ff */
[----:B0-----:R-:W-:-:S05]  /*5d350*/  @!P5 IADD3 R10, P6, R82, R10, RZ ;  /* 0x0000000a520ad210 */ /* 0x001fca0007fde0ff */
[----:B------:R-:W-:Y:S01]  /*5d360*/  @!P5 IMAD.X R11, R83, 0x1, R11, P6 ;  /* 0x00000001530bd824 */ /* 0x000fe200030e060b */
[C---:B------:R-:W-:Y:S02]  /*5d370*/  ISETP.LT.OR P6, PT, R30.reuse, 0x81, !P3 ;  /* 0x000000811e00780c */ /* 0x040fe40005fc1670 */
[----:B------:R-:W-:-:S03]  /*5d380*/  ISETP.LT.OR P5, PT, R30, 0x82, !P3 ;  /* 0x000000821e00780c */ /* 0x000fc60005fa1670 */
[----:B------:R-:W-:Y:S08]  /*5d390*/  @!P2 STG.E.U8 desc[UR54][R50.64+0x81], R13 ;  /* 0x0000810d3200a986 */ /* 0x000ff0000c101136 */
[----:B------:R0:W-:Y:S02]  /*5d3a0*/  @!P6 STG.E.U8 desc[UR54][R10.64+0x80], R15 ;  /* 0x0000800f0a00e986 */ /* 0x0001e4000c101136 */
[----:B0-----:R-:W0:Y:S01]  /*5d3b0*/  @!P5 LDC.64 R10, c[0x0][0x5c0] ;  /* 0x00017000ff0adb82 */ /* 0x001e220000000a00 */
[----:B------:R-:W-:Y:S01]  /*5d3c0*/  F2FP.SATFINITE.E4M3.F32.PACK_AB_MERGE_C R13, RZ, R9, RZ ;  /* 0x00000009ff0d723e */ /* 0x000fe200048070ff */
[----:B----4-:R-:W-:-:S02]  /*5d3d0*/  FMUL R9, R101, UR47 ;  /* 0x0000002f65097c20 */ /* 0x010fc40008400000 */
[----:B------:R-:W4:Y:S03]  /*5d3e0*/  LDL.LU R101, [R1+0x818] ;  /* 0x0008180001657983 */ /* 0x000f260000300800 */
[----:B------:R-:W-:Y:S02]  /*5d3f0*/  F2FP.SATFINITE.E4M3.F32.PACK_AB_MERGE_C R17, RZ, R9, RZ ;  /* 0x00000009ff11723e */ /* 0x000fe400048070ff */
[----:B------:R-:W-:Y:S02]  /*5d400*/  LOP3.LUT P4, RZ, R0, 0x1000000, RZ, 0xc0, !PT ;  /* 0x0100000000ff7812 */ /* 0x000fe4000788c0ff */
[----:B0-----:R-:W-:Y:S01]  /*5d410*/  @!P5 IADD3 R10, P6, R84, R10, RZ ;  /* 0x0000000a540ad210 */ /* 0x001fe20007fde0ff */
[----:B-----5:R-:W-:Y:S02]  /*5d420*/  FMUL R9, R100, UR47 ;  /* 0x0000002f64097c20 */ /* 0x020fe40008400000 */
[----:B------:R-:W5:Y:S02]  /*5d430*/  LDL.LU R100, [R1+0x81c] ;  /* 0x00081c0001647983 */ /* 0x000f640000300800 */
[----:B------:R-:W-:Y:S01]  /*5d440*/  @!P5 IMAD.X R11, R85, 0x1, R11, P6 ;  /* 0x00000001550bd824 */ /* 0x000fe200030e060b */
[----:B------:R-:W-:-:S02]  /*5d450*/  LOP3.LUT P6, RZ, R0, 0x800000, RZ, 0xc0, !PT ;  /* 0x0080000000ff7812 */ /* 0x000fc400078cc0ff */
[----:B------:R-:W-:Y:S02]  /*5d460*/  F2FP.SATFINITE.E4M3.F32.PACK_AB_MERGE_C R15, RZ, R9, RZ ;  /* 0x00000009ff0f723e */ /* 0x000fe400048070ff */
[----:B------:R0:W-:Y:S04]  /*5d470*/  @!P5 STG.E.U8 desc[UR54][R10.64+0x81], R13 ;  /* 0x0000810d0a00d986 */ /* 0x0001e8000c101136 */
[----:B------:R-:W-:Y:S05]  /*5d480*/  @!P4 STG.E.U8 desc[UR54][R56.64+0x88], R17 ;  /* 0x000088113800c986 */ /* 0x000fea000c101136 */
[----:B------:R1:W-:Y:S01]  /*5d490*/  @!P6 STG.E.U8 desc[UR54][R54.64+0x89], R15 ;  /* 0x0000890f3600e986 */ /* 0x0003e2000c101136 */
[----:B---3--:R-:W-:-:S03]  /*5d4a0*/  FMUL R9, R99, UR47 ;  /* 0x0000002f63097c20 */ /* 0x008fc60008400000 */
[----:B------:R-:W3:Y:S02]  /*5d4b0*/  LDL.LU R99, [R1+0x820] ;  /* 0x0008200001637983 */ /* 0x000ee40000300800 */
[----:B0-----:R-:W-:Y:S01]  /*5d4c0*/  F2FP.SATFINITE.E4M3.F32.PACK_AB_MERGE_C R13, RZ, R9, RZ ;  /* 0x00000009ff0d723e */ /* 0x001fe200048070ff */
[----:B------:R-:W-:-:S05]  /*5d4d0*/  FMUL R9, R103, UR47 ;  /* 0x0000002f67097c20 */ /* 0x000fca0008400000 */
[----:B-1----:R-:W-:Y:S01]  /*5d4e0*/  F2FP.SATFINITE.E4M3.F32.PACK_AB_MERGE_C R15, RZ, R9, RZ ;  /* 0x00000009ff0f723e */ /* 0x002fe200048070ff */
[----:B------:R-:W-:-:S05]  /*5d4f0*/  FMUL R9, R102, UR47 ;  /* 0x0000002f66097c20 */ /* 0x000fca0008400000 */
[----:B------:R-:W-:Y:S01]  /*5d500*/  F2FP.SATFINITE.E4M3.F32.PACK_AB_MERGE_C R17, RZ, R9, RZ ;  /* 0x00000009ff11723e */ /* 0x000fe200048070ff */
[----:B--2---:R-:W-:Y:S02]  /*5d510*/  FMUL R9, R98, UR47 ;  /* 0x0000002f62097c20 */ /* 0x004fe40008400000 */
[----:B------:R-:W2:Y:S01]  /*5d520*/  LDL.LU R98, [R1+0x824] ;  /* 0x0008240001627983 */ /* 0x000ea20000300800 */
[----:B------:R-:W-:-:S03]  /*5d530*/  ISETP.LT.OR P4, PT, R30, 0x89, !P3 ;  /* 0x000000891e00780c */ /* 0x000fc60005f81670 */
[----:B------:R-:W2:Y:S04]  /*5d540*/  LDL.LU R103, [R1+0x828] ;  /* 0x0008280001677983 */ /* 0x000ea80000300800 */
[----:B------:R-:W2:Y:S06]  /*5d550*/  LDL.LU R102, [R1+0x82c] ;  /* 0x00082c0001667983 */ /* 0x000eac0000300800 */
[----:B------:R-:W0:Y:S02]  /*5d560*/  @!P4 LDC.64 R10, c[0x0][0x5c0] ;  /* 0x00017000ff0acb82 */ /* 0x000e240000000a00 */
[----:B0-----:R-:W-:-:S05]  /*5d570*/  @!P4 IADD3 R10, P6, R86, R10, RZ ;  /* 0x0000000a560ac210 */ /* 0x001fca0007fde0ff */
[----:B------:R-:W-:Y:S01]  /*5d580*/  @!P4 IMAD.X R11, R87, 0x1, R11, P6 ;  /* 0x00000001570bc824 */ /* 0x000fe200030e060b */
[C---:B------:R-:W-:Y:S02]  /*5d590*/  ISETP.LT.OR P6, PT, R30.reuse, 0x89, !P3 ;  /* 0x000000891e00780c */ /* 0x040fe40005fc1670 */
[----:B------:R-:W-:-:S11]  /*5d5a0*/  ISETP.LT.OR P4, PT, R30, 0x8a, !P3 ;  /* 0x0000008a1e00780c */ /* 0x000fd60005f81670 */
[----:B------:R0:W-:Y:S02]  /*5d5b0*/  @!P6 STG.E.U8 desc[UR54][R10.64+0x88], R13 ;  /* 0x0000880d0a00e986 */ /* 0x0001e4000c101136 */
[----:B0-----:R-:W0:Y:S01]  /*5d5c0*/  @!P4 LDC.64 R10, c[0x0][0x5c0] ;  /* 0x00017000ff0acb82 */ /* 0x001e220000000a00 */
[----:B------:R-:W-:Y:S02]  /*5d5d0*/  F2FP.SATFINITE.E4M3.F32.PACK_AB_MERGE_C R13, RZ, R9, RZ ;  /* 0x00000009ff0d723e */ /* 0x000fe400048070ff */
[----:B------:R-:W-:Y:S01]  /*5d5e0*/  LOP3.LUT P2, RZ, R0, 0x400000, RZ, 0xc0, !PT ;  /* 0x0040000000ff7812 */ /* 0x000fe2000784c0ff */
[----:B----4-:R-:W-:Y:S02]  /*5d5f0*/  FMUL R9, R101, UR47 ;  /* 0x0000002f65097c20 */ /* 0x010fe40008400000 */
[----:B------:R-:W4:Y:S01]  /*5d600*/  LDL.LU R101, [R1+0x830] ;  /* 0x0008300001657983 */ /* 0x000f220000300800 */
[----:B0-----:R-:W-:-:S05]  /*5d610*/  @!P4 IADD3 R10, P6, R88, R10, RZ ;  /* 0x0000000a580ac210 */ /* 0x001fca0007fde0ff */
[----:B------:R-:W-:Y:S01]  /*5d620*/  @!P4 IMAD.X R11, R89, 0x1, R11, P6 ;  /* 0x00000001590bc824 */ /* 0x000fe200030e060b */
[----:B------:R-:W-:-:S04]  /*5d630*/  LOP3.LUT P6, RZ, R0, 0x200000, RZ, 0xc0, !PT ;  /* 0x0020000000ff7812 */ /* 0x000fc800078cc0ff */
[----:B------:R0:W-:Y:S02]  /*5d640*/  @!P4 STG.E.U8 desc[UR54][R10.64+0x89], R15 ;  /* 0x0000890f0a00c986 */ /* 0x0001e4000c101136 */
[----:B0-----:R-:W-:Y:S01]  /*5d650*/  F2FP.SATFINITE.E4M3.F32.PACK_AB_MERGE_C R15, RZ, R9, RZ ;  /* 0x00000009ff0f723e */ /* 0x001fe200048070ff */
[----:B-----5:R-:W-:Y:S02]  /*5d660*/  FMUL R9, R100, UR47 ;  /* 0x0000002f64097c20 */ /* 0x020fe40008400000 */
[----:B------:R-:W5:Y:S04]  /*5d670*/  LDL.LU R100, [R1+0x834] ;  /* 0x0008340001647983 */ /* 0x000f680000300800 */
[----:B------:R-:W-:Y:S04]  /*5d680*/  @!P2 STG.E.U8 desc[UR54][R60.64+0x90], R17 ;  /* 0x000090113c00a986 */ /* 0x000fe8000c101136 */
[----:B------:R0:W-:Y:S02]  /*5d690*/  @!P6 STG.E.U8 desc[UR54][R58.64+0x91], R13 ;  /* 0x0000910d3a00e986 */ /* 0x0001e4000c101136 */
[----:B0-----:R-:W-:Y:S01]  /*5d6a0*/  F2FP.SATFINITE.E4M3.F32.PACK_AB_MERGE_C R13, RZ, R9, RZ ;  /* 0x00000009ff0d723e */ /* 0x001fe200048070ff */
[----:B---3--:R-:W-:-:S02]  /*5d6b0*/  FMUL R9, R99, UR47 ;  /* 0x0000002f63097c20 */ /* 0x008fc40008400000 */
[----:B------:R-:W3:Y:S03]  /*5d6c0*/  LDL.LU R99, [R1+0x838] ;  /* 0x0008380001637983 */ /* 0x000ee60000300800 */
[----:B------:R-:W-:Y:S02]  /*5d6d0*/  F2FP.SATFINITE.E4M3.F32.PACK_AB_MERGE_C R21, RZ, R9, RZ ;  /* 0x00000009ff15723e */ /* 0x000fe400048070ff */
[----:B------:R-:W-:-:S13]  /*5d6e0*/  LOP3.LUT P4, RZ, R3, 0x2000000, RZ, 0xc0, !PT ;  /* 0x0200000003ff7812 */ /* 0x000fda000788c0ff */
[----:B------:R-:W0:Y:S01]  /*5d6f0*/  @!P4 LDC.64 R10, c[0x0][0x5c0] ;  /* 0x00017000ff0acb82 */ /* 0x000e220000000a00 */
[----:B------:R-:W-:Y:S02]  /*5d700*/  LOP3.LUT P5, RZ, R3, 0x4000000, RZ, 0xc0, !PT ;  /* 0x0400000003ff7812 */ /* 0x000fe400078ac0ff */
[----:B0-----:R-:W-:-:S05]  /*5d710*/  @!P4 IADD3 R10, P6, R90, R10, RZ ;  /* 0x0000000a5a0ac210 */ /* 0x001fca0007fde0ff */
[----:B------:R-:W-:Y:S02]  /*5d720*/  @!P4 IMAD.X R11, R91, 0x1, R11, P6 ;  /* 0x000000015b0bc824 */ /* 0x000fe400030e060b */
[----:B--2---:R-:W-:Y:S02]  /*5d730*/  FMUL R9, R98, UR47 ;  /* 0x0000002f62097c20 */ /* 0x004fe40008400000 */
[----:B------:R-:W2:Y:S01]  /*5d740*/  LDL.LU R98, [R1+0x83c] ;  /* 0x00083c0001627983 */ /* 0x000ea20000300800 */
[----:B------:R-:W-:-:S13]  /*5d750*/  ISETP.LT.OR P6, PT, R30, 0x91, !P3 ;  /* 0x000000911e00780c */ /* 0x000fda0005fc1670 */
[----:B------:R0:W-:Y:S02]  /*5d760*/  @!P6 STG.E.U8 desc[UR54][R10.64+0x90], R15 ;  /* 0x0000900f0a00e986 */ /* 0x0001e4000c101136 */
[----:B0-----:R-:W0:Y:S01]  /*5d770*/  @!P5 LDC.64 R10, c[0x0][0x5c0] ;  /* 0x00017000ff0adb82 */ /* 0x001e220000000a00 */
[----:B------:R-:W-:Y:S02]  /*5d780*/  LOP3.LUT P1, RZ, R3, 0x8000000, RZ, 0xc0, !PT ;  /* 0x0800000003ff7812 */ /* 0x000fe4000782c0ff */
[----:B0-----:R-:W-:-:S05]  /*5d790*/  @!P5 IADD3 R10, P6, R92, R10, RZ ;  /* 0x0000000a5c0ad210 */ /* 0x001fca0007fde0ff */
[----:B------:R-:W-:-:S05]  /*5d7a0*/  @!P5 IMAD.X R11, R93, 0x1, R11, P6 ;  /* 0x000000015d0bd824 */ /* 0x000fca00030e060b */
[----:B------:R0:W-:Y:S01]  /*5d7b0*/  @!P5 STG.E.U8 desc[UR54][R10.64+0x91], R13 ;  /* 0x0000910d0a00d986 */ /* 0x0001e2000c101136 */
[----:B------:R-:W-:Y:S01]  /*5d7c0*/  LOP3.LUT P5, RZ, R0, 0x100000, RZ, 0xc0, !PT ;  /* 0x0010000000ff7812 */ /* 0x000fe200078ac0ff */
[----:B0-----:R-:W0:Y:S01]  /*5d7d0*/  @!P1 LDC.64 R10, c[0x0][0x5c0] ;  /* 0x00017000ff0a9b82 */ /* 0x001e220000000a00 */
[----:B------:R-:W-:-:S11]  /*5d7e0*/  LOP3.LUT P0, RZ, R3, 0x20000000, RZ, 0xc0, !PT ;  /* 0x2000000003ff7812 */ /* 0x000fd6000780c0ff */
[----:B------:R1:W-:Y:S01]  /*5d7f0*/  @!P5 STG.E.U8 desc[UR54][R62.64+0x98], R21 ;  /* 0x000098153e00d986 */ /* 0x0003e2000c101136 */
[----:B------:R-:W-:Y:S02]  /*5d800*/  LOP3.LUT P6, RZ, R0, 0x80000, RZ, 0xc0, !PT ;  /* 0x0008000000ff7812 */ /* 0x000fe400078cc0ff */
[----:B------:R-:W-:Y:S02]  /*5d810*/  F2FP.SATFINITE.E4M3.F32.PACK_AB_MERGE_C R23, RZ, R9, RZ ;  /* 0x00000009ff17723e */ /* 0x000fe400048070ff */
[----:B0-----:R-:W-:-:S05]  /*5d820*/  @!P1 IADD3 R16, P5, R94, R10, RZ ;  /* 0x0000000a5e109210 */ /* 0x001fca0007fbe0ff */
[----:B------:R-:W-:Y:S02]  /*5d830*/  @!P1 IMAD.X R17, R95, 0x1, R11, P5 ;  /* 0x000000015f119824 */ /* 0x000fe400028e060b */
[----:B------:R-:W0:Y:S01]  /*5d840*/  @!P0 LDC.64 R10, c[0x0][0x5c0] ;  /* 0x00017000ff0a8b82 */ /* 0x000e220000000a00 */
[----:B------:R-:W-:Y:S01]  /*5d850*/  LOP3.LUT P4, RZ, R3, 0x800000, RZ, 0xc0, !PT ;  /* 0x0080000003ff7812 */ /* 0x000fe2000788c0ff */
[----:B------:R-:W-:Y:S03]  /*5d860*/  @!P6 STG.E.U8 desc[UR54][R64.64+0x99], R23 ;  /* 0x000099174000e986 */ /* 0x000fe6000c101136 */
[----:B------:R-:W-:Y:S02]  /*5d870*/  ISETP.LT.OR P6, PT, R30, 0x81, !P4 ;  /* 0x000000811e00780c */ /* 0x000fe400067c1670 */
[----:B0-----:R-:W-:-:S05]  /*5d880*/  @!P0 IADD3 R18, P5, R96, R10, RZ ;  /* 0x0000000a60128210 */ /* 0x001fca0007fbe0ff */
[----:B------:R-:W-:-:S06]  /*5d890*/  @!P0 IMAD.X R19, R97, 0x1, R11, P5 ;  /* 0x0000000161138824 */ /* 0x000fcc00028e060b */
[----:B------:R-:W0:Y:S01]  /*5d8a0*/  @!P6 LDC.64 R10, c[0x0][0x5c0] ;  /* 0x00017000ff0aeb82 */ /* 0x000e220000000a00 */
[----:B------:R-:W-:Y:S02]  /*5d8b0*/  @!P6 IMAD.MOV.U32 R12, RZ, RZ, R26 ;  /* 0x000000ffff0ce224 */ /* 0x000fe400078e001a */
[----:B------:R-:W-:Y:S02]  /*5d8c0*/  @!P6 IMAD.MOV.U32 R13, RZ, RZ, R31 ;  /* 0x000000ffff0de224 */ /* 0x000fe400078e001f */
[----:B------:R-:W-:-:S04]  /*5d8d0*/  @!P6 IMAD.WIDE.U32 R12, R24, 0x180, R12 ;  /* 0x00000180180ce825 */ /* 0x000fc800078e000c */
[----:B------:R-:W-:Y:S01]  /*5d8e0*/  @!P6 IMAD R9, R25, 0x180, RZ ;  /* 0x000001801909e824 */ /* 0x000fe200078e02ff */
[----:B0-----:R-:W-:-:S04]  /*5d8f0*/  @!P6 IADD3 R14, P5, R12, R10, RZ ;  /* 0x0000000a0c0ee210 */ /* 0x001fc80007fbe0ff */
[----:B------:R-:W-:Y:S02]  /*5d900*/  @!P6 IADD3.X R15, R11, R13, R9, P5, !PT ;  /* 0x0000000d0b0fe210 */ /* 0x000fe40002ffe409 */
[----:B------:R-:W-:-:S13]  /*5d910*/  ISETP.LT.OR P5, PT, R30, 0x82, !P4 ;  /* 0x000000821e00780c */ /* 0x000fda00067a1670 */
[----:B------:R-:W0:Y:S01]  /*5d920*/  @!P5 LDC.64 R12, c[0x0][0x5c0] ;  /* 0x00017000ff0cdb82 */ /* 0x000e220000000a00 */
[----:B------:R-:W-:Y:S01]  /*5d930*/  FMUL R9, R103, UR47 ;  /* 0x0000002f67097c20 */ /* 0x000fe20008400000 */
[----:B------:R-:W-:Y:S02]  /*5d940*/  @!P5 IMAD.MOV.U32 R10, RZ, RZ, R26 ;  /* 0x000000ffff0ad224 */ /* 0x000fe400078e001a */
[----:B------:R-:W-:Y:S02]  /*5d950*/  @!P5 IMAD.MOV.U32 R11, RZ, RZ, R31 ;  /* 0x000000ffff0bd224 */ /* 0x000fe400078e001f */
[----:B-1----:R-:W-:Y:S01]  /*5d960*/  F2FP.SATFINITE.E4M3.F32.PACK_AB_MERGE_C R21, RZ, R9, RZ ;  /* 0x00000009ff15723e */ /* 0x002fe200048070ff */
[----:B------:R-:W-:-:S04]  /*5d970*/  @!P5 IMAD.WIDE.U32 R10, R24, 0x180, R10 ;  /* 0x00000180180ad825 */ /* 0x000fc800078e000a */
[----:B------:R1:W-:Y:S01]  /*5d980*/  @!P1 STG.E.U8 desc[UR54][R16.64+0x98], R21 ;  /* 0x0000981510009986 */ /* 0x0003e2000c101136 */
        /* <DEDUP_REMOVED lines=14> */
[----:B---3--:R-:W-:Y:S01]  /*5da70*/  FMUL R9, R99, UR47 ;  /* 0x0000002f63097c20 */ /* 0x008fe20008400000 */
[----:B------:R-:W-:Y:S01]  /*5da80*/  BSSY B1, `(.L_x_104) ;  /* 0x0000013000017945 */ /* 0x000fe20003800000 */
[C---:B------:R-:W-:Y:S02]  /*5da90*/  LOP3.LUT P2, RZ, R3.reuse, 0x1000000, RZ, 0xc0, !PT ;  /* 0x0100000003ff7812 */ /* 0x040fe4000784c0ff */
[C---:B------:R-:W-:Y:S02]  /*5daa0*/  LOP3.LUT P1, RZ, R3.reuse, 0x400000, RZ, 0xc0, !PT ;  /* 0x0040000003ff7812 */ /* 0x040fe4000782c0ff */
[----:B------:R-:W-:Y:S02]  /*5dab0*/  LOP3.LUT P0, RZ, R3, 0x200000, RZ, 0xc0, !PT ;  /* 0x0020000003ff7812 */ /* 0x000fe4000780c0ff */
[----:B------:R-:W-:Y:S01]  /*5dac0*/  F2FP.SATFINITE.E4M3.F32.PACK_AB_MERGE_C R9, RZ, R9, RZ ;  /* 0x00000009ff09723e */ /* 0x000fe200048070ff */
[----:B--2---:R-:W-:-:S05]  /*5dad0*/  FMUL R12, R98, UR47 ;  /* 0x0000002f620c7c20 */ /* 0x004fca0008400000 */
        /* <DEDUP_REMOVED lines=13> */
.L_x_105:
[----:B------:R-:W-:Y:S05]  /*5dbb0*/  BSYNC B1 ;  /* 0x0000000000017941 */ /* 0x000fea0003800000 */
.L_x_104:
        /* <DEDUP_REMOVED lines=15> */
.L_x_107:
[----:B------:R-:W-:Y:S05]  /*5dcb0*/  BSYNC B1 ;  /* 0x0000000000017941 */ /* 0x000fea0003800000 */
.L_x_106:
[----:B------:R-:W2:Y:S04]  /*5dcc0*/  LDL.LU R20, [R1+0x840] ;  /* 0x0008400001147983 */ /* 0x000ea80000300800 */
[----:B------:R-:W3:Y:S04]  /*5dcd0*/  LDL.LU R17, [R1+0x844] ;  /* 0x0008440001117983 */ /* 0x000ee80000300800 */
[----:B------:R-:W4:Y:S04]  /*5dce0*/  LDL.LU R19, [R1+0x848] ;  /* 0x0008480001137983 */ /* 0x000f280000300800 */
[----:B------:R-:W5:Y:S01]  /*5dcf0*/  LDL.LU R18, [R1+0x84c] ;  /* 0x00084c0001127983 */ /* 0x000f620000300800 */
[----:B------:R-:W-:Y:S01]  /*5dd00*/  ISETP.LT.OR P6, PT, R30, 0x89, !P4 ;  /* 0x000000891e00780c */ /* 0x000fe200067c1670 */
[----:B------:R-:W-:Y:S01]  /*5dd10*/  BSSY B1, `(.L_x_108) ;  /* 0x000002a000017945 */ /* 0x000fe20003800000 */
[----:B------:R-:W-:-:S11]  /*5dd20*/  P2R R16, PR, RZ, 0x1 ;  /* 0x00000001ff107803 */ /* 0x000fd60000000000 */
        /* <DEDUP_REMOVED lines=40> */
.L_x_109:
[----:B------:R-:W-:Y:S05]  /*5dfb0*/  BSYNC B1 ;  /* 0x0000000000017941 */ /* 0x000fea0003800000 */
.L_x_108:
        /* <DEDUP_REMOVED lines=15> */
.L_x_111:
[----:B------:R-:W-:Y:S05]  /*5e0b0*/  BSYNC B1 ;  /* 0x0000000000017941 */ /* 0x000fea0003800000 */
.L_x_110:
[----:B------:R-:W2:Y:S04]  /*5e0c0*/  LDL.LU R20, [R1+0x850] ;  /* 0x0008500001147983 */ /* 0x000ea80000300800 */
[----:B------:R-:W3:Y:S04]  /*5e0d0*/  LDL.LU R17, [R1+0x854] ;  /* 0x0008540001117983 */ /* 0x000ee80000300800 */
[----:B-1----:R-:W4:Y:S04]  /*5e0e0*/  LDL.LU R19, [R1+0x858] ;  /* 0x0008580001137983 */ /* 0x002f280000300800 */
[----:B------:R-:W5:Y:S01]  /*5e0f0*/  LDL.LU R18, [R1+0x85c] ;  /* 0x00085c0001127983 */ /* 0x000f620000300800 */
[----:B------:R-:W-:Y:S01]  /*5e100*/  ISETP.LT.OR P6, PT, R30, 0x91, !P4 ;  /* 0x000000911e00780c */ /* 0x000fe200067c1670 */
[----:B------:R-:W-:Y:S01]  /*5e110*/  BSSY B1, `(.L_x_112) ;  /* 0x000002a000017945 */ /* 0x000fe20003800000 */
[----:B------:R-:W-:-:S11]  /*5e120*/  P2R R16, PR, RZ, 0x1 ;  /* 0x00000001ff107803 */ /* 0x000fd60000000000 */
        /* <DEDUP_REMOVED lines=40> */
.L_x_113:
[----:B------:R-:W-:Y:S05]  /*5e3b0*/  BSYNC B1 ;  /* 0x0000000000017941 */ /* 0x000fea0003800000 */
.L_x_112:
        /* <DEDUP_REMOVED lines=15> */
.L_x_115:
[----:B------:R-:W-:Y:S05]  /*5e4b0*/  BSYNC B1 ;  /* 0x0000000000017941 */ /* 0x000fea0003800000 */
.L_x_114:
        /* <DEDUP_REMOVED lines=47> */
.L_x_117:
[----:B------:R-:W-:Y:S05]  /*5e7b0*/  BSYNC B1 ;  /* 0x0000000000017941 */ /* 0x000fea0003800000 */
.L_x_116:
        /* <DEDUP_REMOVED lines=15> */
.L_x_119:
[----:B------:R-:W-:Y:S05]  /*5e8b0*/  BSYNC B1 ;  /* 0x0000000000017941 */ /* 0x000fea0003800000 */
.L_x_118:
[----:B------:R-:W-:Y:S01]  /*5e8c0*/  P2R R105, PR, RZ, 0x10 ;  /* 0x00000010ff697803 */ /* 0x000fe20000000000 */
[----:B------:R-:W2:Y:S01]  /*5e8d0*/  LDL.LU R106, [R1+0x870] ;  /* 0x00087000016a7983 */ /* 0x000ea20000300800 */
[----:B------:R-:W-:Y:S02]  /*5e8e0*/  LOP3.LUT P4, RZ, R0, 0x8000, RZ, 0xc0, !PT ;  /* 0x0000800000ff7812 */ /* 0x000fe4000788c0ff */
[----:B0-----:R-:W-:Y:S02]  /*5e8f0*/  P2R R9, PR, RZ, 0x8 ;  /* 0x00000008ff097803 */ /* 0x001fe40000000000 */
[----:B------:R-:W-:Y:S02]  /*5e900*/  LOP3.LUT R2, R2, 0xfffffbff, RZ, 0xc0, !PT ;  /* 0xfffffbff02027812 */ /* 0x000fe400078ec0ff */
[----:B------:R-:W-:Y:S01]  /*5e910*/  P2R R104, PR, RZ, 0x1 ;  /* 0x00000001ff687803 */ /* 0x000fe20000000000 */
[----:B------:R-:W-:Y:S01]  /*5e920*/  IMAD.U32 R77, RZ, RZ, UR8 ;  /* 0x00000008ff4d7e24 */ /* 0x000fe2000f8e00ff */
[----:B------:R-:W-:Y:S01]  /*5e930*/  ISETP.LT.OR P3, PT, R30, 0xa1, !P4 ;  /* 0x000000a11e00780c */ /* 0x000fe20006761670 */
[----:B------:R-:W-:Y:S01]  /*5e940*/  IMAD.U32 R73, RZ, RZ, UR8 ;  /* 0x00000008ff497e24 */ /* 0x000fe2000f8e00ff */
[----:B------:R-:W3:Y:S01]  /*5e950*/  LDL.LU R109, [R1+0x874] ;  /* 0x00087400016d7983 */ /* 0x000ee20000300800 */
[----:B------:R-:W-:Y:S01]  /*5e960*/  LOP3.LUT R0, R0, 0x7fffffff, RZ, 0xc0, !PT ;  /* 0x7fffffff00007812 */ /* 0x000fe200078ec0ff */
[----:B------:R-:W-:-:S02]  /*5e970*/  IMAD.U32 R69, RZ, RZ, UR8 ;  /* 0x00000008ff457e24 */ /* 0x000fc4000f8e00ff */
[----:B------:R-:W4:Y:S04]  /*5e980*/  LDL.LU R107, [R1+0x878] ;  /* 0x00087800016b7983 */ /* 0x000f280000300800 */
[----:B------:R-:W5:Y:S03]  /*5e990*/  LDL.LU R111, [R1+0x87c] ;  /* 0x00087c00016f7983 */ /* 0x000f660000300800 */
[----:B-1----:R-:W0:Y:S01]  /*5e9a0*/  @!P3 LDC.64 R10, c[0x0][0x5c0] ;  /* 0x00017000ff0abb82 */ /* 0x002e220000000a00 */
[----:B------:R-:W-:Y:S01]  /*5e9b0*/  @P3 LOP3.LUT R2, R2, 0x400, RZ, 0xfc, !PT ;  /* 0x0000040002023812 */ /* 0x000fe200078efcff */
[----:B------:R-:W5:Y:S01]  /*5e9c0*/  LDL.LU R108, [R1+0x880] ;  /* 0x00088000016c7983 */ /* 0x000f620000300800 */
[----:B------:R-:W-:Y:S01]  /*5e9d0*/  IMAD.U32 R66, RZ, RZ, UR7 ;  /* 0x00000007ff427e24 */ /* 0x000fe2000f8e00ff */
[----:B------:R-:W-:Y:S01]  /*5e9e0*/  P2R R103, PR, RZ, 0x2 ;  /* 0x00000002ff677803 */ /* 0x000fe20000000000 */
[----:B------:R-:W-:Y:S01]  /*5e9f0*/  IMAD.U32 R70, RZ, RZ, UR7 ;  /* 0x00000007ff467e24 */ /* 0x000fe2000f8e00ff */
[----:B------:R-:W-:Y:S01]  /*5ea00*/  LOP3.LUT R2, R2, 0xffffffbf, RZ, 0xc0, !PT ;  /* 0xffffffbf02027812 */ /* 0x000fe200078ec0ff */
[----:B------:R-:W-:Y:S01]  /*5ea10*/  IMAD.U32 R74, RZ, RZ, UR7 ;  /* 0x00000007ff4a7e24 */ /* 0x000fe2000f8e00ff */
[----:B------:R-:W5:Y:S01]  /*5ea20*/  LDL.LU R115, [R1+0x884] ;  /* 0x0008840001737983 */ /* 0x000f620000300800 */
[----:B------:R-:W-:Y:S01]  /*5ea30*/  IMAD.U32 R81, RZ, RZ, UR8 ;  /* 0x00000008ff517e24 */ /* 0x000fe2000f8e00ff */
[----:B------:R-:W-:Y:S01]  /*5ea40*/  P2R R101, PR, RZ, 0x4 ;  /* 0x00000004ff657803 */ /* 0x000fe20000000000 */
[----:B------:R-:W-:Y:S01]  /*5ea50*/  IMAD.U32 R98, RZ, RZ, UR7 ;  /* 0x00000007ff627e24 */ /* 0x000fe2000f8e00ff */
[----:B------:R-:W5:Y:S01]  /*5ea60*/  LDL.LU R110, [R1+0x888] ;  /* 0x00088800016e7983 */ /* 0x000f620000300800 */
[----:B------:R-:W-:-:S02]  /*5ea70*/  IMAD.U32 R97, RZ, RZ, UR8 ;  /* 0x00000008ff617e24 */ /* 0x000fc4000f8e00ff */
[----:B------:R-:W-:Y:S01]  /*5ea80*/  IMAD.U32 R100, RZ, RZ, UR7 ;  /* 0x00000007ff647e24 */ /* 0x000fe2000f8e00ff */
[----:B------:R-:W5:Y:S01]  /*5ea90*/  LDL.LU R114, [R1+0x88c] ;  /* 0x00088c0001727983 */ /* 0x000f620000300800 */
[----:B------:R-:W-:Y:S02]  /*5eaa0*/  IMAD.U32 R85, RZ, RZ, UR8 ;  /* 0x00000008ff557e24 */ /* 0x000fe4000f8e00ff */
[----:B------:R-:W-:Y:S01]  /*5eab0*/  IMAD.U32 R84, RZ, RZ, UR7 ;  /* 0x00000007ff547e24 */ /* 0x000fe2000f8e00ff */
[----:B------:R-:W5:Y:S01]  /*5eac0*/  LDL.LU R113, [R1+0x890] ;  /* 0x0008900001717983 */ /* 0x000f620000300800 */
[----:B------:R-:W-:Y:S02]  /*5ead0*/  IMAD.U32 R83, RZ, RZ, UR8 ;  /* 0x00000008ff537e24 */ /* 0x000fe4000f8e00ff */
[----:B------:R-:W-:Y:S01]  /*5eae0*/  IMAD.U32 R82, RZ, RZ, UR7 ;  /* 0x00000007ff527e24 */ /* 0x000fe2000f8e00ff */
[----:B0-----:R-:W-:Y:S01]  /*5eaf0*/  @!P3 IADD3 R18, P5, P6, R26, UR8, R10 ;  /* 0x000000081a12bc10 */ /* 0x001fe2000febe00a */
[----:B------:R-:W5:Y:S03]  /*5eb00*/  LDL.LU R112, [R1+0x894] ;  /* 0x0008940001707983 */ /* 0x000f660000300800 */
[----:B------:R-:W-:-:S02]  /*5eb10*/  @!P3 IADD3.X R19, R31, UR7, R11, P5, P6 ;  /* 0x000000071f13bc10 */ /* 0x000fc4000afec40b */
        /* <DEDUP_REMOVED lines=41> */
[----:B------:R-:W-:Y:S01]  /*5edb0*/  ISETP.NE.AND P3, PT, R9, RZ, PT ;  /* 0x000000ff0900720c */ /* 0x000fe20003f65270 */
[----:B------:R-:W-:Y:S01]  /*5edc0*/  IMAD.U32 R9, RZ, RZ, UR8 ;  /* 0x00000008ff097e24 */ /* 0x000fe2000f8e00ff */
[----:B------:R-:W-:Y:S02]  /*5edd0*/  F2FP.SATFINITE.E4M3.F32.PACK_AB_MERGE_C R106, RZ, R106, RZ ;  /* 0x0000006aff6a723e */ /* 0x000fe400048070ff */
[----:B------:R-:W-:Y:S02]  /*5ede0*/  P2R R80, PR, RZ, 0x8 ;  /* 0x00000008ff507803 */ /* 0x000fe40000000000 */
        /* <DEDUP_REMOVED lines=53> */
[----:B------:R-:W-:-:S04]  /*5f140*/  ISETP.LT.OR P4, PT, R30, 0xb1, !P3 ;  /* 0x000000b11e00780c */ /* 0x000fc80005f81670 */
        /* <DEDUP_REMOVED lines=40> */
[----:B------:R-:W-:-:S04]  /*5f3d0*/  ISETP.LT.OR P1, PT, R30, 0xb9, !P3 ;  /* 0x000000b91e00780c */ /* 0x000fc80005f21670 */
[----:B------:R-:W-:-:S07]  /*5f3e0*/  P2R R88, PR, RZ, 0x2 ;  /* 0x00000002ff587803 */ /* 0x000fce0000000000 */
[----:B------:R-:W0:Y:S01]  /*5f3f0*/  @!P0 LDC.64 R10, c[0x0][0x5c0] ;  /* 0x00017000ff0a8b82 */ /* 0x000e220000000a00 */
[----:B------:R-:W-:-:S04]  /*5f400*/  @P0 LOP3.LUT R0, R0, 0x80000, RZ, 0xfc, !PT ;  /* 0x0008000000000812 */ /* 0x000fc800078efcff */
[----:B------:R-:W-:Y:S02]  /*5f410*/  LOP3.LUT R0, R0, 0xffffbfff, RZ, 0xc0, !PT ;  /* 0xffffbfff00007812 */ /* 0x000fe400078ec0ff */
[----:B0-----:R-:W-:Y:S01]  /*5f420*/  @!P0 IADD3 R12, P5, P6, R26, UR11, R10 ;  /* 0x0000000b1a0c8c10 */ /* 0x001fe2000febe00a */
[----:B------:R-:W-:-:S03]  /*5f430*/  IMAD.U32 R10, RZ, RZ, UR7 ;  /* 0x00000007ff0a7e24 */ /* 0x000fc6000f8e00ff */
[----:B------:R-:W-:Y:S01]  /*5f440*/  @!P0 IADD3.X R13, R31, UR10, R11, P5, P6 ;  /* 0x0000000a1f0d8c10 */ /* 0x000fe2000afec40b */
[----:B------:R-:W-:Y:S01]  /*5f450*/  IMAD.U32 R11, RZ, RZ, UR8 ;  /* 0x00000008ff0b7e24 */ /* 0x000fe2000f8e00ff */
        /* <DEDUP_REMOVED lines=35> */
[----:B------:R-:W-:Y:S01]  /*5f690*/  LOP3.LUT R0, R0, 0xffffffdf, RZ, 0xc0, !PT ;  /* 0xffffffdf00007812 */ /* 0x000fe200078ec0ff */
[----:B----4-:R-:W-:Y:S01]  /*5f6a0*/  FMUL R107, R107, UR47 ;  /* 0x0000002f6b6b7c20 */ /* 0x010fe20008400000 */
[----:B------:R-:W-:-:S09]  /*5f6b0*/  LOP3.LUT P2, RZ, R2, 0x40, RZ, 0xc0, !PT ;  /* 0x0000004002ff7812 */ /* 0x000fd2000784c0ff */
        /* <DEDUP_REMOVED lines=17> */
[----:B------:R-:W-:-:S04]  /*5f7d0*/  ISETP.LT.OR P5, PT, R30, 0xb2, !P3 ;  /* 0x000000b21e00780c */ /* 0x000fc80005fa1670 */
[----:B------:R-:W-:-:S09]  /*5f7e0*/  P2R R99, PR, RZ, 0x20 ;  /* 0x00000020ff637803 */ /* 0x000fd20000000000 */
[----:B------:R-:W-:-:S04]  /*5f7f0*/  @!P5 IADD3 R92, P0, P6, R11, UR11, R26 ;  /* 0x0000000b0b5cdc10 */ /* 0x000fc8000fe1e01a */
[--C-:B------:R-:W-:Y:S02]  /*5f800*/  @!P5 IADD3.X R89, R10, UR10, R31.reuse, P0, P6 ;  /* 0x0000000a0a59dc10 */ /* 0x100fe400087ec41f */
[----:B------:R-:W-:Y:S02]  /*5f810*/  @!P1 IADD3 R85, P0, P6, R85, UR11, R26 ;  /* 0x0000000b55559c10 */ /* 0x000fe4000fe1e01a */
[----:B------:R-:W-:Y:S02]  /*5f820*/  LOP3.LUT P5, RZ, R2, 0x400, RZ, 0xc0, !PT ;  /* 0x0000040002ff7812 */ /* 0x000fe400078ac0ff */
[----:B------:R-:W-:Y:S02]  /*5f830*/  @!P1 IADD3.X R84, R84, UR10, R31, P0, P6 ;  /* 0x0000000a54549c10 */ /* 0x000fe400087ec41f */
[----:B------:R-:W-:-:S04]  /*5f840*/  ISETP.LT.OR P0, PT, R30, 0xba, !P3 ;  /* 0x000000ba1e00780c */ /* 0x000fc80005f01670 */
[----:B------:R-:W-:-:S09]  /*5f850*/  P2R R76, PR, RZ, 0x1 ;  /* 0x00000001ff4c7803 */ /* 0x000fd20000000000 */
[----:B------:R-:W-:-:S04]  /*5f860*/  @!P0 IADD3 R83, P4, P6, R83, UR11, R26 ;  /* 0x0000000b53538c10 */ /* 0x000fc8000fe9e01a */
[----:B------:R-:W-:Y:S02]  /*5f870*/  @!P0 IADD3.X R82, R82, UR10, R31, P4, P6 ;  /* 0x0000000a52528c10 */ /* 0x000fe4000a7ec41f */
        /* <DEDUP_REMOVED lines=9> */
[----:B---3--:R-:W-:-:S05]  /*5f910*/  FMUL R106, R109, UR47 ;  /* 0x0000002f6d6a7c20 */ /* 0x008fca0008400000 */
[----:B------:R-:W-:Y:S02]  /*5f920*/  F2FP.SATFINITE.E4M3.F32.PACK_AB_MERGE_C R106, RZ, R106, RZ ;  /* 0x0000006aff6a723e */ /* 0x000fe400048070ff */
[----:B0-----:R-:W-:-:S05]  /*5f930*/  @!P6 IADD3 R10, P3, R26, R10, RZ ;  /* 0x0000000a1a0ae210 */ /* 0x001fca0007f7e0ff */
[----:B------:R-:W-:-:S05]  /*5f940*/  @!P6 IMAD.X R11, R31, 0x1, R11, P3 ;  /* 0x000000011f0be824 */ /* 0x000fca00018e060b */
[----:B------:R5:W-:Y:S02]  /*5f950*/  @!P6 STG.E.U8 desc[UR54][R10.64+0xa1], R106 ;  /* 0x0000a16a0a00e986 */ /* 0x000be4000c101136 */
[----:B-----5:R-:W-:Y:S02]  /*5f960*/  FMUL R106, R108, UR47 ;  /* 0x0000002f6c6a7c20 */ /* 0x020fe40008400000 */
[----:B------:R-:W2:Y:S01]  /*5f970*/  LDL.LU R108, [R1+0x898] ;  /* 0x00089800016c7983 */ /* 0x000ea20000300800 */
[----:B------:R-:W-:-:S13]  /*5f980*/  ISETP.LT.OR P6, PT, R30, 0xa9, !P0 ;  /* 0x000000a91e00780c */ /* 0x000fda00047c1670 */
[----:B------:R-:W0:Y:S01]  /*5f990*/  @!P6 LDC.64 R10, c[0x0][0x5c0] ;  /* 0x00017000ff0aeb82 */ /* 0x000e220000000a00 */
[----:B------:R-:W-:Y:S01]  /*5f9a0*/  F2FP.SATFINITE.E4M3.F32.PACK_AB_MERGE_C R109, RZ, R107, RZ ;  /* 0x0000006bff6d723e */ /* 0x000fe200048070ff */
[----:B------:R-:W-:-:S05]  /*5f9b0*/  FMUL R107, R111, UR47 ;  /* 0x0000002f6f6b7c20 */ /* 0x000fca0008400000 */
[----:B------:R-:W-:Y:S01]  /*5f9c0*/  F2FP.SATFINITE.E4M3.F32.PACK_AB_MERGE_C R107, RZ, R107, RZ ;  /* 0x0000006bff6b723e */ /* 0x000fe200048070ff */
[----:B------:R-:W-:Y:S04]  /*5f9d0*/  @!P5 STG.E.U8 desc[UR54][R18.64+0xa0], R109 ;  /* 0x0000a06d1200d986 */ /* 0x000fe8000c101136 */
[----:B------:R1:W-:Y:S01]  /*5f9e0*/  @!P2 STG.E.U8 desc[UR54][R16.64+0xa1], R107 ;  /* 0x0000a16b1000a986 */ /* 0x0003e2000c101136 */
[----:B------:R-:W-:Y:S02]  /*5f9f0*/  F2FP.SATFINITE.E4M3.F32.PACK_AB_MERGE_C R111, RZ, R106, RZ ;  /* 0x0000006aff6f723e */ /* 0x000fe400048070ff */
[----:B0-----:R-:W-:Y:S01]  /*5fa00*/  @!P6 IADD3 R10, P2, R26, R10, RZ ;  /* 0x0000000a1a0ae210 */ /* 0x001fe20007f5e0ff */
[----:B-1----:R-:W-:-:S04]  /*5fa10*/  FMUL R16, R115, UR47 ;  /* 0x0000002f73107c20 */ /* 0x002fc80008400000 */
[----:B------:R-:W-:Y:S01]  /*5fa20*/  @!P6 IMAD.X R11, R31, 0x1, R11, P2 ;  /* 0x000000011f0be824 */ /* 0x000fe200010e060b */
[----:B------:R-:W-:Y:S01]  /*5fa30*/  F2FP.SATFINITE.E4M3.F32.PACK_AB_MERGE_C R17, RZ, R16, RZ ;  /* 0x00000010ff11723e */ /* 0x000fe200048070ff */
[----:B------:R-:W-:Y:S02]  /*5fa40*/  FMUL R16, R110, UR47 ;  /* 0x0000002f6e107c20 */ /* 0x000fe40008400000 */
[----:B------:R-:W3:Y:S04]  /*5fa50*/  LDL.LU R110, [R1+0x89c] ;  /* 0x00089c00016e7983 */ /* 0x000ee80000300800 */
[----:B------:R0:W-:Y:S01]  /*5fa60*/  @!P6 STG.E.U8 desc[UR54][R10.64+0xa8], R111 ;  /* 0x0000a86f0a00e986 */ /* 0x0001e2000c101136 */
[----:B------:R-:W-:-:S13]  /*5fa70*/  ISETP.LT.OR P6, PT, R30, 0xaa, !P0 ;  /* 0x000000aa1e00780c */ /* 0x000fda00047c1670 */
[----:B0-----:R-:W0:Y:S01]  /*5fa80*/  @!P6 LDC.64 R10, c[0x0][0x5c0] ;  /* 0x00017000ff0aeb82 */ /* 0x001e220000000a00 */
[----:B------:R-:W-:Y:S01]  /*5fa90*/  F2FP.SATFINITE.E4M3.F32.PACK_AB_MERGE_C R19, RZ, R16, RZ ;  /* 0x00000010ff13723e */ /* 0x000fe200048070ff */
[----:B------:R-:W-:Y:S02]  /*5faa0*/  FMUL R16, R114, UR47 ;  /* 0x0000002f72107c20 */ /* 0x000fe40008400000 */
[----:B------:R-:W4:Y:S03]  /*5fab0*/  LDL.LU R114, [R1+0x8a0] ;  /* 0x0008a00001727983 */ /* 0x000f260000300800 */
[----:B------:R-:W-:Y:S01]  /*5fac0*/  F2FP.SATFINITE.E4M3.F32.PACK_AB_MERGE_C R107, RZ, R16, RZ ;  /* 0x00000010ff6b723e */ /* 0x000fe200048070ff */
[----:B------:R-:W-:Y:S01]  /*5fad0*/  FMUL R16, R113, UR47 ;  /* 0x0000002f71107c20 */ /* 0x000fe20008400000 */
[----:B------:R-:W5:Y:S04]  /*5fae0*/  LDL.LU R115, [R1+0x8a4] ;  /* 0x0008a40001737983 */ /* 0x000f680000300800 */
[----:B------:R-:W-:Y:S01]  /*5faf0*/  F2FP.SATFINITE.E4M3.F32.PACK_AB_MERGE_C R109, RZ, R16, RZ ;  /* 0x00000010ff6d723e */ /* 0x000fe200048070ff */
[----:B------:R-:W-:Y:S01]  /*5fb00*/  FMUL R16, R112, UR47 ;  /* 0x0000002f70107c20 */ /* 0x000fe20008400000 */
[----:B------:R-:W5:Y:S01]  /*5fb10*/  LDL.LU R113, [R1+0x8a8] ;  /* 0x0008a80001717983 */ /* 0x000f620000300800 */
[----:B0-----:R-:W-:-:S05]  /*5fb20*/  @!P6 IADD3 R10, P2, R26, R10, RZ ;  /* 0x0000000a1a0ae210 */ /* 0x001fca0007f5e0ff */
[----:B------:R-:W-:-:S05]  /*5fb30*/  @!P6 IMAD.X R11, R31, 0x1, R11, P2 ;  /* 0x000000011f0be824 */ /* 0x000fca00010e060b */
[----:B------:R-:W-:Y:S04]  /*5fb40*/  @!P6 STG.E.U8 desc[UR54][R10.64+0xa9], R17 ;  /* 0x0000a9110a00e986 */ /* 0x000fe8000c101136 */
[----:B------:R0:W-:Y:S02]  /*5fb50*/  @!P1 STG.E.U8 desc[UR54][R28.64+0xa8], R19 ;  /* 0x0000a8131c009986 */ /* 0x0001e4000c101136 */
[----:B0-----:R-:W-:Y:S02]  /*5fb60*/  F2FP.SATFINITE.E4M3.F32.PACK_AB_MERGE_C R19, RZ, R16, RZ ;  /* 0x00000010ff13723e */ /* 0x001fe400048070ff */
[----:B------:R-:W-:-:S13]  /*5fb70*/  ISETP.LT.OR P6, PT, R30, 0xb1, !P0 ;  /* 0x000000b11e00780c */ /* 0x000fda00047c1670 */
[----:B------:R-:W0:Y:S01]  /*5fb80*/  @!P6 LDC.64 R10, c[0x0][0x5c0] ;  /* 0x00017000ff0aeb82 */ /* 0x000e220000000a00 */
[----:B--2---:R-:W-:Y:S02]  /*5fb90*/  FMUL R16, R108, UR47 ;  /* 0x0000002f6c107c20 */ /* 0x004fe40008400000 */
[----:B------:R-:W2:Y:S01]  /*5fba0*/  LDL.LU R108, [R1+0x8ac] ;  /* 0x0008ac00016c7983 */ /* 0x000ea20000300800 */
[----:B------:R-:W-:Y:S02]  /*5fbb0*/  LOP3.LUT P4, RZ, R2, 0x20, RZ, 0xc0, !PT ;  /* 0x0000002002ff7812 */ /* 0x000fe4000788c0ff */
[----:B0-----:R-:W-:Y:S01]  /*5fbc0*/  @!P6 IADD3 R10, P1, R26, R10, RZ ;  /* 0x0000000a1a0ae210 */ /* 0x001fe20007f3e0ff */
[----:B------:R-:W2:Y:S04]  /*5fbd0*/  LDL.LU R112, [R1+0x8b0] ;  /* 0x0008b00001707983 */ /* 0x000ea80000300800 */
[----:B------:R-:W-:-:S06]  /*5fbe0*/  @!P6 IMAD.X R11, R31, 0x1, R11, P1 ;  /* 0x000000011f0be824 */ /* 0x000fcc00008e060b */
[----:B------:R-:W-:Y:S04]  /*5fbf0*/  @!P4 STG.E.U8 desc[UR54][R22.64+0xa9], R107 ;  /* 0x0000a96b1600c986 */ /* 0x000fe8000c101136 */
[----:B------:R0:W-:Y:S01]  /*5fc00*/  @!P6 STG.E.U8 desc[UR54][R10.64+0xb0], R109 ;  /* 0x0000b06d0a00e986 */ /* 0x0001e2000c101136 */
[----:B------:R-:W-:-:S13]  /*5fc10*/  ISETP.LT.OR P6, PT, R30, 0xb2, !P0 ;  /* 0x000000b21e00780c */ /* 0x000fda00047c1670 */
[----:B0-----:R-:W0:Y:S01]  /*5fc20*/  @!P6 LDC.64 R10, c[0x0][0x5c0] ;  /* 0x00017000ff0aeb82 */ /* 0x001e220000000a00 */
[----:B------:R-:W-:Y:S02]  /*5fc30*/  F2FP.SATFINITE.E4M3.F32.PACK_AB_MERGE_C R23, RZ, R16, RZ ;  /* 0x00000010ff17723e */ /* 0x000fe400048070ff */
[----:B0-----:R-:W-:-:S05]  /*5fc40*/  @!P6 IADD3 R10, P1, R26, R10, RZ ;  /* 0x0000000a1a0ae210 */ /* 0x001fca0007f3e0ff */
[----:B------:R-:W-:-:S05]  /*5fc50*/  @!P6 IMAD.X R11, R31, 0x1, R11, P1 ;  /* 0x000000011f0be824 */ /* 0x000fca00008e060b */
[----:B------:R0:W-:Y:S01]  /*5fc60*/  @!P6 STG.E.U8 desc[UR54][R10.64+0xb1], R19 ;  /* 0x0000b1130a00e986 */ /* 0x0001e2000c101136 */
[----:B------:R-:W-:Y:S01]  /*5fc70*/  ISETP.LT.OR P6, PT, R30, 0xb9, !P0 ;  /* 0x000000b91e00780c */ /* 0x000fe200047c1670 */
[----:B---3--:R-:W-:Y:S02]  /*5fc80*/  FMUL R16, R110, UR47 ;  /* 0x0000002f6e107c20 */ /* 0x008fe40008400000 */
[----:B------:R-:W3:Y:S10]  /*5fc90*/  LDL.LU R110, [R1+0x8b4] ;  /* 0x0008b400016e7983 */ /* 0x000ef40000300800 */
[----:B0-----:R-:W0:Y:S01]  /*5fca0*/  @!P6 LDC.64 R10, c[0x0][0x5c0] ;  /* 0x00017000ff0aeb82 */ /* 0x001e220000000a00 */
[----:B------:R-:W-:-:S02]  /*5fcb0*/  LOP3.LUT P3, RZ, R2, 0x80, RZ, 0xc0, !PT ;  /* 0x0000008002ff7812 */ /* 0x000fc4000786c0ff */
[----:B------:R-:W-:Y:S02]  /*5fcc0*/  F2FP.SATFINITE.E4M3.F32.PACK_AB_MERGE_C R29, RZ, R16, RZ ;  /* 0x00000010ff1d723e */ /* 0x000fe400048070ff */
[----:B------:R-:W-:Y:S01]  /*5fcd0*/  P2R R17, PR, RZ, 0x8 ;  /* 0x00000008ff117803 */ /* 0x000fe20000000000 */
[----:B----4-:R-:W-:Y:S01]  /*5fce0*/  FMUL R16, R114, UR47 ;  /* 0x0000002f72107c20 */ /* 0x010fe20008400000 */
[----:B------:R-:W-:Y:S01]  /*5fcf0*/  LOP3.LUT P5, RZ, R2, 0x100, RZ, 0xc0, !PT ;  /* 0x0000010002ff7812 */ /* 0x000fe200078ac0ff */
[----:B------:R-:W4:Y:S01]  /*5fd00*/  LDL.LU R114, [R1+0x8b8] ;  /* 0x0008b80001727983 */ /* 0x000f220000300800 */
[----:B0-----:R-:W-:-:S05]  /*5fd10*/  @!P6 IADD3 R10, P3, R26, R10, RZ ;  /* 0x0000000a1a0ae210 */ /* 0x001fca0007f7e0ff */
[----:B------:R-:W-:Y:S01]  /*5fd20*/  @!P6 IMAD.X R11, R31, 0x1, R11, P3 ;  /* 0x000000011f0be824 */ /* 0x000fe200018e060b */
[----:B------:R-:W-:Y:S02]  /*5fd30*/  ISETP.NE.AND P3, PT, R17, RZ, PT ;  /* 0x000000ff1100720c */ /* 0x000fe40003f65270 */
[----:B------:R-:W-:Y:S01]  /*5fd40*/  F2FP.SATFINITE.E4M3.F32.PACK_AB_MERGE_C R17, RZ, R16, RZ ;  /* 0x00000010ff11723e */ /* 0x000fe200048070ff */
[----:B-----5:R-:W-:-:S05]  /*5fd50*/  FMUL R16, R115, UR47 ;  /* 0x0000002f73107c20 */ /* 0x020fca0008400000 */
[----:B------:R-:W-:Y:S01]  /*5fd60*/  F2FP.SATFINITE.E4M3.F32.PACK_AB_MERGE_C R19, RZ, R16, RZ ;  /* 0x00000010ff13723e */ /* 0x000fe200048070ff */
[----:B------:R-:W-:Y:S02]  /*5fd70*/  FMUL R16, R113, UR47 ;  /* 0x0000002f71107c20 */ /* 0x000fe40008400000 */
[----:B------:R-:W5:Y:S04]  /*5fd80*/  LDL.LU R113, [R1+0x8bc] ;  /* 0x0008bc0001717983 */ /* 0x000f680000300800 */
[----:B------:R0:W-:Y:S02]  /*5fd90*/  @!P5 STG.E.U8 desc[UR54][R40.64+0xb0], R23 ;  /* 0x0000b0172800d986 */ /* 0x0001e4000c101136 */
[----:B0-----:R-:W-:Y:S01]  /*5fda0*/  F2FP.SATFINITE.E4M3.F32.PACK_AB_MERGE_C R23, RZ, R16, RZ ;  /* 0x00000010ff17723e */ /* 0x001fe200048070ff */
[----:B--2---:R-:W-:-:S02]  /*5fdb0*/  FMUL R16, R108, UR47 ;  /* 0x0000002f6c107c20 */ /* 0x004fc40008400000 */
[----:B------:R-:W2:Y:S01]  /*5fdc0*/  LDL.LU R108, [R1+0x8c0] ;  /* 0x0008c000016c7983 */ /* 0x000ea20000300800 */
[----:B------:R-:W-:-:S13]  /*5fdd0*/  LOP3.LUT P2, RZ, R2, 0x10, RZ, 0xc0, !PT ;  /* 0x0000001002ff7812 */ /* 0x000fda000784c0ff */
[----:B------:R-:W-:Y:S04]  /*5fde0*/  @!P2 STG.E.U8 desc[UR54][R34.64+0xb1], R29 ;  /* 0x0000b11d2200a986 */ /* 0x000fe8000c101136 */
[----:B------:R0:W-:Y:S01]  /*5fdf0*/  @!P6 STG.E.U8 desc[UR54][R10.64+0xb8], R17 ;  /* 0x0000b8110a00e986 */ /* 0x0001e2000c101136 */
[----:B------:R-:W-:Y:S02]  /*5fe00*/  ISETP.LT.OR P6, PT, R30, 0xba, !P0 ;  /* 0x000000ba1e00780c */ /* 0x000fe400047c1670 */
[----:B0-----:R-:W-:Y:S01]  /*5fe10*/  F2FP.SATFINITE.E4M3.F32.PACK_AB_MERGE_C R17, RZ, R16, RZ ;  /* 0x00000010ff11723e */ /* 0x001fe200048070ff */
[----:B------:R-:W-:-:S10]  /*5fe20*/  FMUL R16, R112, UR47 ;  /* 0x0000002f70107c20 */ /* 0x000fd40008400000 */
[----:B------:R-:W0:Y:S01]  /*5fe30*/  @!P6 LDC.64 R10, c[0x0][0x5c0] ;  /* 0x00017000ff0aeb82 */ /* 0x000e220000000a00 */
[----:B------:R-:W2:Y:S01]  /*5fe40*/  LDL.LU R112, [R1+0x8c4] ;  /* 0x0008c40001707983 */ /* 0x000ea20000300800 */
[----:B------:R-:W-:Y:S02]  /*5fe50*/  F2FP.SATFINITE.E4M3.F32.PACK_AB_MERGE_C R29, RZ, R16, RZ ;  /* 0x00000010ff1d723e */ /* 0x000fe400048070ff */
[----:B------:R-:W-:Y:S01]  /*5fe60*/  LOP3.LUT P4, RZ, R2, 0x8, RZ, 0xc0, !PT ;  /* 0x0000000802ff7812 */ /* 0x000fe2000788c0ff */
[----:B---3--:R-:W-:Y:S02]  /*5fe70*/  FMUL R16, R110, UR47 ;  /* 0x0000002f6e107c20 */ /* 0x008fe40008400000 */
[----:B------:R-:W3:Y:S01]  /*5fe80*/  LDL.LU R110, [R1+0x8c8] ;  /* 0x0008c800016e7983 */ /* 0x000ee20000300800 */
[----:B0-----:R-:W-:Y:S02]  /*5fe90*/  @!P6 IADD3 R10, P0, R26, R10, RZ ;  /* 0x0000000a1a0ae210 */ /* 0x001fe40007f1e0ff */
[----:B------:R-:W-:-:S03]  /*5fea0*/  LOP3.LUT P1, RZ, R2, 0x4, RZ, 0xc0, !PT ;  /* 0x0000000402ff7812 */ /* 0x000fc6000782c0ff */
[----:B------:R-:W-:Y:S01]  /*5feb0*/  @!P6 IMAD.X R11, R31, 0x1, R11, P0 ;  /* 0x000000011f0be824 */ /* 0x000fe200000e060b */
[----:B------:R-:W-:-:S04]  /*5fec0*/  LOP3.LUT P5, RZ, R2, 0x2, RZ, 0xc0, !PT ;  /* 0x0000000202ff7812 */ /* 0x000fc800078ac0ff */
[----:B------:R0:W-:Y:S04]  /*5fed0*/  @!P6 STG.E.U8 desc[UR54][R10.64+0xb9], R19 ;  /* 0x0000b9130a00e986 */ /* 0x0001e8000c101136 */
[----:B------:R-:W-:Y:S01]  /*5fee0*/  @!P3 STG.E.U8 desc[UR54][R52.64+0xb8], R23 ;  /* 0x0000b8173400b986 */ /* 0x000fe2000c101136 */
[----:B0-----:R-:W-:Y:S01]  /*5fef0*/  F2FP.SATFINITE.E4M3.F32.PACK_AB_MERGE_C R19, RZ, R16, RZ ;  /* 0x00000010ff13723e */ /* 0x001fe200048070ff */
[----:B----4-:R-:W-:Y:S02]  /*5ff00*/  FMUL R16, R114, UR47 ;  /* 0x0000002f72107c20 */ /* 0x010fe40008400000 */
[----:B------:R-:W4:Y:S04]  /*5ff10*/  LDL.LU R114, [R1+0x8cc] ;  /* 0x0008cc0001727983 */ /* 0x000f280000300800 */
[----:B------:R0:W-:Y:S04]  /*5ff20*/  @!P4 STG.E.U8 desc[UR54][R46.64+0xb9], R17 ;  /* 0x0000b9112e00c986 */ /* 0x0001e8000c101136 */
[----:B------:R-:W-:Y:S01]  /*5ff30*/  @!P1 STG.E.U8 desc[UR54][R38.64+0xa0], R29 ;  /* 0x0000a01d26009986 */ /* 0x000fe2000c101136 */
[----:B0-----:R-:W-:-:S03]  /*5ff40*/  F2FP.SATFINITE.E4M3.F32.PACK_AB_MERGE_C R17, RZ, R16, RZ ;  /* 0x00000010ff11723e */ /* 0x001fc600048070ff */
[----:B------:R0:W-:Y:S01]  /*5ff50*/  @!P5 STG.E.U8 desc[UR54][R32.64+0xa1], R19 ;  /* 0x0000a1132000d986 */ /* 0x0001e2000c101136 */
[----:B-----5:R-:W-:-:S03]  /*5ff60*/  FMUL R16, R113, UR47 ;  /* 0x0000002f71107c20 */ /* 0x020fc60008400000 */
[----:B------:R-:W5:Y:S02]  /*5ff70*/  LDL.LU R113, [R1+0x8d0] ;  /* 0x0008d00001717983 */ /* 0x000f640000300800 */
[----:B0-----:R-:W-:Y:S02]  /*5ff80*/  F2FP.SATFINITE.E4M3.F32.PACK_AB_MERGE_C R19, RZ, R16, RZ ;  /* 0x00000010ff13723e */ /* 0x001fe400048070ff */
[----:B------:R-:W-:-:S13]  /*5ff90*/  LOP3.LUT P2, RZ, R0, 0x4000, RZ, 0xc0, !PT ;  /* 0x0000400000ff7812 */ /* 0x000fda000784c0ff */
[----:B------:R-:W0:Y:S01]  /*5ffa0*/  @!P2 LDC.64 R10, c[0x0][0x5c0] ;  /* 0x00017000ff0aab82 */ /* 0x000e220000000a00 */
[----:B--2---:R-:W-:Y:S02]  /*5ffb0*/  FMUL R16, R108, UR47 ;  /* 0x0000002f6c107c20 */ /* 0x004fe40008400000 */
[----:B------:R-:W2:Y:S01]  /*5ffc0*/  LDL.LU R108, [R1+0x8d4] ;  /* 0x0008d400016c7983 */ /* 0x000ea20000300800 */
[----:B------:R-:W-:-:S04]  /*5ffd0*/  LOP3.LUT P0, RZ, R2, 0x1, RZ, 0xc0, !PT ;  /* 0x0000000102ff7812 */ /* 0x000fc8000780c0ff */
[----:B------:R-:W-:Y:S02]  /*5ffe0*/  P2R R18, PR, RZ, 0x1 ;  /* 0x00000001ff127803 */ /* 0x000fe40000000000 */
[----:B------:R-:W-:Y:S02]  /*5fff0*/  LOP3.LUT P0, RZ, R0, 0x2000, RZ, 0xc0, !PT ;  /* 0x0000200000ff7812 */ /* 0x000fe4000780c0ff */
[----:B0-----:R-:W-:-:S05]  /*60000*/  @!P2 IADD3 R10, P6, R77, R10, RZ ;  /* 0x0000000a4d0aa210 */ /* 0x001fca0007fde0ff */
[----:B------:R-:W-:-:S05]  /*60010*/  @!P2 IMAD.X R11, R75, 0x1, R11, P6 ;  /* 0x000000014b0ba824 */ /* 0x000fca00030e060b */
[----:B------:R0:W-:Y:S02]  /*60020*/  @!P2 STG.E.U8 desc[UR54][R10.64+0xa0], R17 ;  /* 0x0000a0110a00a986 */ /* 0x0001e4000c101136 */
[----:B0-----:R-:W0:Y:S01]  /*60030*/  @!P0 LDC.64 R10, c[0x0][0x5c0] ;  /* 0x00017000ff0a8b82 */ /* 0x001e220000000a00 */
[----:B------:R-:W-:Y:S02]  /*60040*/  LOP3.LUT P4, RZ, R0, 0x800, RZ, 0xc0, !PT ;  /* 0x0000080000ff7812 */ /* 0x000fe4000788c0ff */
[----:B0-----:R-:W-:-:S05]  /*60050*/  @!P0 IADD3 R10, P6, R73, R10, RZ ;  /* 0x0000000a490a8210 */ /* 0x001fca0007fde0ff */
[----:B------:R-:W-:Y:S01]  /*60060*/  @!P0 IMAD.X R11, R71, 0x1, R11, P6 ;  /* 0x00000001470b8824 */ /* 0x000fe200030e060b */
[----:B------:R-:W-:-:S13]  /*60070*/  LOP3.LUT P6, RZ, R0, 0x2000, RZ, 0xc0, !PT ;  /* 0x0000200000ff7812 */ /* 0x000fda00078cc0ff */
[----:B------:R0:W-:Y:S02]  /*60080*/  @!P6 STG.E.U8 desc[UR54][R10.64+0xa1], R19 ;  /* 0x0000a1130a00e986 */ /* 0x0001e4000c101136 */
[----:B0-----:R-:W0:Y:S01]  /*60090*/  @!P4 LDC.64 R10, c[0x0][0x5c0] ;  /* 0x00017000ff0acb82 */ /* 0x001e220000000a00 */
[----:B------:R-:W-:Y:S02]  /*600a0*/  LOP3.LUT P1, RZ, R0, 0x40000000, RZ, 0xc0, !PT ;  /* 0x4000000000ff7812 */ /* 0x000fe4000782c0ff */
[----:B------:R-:W-:Y:S01]  /*600b0*/  F2FP.SATFINITE.E4M3.F32.PACK_AB_MERGE_C R23, RZ, R16, RZ ;  /* 0x00000010ff17723e */ /* 0x000fe200048070ff */
[----:B------:R-:W-:Y:S01]  /*600c0*/  FMUL R16, R112, UR47 ;  /* 0x0000002f70107c20 */ /* 0x000fe20008400000 */
[----:B------:R-:W-:Y:S01]  /*600d0*/  ISETP.NE.AND P0, PT, R18, RZ, PT ;  /* 0x000000ff1200720c */ /* 0x000fe20003f05270 */
[----:B------:R-:W2:Y:S01]  /*600e0*/  LDL.LU R112, [R1+0x8d8] ;  /* 0x0008d80001707983 */ /* 0x000ea20000300800 */
[----:B------:R-:W-:Y:S02]  /*600f0*/  LOP3.LUT P3, RZ, R0, 0x80000000, RZ, 0xc0, !PT ;  /* 0x8000000000ff7812 */ /* 0x000fe4000786c0ff */
[----:B------:R-:W-:-:S02]  /*60100*/  P2R R22, PR, RZ, 0x2 ;  /* 0x00000002ff167803 */ /* 0x000fc40000000000 */
[----:B------:R-:W-:Y:S02]  /*60110*/  LOP3.LUT P1, RZ, R0, 0x400, RZ, 0xc0, !PT ;  /* 0x0000040000ff7812 */ /* 0x000fe4000782c0ff */
[----:B------:R-:W-:Y:S01]  /*60120*/  F2FP.SATFINITE.E4M3.F32.PACK_AB_MERGE_C R17, RZ, R16, RZ ;  /* 0x00000010ff11723e */ /* 0x000fe200048070ff */
[----:B---3--:R-:W-:Y:S02]  /*60130*/  FMUL R16, R110, UR47 ;  /* 0x0000002f6e107c20 */ /* 0x008fe40008400000 */
[----:B------:R-:W3:Y:S03]  /*60140*/  LDL.LU R110, [R1+0x8dc] ;  /* 0x0008dc00016e7983 */ /* 0x000ee60000300800 */
[----:B------:R-:W-:Y:S02]  /*60150*/  F2FP.SATFINITE.E4M3.F32.PACK_AB_MERGE_C R19, RZ, R16, RZ ;  /* 0x00000010ff13723e */ /* 0x000fe400048070ff */
[----:B0-----:R-:W-:Y:S01]  /*60160*/  @!P4 IADD3 R10, P6, R69, R10, RZ ;  /* 0x0000000a450ac210 */ /* 0x001fe20007fde0ff */
[----:B------:R-:W-:Y:S04]  /*60170*/  @!P0 STG.E.U8 desc[UR54][R50.64+0xa8], R23 ;  /* 0x0000a81732008986 */ /* 0x000fe8000c101136 */
[----:B------:R-:W-:Y:S01]  /*60180*/  @!P4 IMAD.X R11, R67, 0x1, R11, P6 ;  /* 0x00000001430bc824 */ /* 0x000fe200030e060b */
[----:B------:R-:W-:Y:S04]  /*60190*/  @!P3 STG.E.U8 desc[UR54][R44.64+0xa9], R17 ;  /* 0x0000a9112c00b986 */ /* 0x000fe8000c101136 */
[----:B------:R0:W-:Y:S04]  /*601a0*/  @!P4 STG.E.U8 desc[UR54][R10.64+0xa8], R19 ;  /* 0x0000a8130a00c986 */ /* 0x0001e8000c101136 */
[----:B------:R-:W3:Y:S01]  /*601b0*/  LDL.LU R115, [R1+0x8e0] ;  /* 0x0008e00001737983 */ /* 0x000ee20000300800 */
[----:B0-----:R-:W0:Y:S02]  /*601c0*/  @!P1 LDC.64 R10, c[0x0][0x5c0] ;  /* 0x00017000ff0a9b82 */ /* 0x001e240000000a00 */
[----:B0-----:R-:W-:Y:S01]  /*601d0*/  @!P1 IADD3 R10, P6, R9, R10, RZ ;  /* 0x0000000a090a9210 */ /* 0x001fe20007fde0ff */
[----:B----4-:R-:W-:-:S02]  /*601e0*/  FMUL R9, R114, UR47 ;  /* 0x0000002f72097c20 */ /* 0x010fc40008400000 */
[----:B------:R-:W4:Y:S03]  /*601f0*/  LDL.LU R114, [R1+0x8e4] ;  /* 0x0008e40001727983 */ /* 0x000f260000300800 */
[----:B------:R-:W-:Y:S01]  /*60200*/  F2FP.SATFINITE.E4M3.F32.PACK_AB_MERGE_C R17, RZ, R9, RZ ;  /* 0x00000009ff11723e */ /* 0x000fe200048070ff */
[----:B-----5:R-:W-:-:S05]  /*60210*/  FMUL R9, R113, UR47 ;  /* 0x0000002f71097c20 */ /* 0x020fca0008400000 */
[----:B------:R-:W-:Y:S01]  /*60220*/  F2FP.SATFINITE.E4M3.F32.PACK_AB_MERGE_C R23, RZ, R9, RZ ;  /* 0x00000009ff17723e */ /* 0x000fe200048070ff */
[----:B--2---:R-:W-:Y:S02]  /*60230*/  FMUL R9, R108, UR47 ;  /* 0x0000002f6c097c20 */ /* 0x004fe40008400000 */
[----:B------:R-:W2:Y:S01]  /*60240*/  LDL.LU R108, [R1+0x8e8] ;  /* 0x0008e800016c7983 */ /* 0x000ea20000300800 */
[----:B------:R-:W-:Y:S01]  /*60250*/  @!P1 IMAD.X R11, R66, 0x1, R11, P6 ;  /* 0x00000001420b9824 */ /* 0x000fe200030e060b */
[C---:B------:R-:W-:Y:S02]  /*60260*/  LOP3.LUT P6, RZ, R0.reuse, 0x400, RZ, 0xc0, !PT ;  /* 0x0000040000ff7812 */ /* 0x040fe400078cc0ff */
[----:B------:R-:W-:Y:S01]  /*60270*/  LOP3.LUT P2, RZ, R0, 0x200, RZ, 0xc0, !PT ;  /* 0x0000020000ff7812 */ /* 0x000fe2000784c0ff */
[----:B------:R-:W5:Y:S01]  /*60280*/  LDL.LU R113, [R1+0x8ec] ;  /* 0x0008ec0001717983 */ /* 0x000f620000300800 */
[----:B------:R-:W-:-:S09]  /*60290*/  ISETP.NE.AND P1, PT, R22, RZ, PT ;  /* 0x000000ff1600720c */ /* 0x000fd20003f25270 */
[----:B------:R0:W-:Y:S01]  /*602a0*/  @!P6 STG.E.U8 desc[UR54][R10.64+0xa9], R17 ;  /* 0x0000a9110a00e986 */ /* 0x0001e2000c101136 */
[----:B------:R-:W-:Y:S01]  /*602b0*/  LOP3.LUT P5, RZ, R0, 0x20000000, RZ, 0xc0, !PT ;  /* 0x2000000000ff7812 */ /* 0x000fe200078ac0ff */
[----:B0-----:R-:W0:Y:S01]  /*602c0*/  @!P2 LDC.64 R10, c[0x0][0x5c0] ;  /* 0x00017000ff0aab82 */ /* 0x001e220000000a00 */
[----:B------:R-:W-:Y:S01]  /*602d0*/  F2FP.SATFINITE.E4M3.F32.PACK_AB_MERGE_C R19, RZ, R9, RZ ;  /* 0x00000009ff13723e */ /* 0x000fe200048070ff */
[----:B------:R-:W-:Y:S10]  /*602e0*/  @!P1 STG.E.U8 desc[UR54][R56.64+0xb0], R23 ;  /* 0x0000b01738009986 */ /* 0x000ff4000c101136 */
[----:B------:R1:W-:Y:S01]  /*602f0*/  @!P5 STG.E.U8 desc[UR54][R54.64+0xb1], R19 ;  /* 0x0000b1133600d986 */ /* 0x0003e2000c101136 */
[----:B0-----:R-:W-:-:S05]  /*60300*/  @!P2 IADD3 R10, P6, R68, R10, RZ ;  /* 0x0000000a440aa210 */ /* 0x001fca0007fde0ff */
[----:B------:R-:W-:Y:S02]  /*60310*/  @!P2 IMAD.X R11, R70, 0x1, R11, P6 ;  /* 0x00000001460ba824 */ /* 0x000fe400030e060b */
[----:B------:R-:W-:Y:S02]  /*60320*/  FMUL R9, R112, UR47 ;  /* 0x0000002f70097c20 */ /* 0x000fe40008400000 */
[----:B------:R-:W5:Y:S03]  /*60330*/  LDL.LU R112, [R1+0x8f0] ;  /* 0x0008f00001707983 */ /* 0x000f660000300800 */
[----:B------:R-:W-:Y:S01]  /*60340*/  F2FP.SATFINITE.E4M3.F32.PACK_AB_MERGE_C R17, RZ, R9, RZ ;  /* 0x00000009ff11723e */ /* 0x000fe200048070ff */
[----:B---3--:R-:W-:Y:S02]  /*60350*/  FMUL R9, R110, UR47 ;  /* 0x0000002f6e097c20 */ /* 0x008fe40008400000 */
[----:B------:R-:W3:Y:S03]  /*60360*/  LDL.LU R110, [R1+0x8f4] ;  /* 0x0008f400016e7983 */ /* 0x000ee60000300800 */
[----:B-1----:R-:W-:Y:S01]  /*60370*/  F2FP.SATFINITE.E4M3.F32.PACK_AB_MERGE_C R19, RZ, R9, RZ ;  /* 0x00000009ff13723e */ /* 0x002fe200048070ff */
[----:B------:R0:W-:Y:S01]  /*60380*/  @!P2 STG.E.U8 desc[UR54][R10.64+0xb0], R17 ;  /* 0x0000b0110a00a986 */ /* 0x0001e2000c101136 */
[----:B------:R-:W-:-:S05]  /*60390*/  FMUL R9, R115, UR47 ;  /* 0x0000002f73097c20 */ /* 0x000fca0008400000 */
[----:B------:R-:W-:Y:S01]  /*603a0*/  F2FP.SATFINITE.E4M3.F32.PACK_AB_MERGE_C R23, RZ, R9, RZ ;  /* 0x00000009ff17723e */ /* 0x000fe200048070ff */
[----:B----4-:R-:W-:Y:S02]  /*603b0*/  FMUL R9, R114, UR47 ;  /* 0x0000002f72097c20 */ /* 0x010fe40008400000 */
[----:B------:R-:W4:Y:S03]  /*603c0*/  LDL.LU R114, [R1+0x8f8] ;  /* 0x0008f80001727983 */ /* 0x000f260000300800 */
        /* <DEDUP_REMOVED lines=12> */
[----:B------:R-:W-:Y:S01]  /*60490*/  @!P6 STG.E.U8 desc[UR54][R62.64+0xb8], R23 ;  /* 0x0000b8173e00e986 */ /* 0x000fe2000c101136 */
[----:B------:R-:W-:Y:S02]  /*604a0*/  LOP3.LUT P1, RZ, R0, 0x20, RZ, 0xc0, !PT ;  /* 0x0000002000ff7812 */ /* 0x000fe4000782c0ff */
[----:B------:R-:W-:Y:S01]  /*604b0*/  F2FP.SATFINITE.E4M3.F32.PACK_AB_MERGE_C R19, RZ, R9, RZ ;  /* 0x00000009ff13723e */ /* 0x000fe200048070ff */
[----:B-----5:R-:W-:Y:S02]  /*604c0*/  FMUL R9, R113, UR47 ;  /* 0x0000002f71097c20 */ /* 0x020fe40008400000 */
[----:B------:R-:W5:Y:S04]  /*604d0*/  LDL.LU R113, [R1+0x900] ;  /* 0x0009000001717983 */ /* 0x000f680000300800 */
[----:B------:R1:W-:Y:S01]  /*604e0*/  @!P4 STG.E.U8 desc[UR54][R60.64+0xb9], R17 ;  /* 0x0000b9113c00c986 */ /* 0x0003e2000c101136 */
[----:B0-----:R-:W-:-:S05]  /*604f0*/  @!P3 IADD3 R10, P6, R78, R10, RZ ;  /* 0x0000000a4e0ab210 */ /* 0x001fca0007fde0ff */
[----:B------:R-:W-:-:S05]  /*60500*/  @!P3 IMAD.X R11, R79, 0x1, R11, P6 ;  /* 0x000000014f0bb824 */ /* 0x000fca00030e060b */
[----:B------:R0:W-:Y:S01]  /*60510*/  @!P3 STG.E.U8 desc[UR54][R10.64+0xb8], R19 ;  /* 0x0000b8130a00b986 */ /* 0x0001e2000c101136 */
[----:B-1----:R-:W-:Y:S01]  /*60520*/  F2FP.SATFINITE.E4M3.F32.PACK_AB_MERGE_C R17, RZ, R9, RZ ;  /* 0x00000009ff11723e */ /* 0x002fe200048070ff */
[----:B0-----:R-:W0:Y:S01]  /*60530*/  @!P1 LDC.64 R10, c[0x0][0x5c0] ;  /* 0x00017000ff0a9b82 */ /* 0x001e220000000a00 */
[----:B------:R-:W-:Y:S02]  /*60540*/  FMUL R9, R112, UR47 ;  /* 0x0000002f70097c20 */ /* 0x000fe40008400000 */
[----:B------:R-:W5:Y:S03]  /*60550*/  LDL.LU R112, [R1+0x904] ;  /* 0x0009040001707983 */ /* 0x000f660000300800 */
[----:B------:R-:W-:Y:S01]  /*60560*/  F2FP.SATFINITE.E4M3.F32.PACK_AB_MERGE_C R23, RZ, R9, RZ ;  /* 0x00000009ff17723e */ /* 0x000fe200048070ff */
[----:B---3--:R-:W-:Y:S02]  /*60570*/  FMUL R9, R110, UR47 ;  /* 0x0000002f6e097c20 */ /* 0x008fe40008400000 */
[----:B------:R-:W3:Y:S04]  /*60580*/  LDL.LU R110, [R1+0x908] ;  /* 0x00090800016e7983 */ /* 0x000ee80000300800 */
[----:B------:R-:W3:Y:S01]  /*60590*/  LDL.LU R115, [R1+0x90c] ;  /* 0x00090c0001737983 */ /* 0x000ee20000300800 */
[----:B------:R-:W-:-:S02]  /*605a0*/  F2FP.SATFINITE.E4M3.F32.PACK_AB_MERGE_C R19, RZ, R9, RZ ;  /* 0x00000009ff13723e */ /* 0x000fc400048070ff */
[----:B0-----:R-:W-:-:S05]  /*605b0*/  @!P1 IADD3 R10, P6, R81, R10, RZ ;  /* 0x0000000a510a9210 */ /* 0x001fca0007fde0ff */
[----:B------:R-:W-:-:S05]  /*605c0*/  @!P1 IMAD.X R11, R87, 0x1, R11, P6 ;  /* 0x00000001570b9824 */ /* 0x000fca00030e060b */
[----:B------:R0:W-:Y:S01]  /*605d0*/  @!P1 STG.E.U8 desc[UR54][R10.64+0xb9], R17 ;  /* 0x0000b9110a009986 */ /* 0x0001e2000c101136 */
[----:B----4-:R-:W-:-:S03]  /*605e0*/  FMUL R9, R114, UR47 ;  /* 0x0000002f72097c20 */ /* 0x010fc60008400000 */
[----:B------:R-:W4:Y:S02]  /*605f0*/  LDL.LU R114, [R1+0x910] ;  /* 0x0009100001727983 */ /* 0x000f240000300800 */
[----:B0-----:R-:W-:Y:S01]  /*60600*/  F2FP.SATFINITE.E4M3.F32.PACK_AB_MERGE_C R17, RZ, R9, RZ ;  /* 0x00000009ff11723e */ /* 0x001fe200048070ff */
[----:B--2---:R-:W-:Y:S02]  /*60610*/  FMUL R9, R108, UR47 ;  /* 0x0000002f6c097c20 */ /* 0x004fe40008400000 */
[----:B------:R-:W2:Y:S01]  /*60620*/  LDL.LU R108, [R1+0x914] ;  /* 0x00091400016c7983 */ /* 0x000ea20000300800 */
[----:B------:R-:W-:Y:S02]  /*60630*/  LOP3.LUT P5, RZ, R0, 0x4000000, RZ, 0xc0, !PT ;  /* 0x0400000000ff7812 */ /* 0x000fe400078ac0ff */
[----:B------:R-:W-:-:S11]  /*60640*/  ISETP.NE.AND P3, PT, R80, RZ, PT ;  /* 0x000000ff5000720c */ /* 0x000fd60003f65270 */
        /* <DEDUP_REMOVED lines=12> */
[----:B-----5:R-:W-:-:S02]  /*60710*/  FMUL R9, R113, UR47 ;  /* 0x0000002f71097c20 */ /* 0x020fc40008400000 */
[----:B------:R-:W5:Y:S03]  /*60720*/  LDL.LU R113, [R1+0x918] ;  /* 0x0009180001717983 */ /* 0x000f660000300800 */
[----:B------:R-:W-:Y:S02]  /*60730*/  F2FP.SATFINITE.E4M3.F32.PACK_AB_MERGE_C R23, RZ, R9, RZ ;  /* 0x00000009ff17723e */ /* 0x000fe400048070ff */
[----:B------:R-:W-:Y:S02]  /*60740*/  LOP3.LUT P4, RZ, R0, 0x1000000, RZ, 0xc0, !PT ;  /* 0x0100000000ff7812 */ /* 0x000fe4000788c0ff */
[----:B0-----:R-:W-:Y:S01]  /*60750*/  @!P5 IADD3 R10, P6, R90, R10, RZ ;  /* 0x0000000a5a0ad210 */ /* 0x001fe20007fde0ff */
[----:B------:R-:W-:Y:S02]  /*60760*/  FMUL R9, R112, UR47 ;  /* 0x0000002f70097c20 */ /* 0x000fe40008400000 */
[----:B------:R-:W5:Y:S02]  /*60770*/  LDL.LU R112, [R1+0x91c] ;  /* 0x00091c0001707983 */ /* 0x000f640000300800 */
[----:B------:R-:W-:Y:S01]  /*60780*/  @!P5 IMAD.X R11, R98, 0x1, R11, P6 ;  /* 0x00000001620bd824 */ /* 0x000fe200030e060b */
[----:B------:R-:W-:-:S02]  /*60790*/  LOP3.LUT P6, RZ, R0, 0x800000, RZ, 0xc0, !PT ;  /* 0x0080000000ff7812 */ /* 0x000fc400078cc0ff */
[----:B------:R-:W-:Y:S01]  /*607a0*/  F2FP.SATFINITE.E4M3.F32.PACK_AB_MERGE_C R17, RZ, R9, RZ ;  /* 0x00000009ff11723e */ /* 0x000fe200048070ff */
[----:B---3--:R-:W-:Y:S01]  /*607b0*/  FMUL R9, R110, UR47 ;  /* 0x0000002f6e097c20 */ /* 0x008fe20008400000 */
[----:B------:R0:W-:Y:S04]  /*607c0*/  @!P5 STG.E.U8 desc[UR54][R10.64+0xa1], R19 ;  /* 0x0000a1130a00d986 */ /* 0x0001e8000c101136 */
[----:B------:R-:W-:Y:S04]  /*607d0*/  @!P4 STG.E.U8 desc[UR54][R48.64+0xa8], R23 ;  /* 0x0000a8173000c986 */ /* 0x000fe8000c101136 */
[----:B------:R-:W3:Y:S01]  /*607e0*/  LDL.LU R110, [R1+0x920] ;  /* 0x00092000016e7983 */ /* 0x000ee20000300800 */
[----:B0-----:R-:W-:Y:S01]  /*607f0*/  F2FP.SATFINITE.E4M3.F32.PACK_AB_MERGE_C R19, RZ, R9, RZ ;  /* 0x00000009ff13723e */ /* 0x001fe200048070ff */
[----:B------:R-:W-:-:S02]  /*60800*/  FMUL R9, R115, UR47 ;  /* 0x0000002f73097c20 */ /* 0x000fc40008400000 */
[----:B------:R0:W-:Y:S03]  /*60810*/  @!P6 STG.E.U8 desc[UR54][R42.64+0xa9], R17 ;  /* 0x0000a9112a00e986 */ /* 0x0001e6000c101136 */
[----:B0-----:R-:W-:Y:S01]  /*60820*/  F2FP.SATFINITE.E4M3.F32.PACK_AB_MERGE_C R17, RZ, R9, RZ ;  /* 0x00000009ff11723e */ /* 0x001fe200048070ff */
[----:B----4-:R-:W-:-:S05]  /*60830*/  FMUL R9, R114, UR47 ;  /* 0x0000002f72097c20 */ /* 0x010fca0008400000 */
[----:B------:R-:W-:Y:S01]  /*60840*/  F2FP.SATFINITE.E4M3.F32.PACK_AB_MERGE_C R23, RZ, R9, RZ ;  /* 0x00000009ff17723e */ /* 0x000fe200048070ff */
[----:B--2---:R-:W-:Y:S02]  /*60850*/  FMUL R9, R108, UR47 ;  /* 0x0000002f6c097c20 */ /* 0x004fe40008400000 */
[----:B------:R-:W2:Y:S01]  /*60860*/  LDL.LU R108, [R1+0x924] ;  /* 0x00092400016c7983 */ /* 0x000ea20000300800 */
[----:B------:R-:W-:-:S03]  /*60870*/  ISETP.LT.OR P4, PT, R30, 0xa9, !P3 ;  /* 0x000000a91e00780c */ /* 0x000fc60005f81670 */
[----:B------:R-:W4:Y:S04]  /*60880*/  LDL.LU R115, [R1+0x928] ;  /* 0x0009280001737983 */ /* 0x000f280000300800 */
[----:B------:R-:W4:Y:S06]  /*60890*/  LDL.LU R114, [R1+0x92c] ;  /* 0x00092c0001727983 */ /* 0x000f2c0000300800 */
        /* <DEDUP_REMOVED lines=9> */
[----:B-----5:R-:W-:Y:S02]  /*60930*/  FMUL R9, R113, UR47 ;  /* 0x0000002f71097c20 */ /* 0x020fe40008400000 */
[----:B------:R-:W5:Y:S01]  /*60940*/  LDL.LU R113, [R1+0x930] ;  /* 0x0009300001717983 */ /* 0x000f620000300800 */
[----:B0-----:R-:W-:-:S05]  /*60950*/  @!P4 IADD3 R10, P6, R96, R10, RZ ;  /* 0x0000000a600ac210 */ /* 0x001fca0007fde0ff */
[----:B------:R-:W-:Y:S01]  /*60960*/  @!P4 IMAD.X R11, R95, 0x1, R11, P6 ;  /* 0x000000015f0bc824 */ /* 0x000fe200030e060b */
[----:B------:R-:W-:-:S04]  /*60970*/  LOP3.LUT P6, RZ, R0, 0x200000, RZ, 0xc0, !PT ;  /* 0x0020000000ff7812 */ /* 0x000fc800078cc0ff */
[----:B------:R0:W-:Y:S02]  /*60980*/  @!P4 STG.E.U8 desc[UR54][R10.64+0xa9], R17 ;  /* 0x0000a9110a00c986 */ /* 0x0001e4000c101136 */
[----:B0-----:R-:W-:Y:S01]  /*60990*/  F2FP.SATFINITE.E4M3.F32.PACK_AB_MERGE_C R17, RZ, R9, RZ ;  /* 0x00000009ff11723e */ /* 0x001fe200048070ff */
[----:B------:R-:W-:Y:S02]  /*609a0*/  FMUL R9, R112, UR47 ;  /* 0x0000002f70097c20 */ /* 0x000fe40008400000 */
[----:B------:R-:W5:Y:S04]  /*609b0*/  LDL.LU R112, [R1+0x934] ;  /* 0x0009340001707983 */ /* 0x000f680000300800 */
[----:B------:R-:W-:Y:S04]  /*609c0*/  @!P2 STG.E.U8 desc[UR54][R36.64+0xb0], R23 ;  /* 0x0000b0172400a986 */ /* 0x000fe8000c101136 */
[----:B------:R0:W-:Y:S02]  /*609d0*/  @!P6 STG.E.U8 desc[UR54][R20.64+0xb1], R19 ;  /* 0x0000b1131400e986 */ /* 0x0001e4000c101136 */
[----:B0-----:R-:W-:Y:S01]  /*609e0*/  F2FP.SATFINITE.E4M3.F32.PACK_AB_MERGE_C R19, RZ, R9, RZ ;  /* 0x00000009ff13723e */ /* 0x001fe200048070ff */
[----:B---3--:R-:W-:-:S02]  /*609f0*/  FMUL R9, R110, UR47 ;  /* 0x0000002f6e097c20 */ /* 0x008fc40008400000 */
[----:B------:R-:W3:Y:S03]  /*60a00*/  LDL.LU R110, [R1+0x938] ;  /* 0x00093800016e7983 */ /* 0x000ee60000300800 */
[----:B------:R-:W-:Y:S02]  /*60a10*/  F2FP.SATFINITE.E4M3.F32.PACK_AB_MERGE_C R21, RZ, R9, RZ ;  /* 0x00000009ff15723e */ /* 0x000fe400048070ff */
[----:B------:R-:W-:Y:S02]  /*60a20*/  ISETP.NE.AND P4, PT, R102, RZ, PT ;  /* 0x000000ff6600720c */ /* 0x000fe40003f85270 */
[----:B------:R-:W-:-:S11]  /*60a30*/  ISETP.NE.AND P5, PT, R99, RZ, PT ;  /* 0x000000ff6300720c */ /* 0x000fd60003fa5270 */
[----:B------:R-:W0:Y:S08]  /*60a40*/  @!P4 LDC.64 R10, c[0x0][0x5c0] ;  /* 0x00017000ff0acb82 */ /* 0x000e300000000a00 */
[----:B------:R-:W1:Y:S01]  /*60a50*/  @!P5 LDC.64 R28, c[0x0][0x5c0] ;  /* 0x00017000ff1cdb82 */ /* 0x000e620000000a00 */
[----:B--2---:R-:W-:Y:S02]  /*60a60*/  FMUL R9, R108, UR47 ;  /* 0x0000002f6c097c20 */ /* 0x004fe40008400000 */
[----:B------:R-:W2:Y:S01]  /*60a70*/  LDL.LU R108, [R1+0x93c] ;  /* 0x00093c00016c7983 */ /* 0x000ea20000300800 */
[----:B0-----:R-:W-:-:S05]  /*60a80*/  @!P4 IADD3 R10, P6, R94, R10, RZ ;  /* 0x0000000a5e0ac210 */ /* 0x001fca0007fde0ff */
[----:B------:R-:W-:Y:S01]  /*60a90*/  @!P4 IMAD.X R11, R93, 0x1, R11, P6 ;  /* 0x000000015d0bc824 */ /* 0x000fe200030e060b */
[----:B------:R-:W-:-:S13]  /*60aa0*/  ISETP.LT.OR P6, PT, R30, 0xb1, !P3 ;  /* 0x000000b11e00780c */ /* 0x000fda0005fc1670 */
[----:B------:R-:W-:Y:S01]  /*60ab0*/  @!P6 STG.E.U8 desc[UR54][R10.64+0xb0], R17 ;  /* 0x0000b0110a00e986 */ /* 0x000fe2000c101136 */
[----:B-1----:R-:W-:-:S05]  /*60ac0*/  @!P5 IADD3 R92, P6, R92, R28, RZ ;  /* 0x0000001c5c5cd210 */ /* 0x002fca0007fde0ff */
[----:B------:R-:W-:Y:S01]  /*60ad0*/  @!P5 IMAD.X R93, R89, 0x1, R29, P6 ;  /* 0x00000001595dd824 */ /* 0x000fe200030e061d */
[----:B------:R-:W-:-:S04]  /*60ae0*/  LOP3.LUT P6, RZ, R0, 0x80000, RZ, 0xc0, !PT ;  /* 0x0008000000ff7812 */ /* 0x000fc800078cc0ff */
[----:B------:R0:W-:Y:S01]  /*60af0*/  @!P5 STG.E.U8 desc[UR54][R92.64+0xb1], R19 ;  /* 0x0000b1135c00d986 */ /* 0x0001e2000c101136 */
[----:B------:R-:W-:Y:S02]  /*60b00*/  LOP3.LUT P5, RZ, R0, 0x100000, RZ, 0xc0, !PT ;  /* 0x0010000000ff7812 */ /* 0x000fe400078ac0ff */
[----:B------:R-:W-:Y:S02]  /*60b10*/  ISETP.NE.AND P1, PT, R88, RZ, PT ;  /* 0x000000ff5800720c */ /* 0x000fe40003f25270 */
[----:B------:R-:W-:Y:S02]  /*60b20*/  ISETP.NE.AND P0, PT, R76, RZ, PT ;  /* 0x000000ff4c00720c */ /* 0x000fe40003f05270 */
[----:B------:R-:W-:Y:S02]  /*60b30*/  ISETP.NE.AND P4, PT, R105, RZ, PT ;  /* 0x000000ff6900720c */ /* 0x000fe40003f85270 */
[----:B0-----:R-:W-:-:S05]  /*60b40*/  F2FP.SATFINITE.E4M3.F32.PACK_AB_MERGE_C R19, RZ, R9, RZ ;  /* 0x00000009ff13723e */ /* 0x001fca00048070ff */
[----:B------:R0:W-:Y:S02]  /*60b50*/  @!P5 STG.E.U8 desc[UR54][R14.64+0xb8], R21 ;  /* 0x0000b8150e00d986 */ /* 0x0001e4000c101136 */
[----:B------:R-:W1:Y:S02]  /*60b60*/  @!P1 LDC.64 R22, c[0x0][0x5c0] ;  /* 0x00017000ff169b82 */ /* 0x000e640000000a00 */
[----:B------:R4:W-:Y:S01]  /*60b70*/  @!P6 STG.E.U8 desc[UR54][R12.64+0xb9], R19 ;  /* 0x0000b9130c00e986 */ /* 0x0009e2000c101136 */
[----:B------:R-:W-:-:S05]  /*60b80*/  ISETP.LT.OR P6, PT, R30, 0xa1, !P4 ;  /* 0x000000a11e00780c */ /* 0x000fca00067c1670 */
[----:B------:R-:W1:Y:S08]  /*60b90*/  @!P0 LDC.64 R10, c[0x0][0x5c0] ;  /* 0x00017000ff0a8b82 */ /* 0x000e700000000a00 */
[----:B0-----:R-:W0:Y:S01]  /*60ba0*/  @!P6 LDC.64 R20, c[0x0][0x5c0] ;  /* 0x00017000ff14eb82 */ /* 0x001e220000000a00 */
[----:B----4-:R-:W-:Y:S02]  /*60bb0*/  @!P6 IMAD.MOV.U32 R12, RZ, RZ, R26 ;  /* 0x000000ffff0ce224 */ /* 0x010fe400078e001a */
[----:B------:R-:W-:Y:S01]  /*60bc0*/  @!P6 IMAD.MOV.U32 R13, RZ, RZ, R31 ;  /* 0x000000ffff0de224 */ /* 0x000fe200078e001f */
[----:B-1----:R-:W-:Y:S01]  /*60bd0*/  @!P1 IADD3 R16, P5, R85, R22, RZ ;  /* 0x0000001655109210 */ /* 0x002fe20007fbe0ff */
[----:B------:R-:W-:-:S04]  /*60be0*/  @!P6 IMAD.WIDE.U32 R14, R24, 0x180, R12 ;  /* 0x00000180180ee825 */ /* 0x000fc800078e000c */
[----:B------:R-:W-:Y:S01]  /*60bf0*/  @!P1 IMAD.X R17, R84, 0x1, R23, P5 ;  /* 0x0000000154119824 */ /* 0x000fe200028e0617 */
[----:B------:R-:W-:Y:S01]  /*60c00*/  @!P0 IADD3 R10, P5, R83, R10, RZ ;  /* 0x0000000a530a8210 */ /* 0x000fe20007fbe0ff */
[----:B------:R-:W-:-:S04]  /*60c10*/  @!P6 IMAD R9, R25, 0x180, RZ ;  /* 0x000001801909e824 */ /* 0x000fc800078e02ff */
[----:B------:R-:W-:Y:S01]  /*60c20*/  @!P0 IMAD.X R11, R82, 0x1, R11, P5 ;  /* 0x00000001520b8824 */ /* 0x000fe200028e060b */
[----:B0-----:R-:W-:-:S04]  /*60c30*/  @!P6 IADD3 R14, P5, R14, R20, RZ ;  /* 0x000000140e0ee210 */ /* 0x001fc80007fbe0ff */
[----:B------:R-:W-:Y:S02]  /*60c40*/  @!P6 IADD3.X R15, R21, R15, R9, P5, !PT ;  /* 0x0000000f150fe210 */ /* 0x000fe40002ffe409 */
[----:B------:R-:W-:-:S13]  /*60c50*/  ISETP.LT.OR P5, PT, R30, 0xa2, !P4 ;  /* 0x000000a21e00780c */ /* 0x000fda00067a1670 */
[----:B------:R-:W0:Y:S01]  /*60c60*/  @!P5 LDC.64 R18, c[0x0][0x5c0] ;  /* 0x00017000ff12db82 */ /* 0x000e220000000a00 */
[----:B------:R-:W-:Y:S01]  /*60c70*/  FMUL R9, R115, UR47 ;  /* 0x0000002f73097c20 */ /* 0x000fe20008400000 */
[----:B------:R-:W-:Y:S02]  /*60c80*/  @!P5 IMAD.MOV.U32 R12, RZ, RZ, R26 ;  /* 0x000000ffff0cd224 */ /* 0x000fe400078e001a */
[----:B------:R-:W-:Y:S02]  /*60c90*/  @!P5 IMAD.MOV.U32 R13, RZ, RZ, R31 ;  /* 0x000000ffff0dd224 */ /* 0x000fe400078e001f */
[----:B------:R-:W-:Y:S01]  /*60ca0*/  F2FP.SATFINITE.E4M3.F32.PACK_AB_MERGE_C R21, RZ, R9, RZ ;  /* 0x00000009ff15723e */ /* 0x000fe200048070ff */
[----:B------:R-:W-:-:S04]  /*60cb0*/  @!P5 IMAD.WIDE.U32 R12, R24, 0x180, R12 ;  /* 0x00000180180cd825 */ /* 0x000fc800078e000c */
[----:B------:R1:W-:Y:S01]  /*60cc0*/  @!P1 STG.E.U8 desc[UR54][R16.64+0xb8], R21 ;  /* 0x0000b81510009986 */ /* 0x0003e2000c101136 */
[----:B------:R-:W-:Y:S01]  /*60cd0*/  @!P5 IMAD R9, R25, 0x180, RZ ;  /* 0x000001801909d824 */ /* 0x000fe200078e02ff */
[----:B0-----:R-:W-:-:S04]  /*60ce0*/  @!P5 IADD3 R12, P1, R12, R18, RZ ;  /* 0x000000120c0cd210 */ /* 0x001fc80007f3e0ff */
[----:B------:R-:W-:Y:S01]  /*60cf0*/  @!P5 IADD3.X R13, R19, R13, R9, P1, !PT ;  /* 0x0000000d130dd210 */ /* 0x000fe20000ffe409 */
[----:B------:R-:W-:-:S05]  /*60d00*/  FMUL R9, R114, UR47 ;  /* 0x0000002f72097c20 */ /* 0x000fca0008400000 */
[----:B------:R-:W-:Y:S01]  /*60d10*/  F2FP.SATFINITE.E4M3.F32.PACK_AB_MERGE_C R19, RZ, R9, RZ ;  /* 0x00000009ff13723e */ /* 0x000fe200048070ff */
[----:B-----5:R-:W-:-:S05]  /*60d20*/  FMUL R9, R113, UR47 ;  /* 0x0000002f71097c20 */ /* 0x020fca0008400000 */
[----:B-1----:R-:W-:Y:S01]  /*60d30*/  F2FP.SATFINITE.E4M3.F32.PACK_AB_MERGE_C R17, RZ, R9, RZ ;  /* 0x00000009ff11723e */ /* 0x002fe200048070ff */
[----:B------:R-:W-:Y:S01]  /*60d40*/  FMUL R9, R112, UR47 ;  /* 0x0000002f70097c20 */ /* 0x000fe20008400000 */
        /* <DEDUP_REMOVED lines=8> */
[----:B------:R-:W-:Y:S02]  /*60dd0*/  ISETP.NE.AND P2, PT, R101, RZ, PT ;  /* 0x000000ff6500720c */ /* 0x000fe40003f45270 */
[----:B------:R-:W-:Y:S02]  /*60de0*/  ISETP.NE.AND P1, PT, R103, RZ, PT ;  /* 0x000000ff6700720c */ /* 0x000fe40003f25270 */
[----:B------:R-:W-:Y:S02]  /*60df0*/  ISETP.NE.AND P0, PT, R104, RZ, PT ;  /* 0x000000ff6800720c */ /* 0x000fe40003f05270 */
        /* <DEDUP_REMOVED lines=15> */
.L_x_121:
[----:B------:R-:W-:Y:S05]  /*60ef0*/  BSYNC B1 ;  /* 0x0000000000017941 */ /* 0x000fea0003800000 */
.L_x_120:
        /* <DEDUP_REMOVED lines=15> */
.L_x_123:
[----:B------:R-:W-:Y:S05]  /*60ff0*/  BSYNC B1 ;  /* 0x0000000000017941 */ /* 0x000fea0003800000 */
.L_x_122:
[----:B------:R-:W2:Y:S04]  /*61000*/  LDL.LU R20, [R1+0x940] ;  /* 0x0009400001147983 */ /* 0x000ea80000300800 */
[----:B------:R-:W3:Y:S04]  /*61010*/  LDL.LU R17, [R1+0x944] ;  /* 0x0009440001117983 */ /* 0x000ee80000300800 */
[----:B------:R-:W4:Y:S04]  /*61020*/  LDL.LU R19, [R1+0x948] ;  /* 0x0009480001137983 */ /* 0x000f280000300800 */
[----:B------:R-:W5:Y:S01]  /*61030*/  LDL.LU R18, [R1+0x94c] ;  /* 0x00094c0001127983 */ /* 0x000f620000300800 */
[----:B------:R-:W-:Y:S01]  /*61040*/  ISETP.LT.OR P6, PT, R30, 0xa9, !P4 ;  /* 0x000000a91e00780c */ /* 0x000fe200067c1670 */
[----:B------:R-:W-:Y:S01]  /*61050*/  BSSY B1, `(.L_x_124) ;  /* 0x000002a000017945 */ /* 0x000fe20003800000 */
[----:B------:R-:W-:-:S11]  /*61060*/  P2R R16, PR, RZ, 0x1 ;  /* 0x00000001ff107803 */ /* 0x000fd60000000000 */
[----:B------:R-:W0:Y:S02]  /*61070*/  @!P6 LDC.64 R12, c[0x0][0x5c0] ;  /* 0x00017000ff0ceb82 */ /* 0x000e240000000a00 */
[----:B01----:R-:W-:Y:S02]  /*61080*/  @!P6 IMAD.MOV.U32 R10, RZ, RZ, R26 ;  /* 0x000000ffff0ae224 */ /* 0x003fe400078e001a */
[----:B------:R-:W-:Y:S02]  /*61090*/  @!P6 IMAD.MOV.U32 R11, RZ, RZ, R31 ;  /* 0x000000ffff0be224 */ /* 0x000fe400078e001f */
[----:B------:R-:W-:Y:S02]  /*610a0*/  @!P6 IMAD R9, R25, 0x180, RZ ;  /* 0x000001801909e824 */ /* 0x000fe400078e02ff */
[----:B------:R-:W-:-:S03]  /*610b0*/  @!P6 IMAD.WIDE.U32 R10, R24, 0x180, R10 ;  /* 0x00000180180ae825 */ /* 0x000fc600078e000a */
[----:B------:R-:W-:-:S04]  /*610c0*/  @!P6 IADD3 R10, P5, R10, R12, RZ ;  /* 0x0000000c0a0ae210 */ /* 0x000fc80007fbe0ff */
        /* <DEDUP_REMOVED lines=34> */
.L_x_125:
[----:B------:R-:W-:Y:S05]  /*612f0*/  BSYNC B1 ;  /* 0x0000000000017941 */ /* 0x000fea0003800000 */
.L_x_124:
        /* <DEDUP_REMOVED lines=15> */
.L_x_127:
[----:B------:R-:W-:Y:S05]  /*613f0*/  BSYNC B1 ;  /* 0x0000000000017941 */ /* 0x000fea0003800000 */
.L_x_126:
[----:B------:R-:W2:Y:S04]  /*61400*/  LDL.LU R20, [R1+0x950] ;  /* 0x0009500001147983 */ /* 0x000ea80000300800 */
[----:B------:R-:W3:Y:S04]  /*61410*/  LDL.LU R17, [R1+0x954] ;  /* 0x0009540001117983 */ /* 0x000ee80000300800 */
[----:B-1----:R-:W4:Y:S04]  /*61420*/  LDL.LU R19, [R1+0x958] ;  /* 0x0009580001137983 */ /* 0x002f280000300800 */
[----:B------:R-:W5:Y:S01]  /*61430*/  LDL.LU R18, [R1+0x95c] ;  /* 0x00095c0001127983 */ /* 0x000f620000300800 */
[----:B------:R-:W-:Y:S01]  /*61440*/  ISETP.LT.OR P6, PT, R30, 0xb1, !P4 ;  /* 0x000000b11e00780c */ /* 0x000fe200067c1670 */
[----:B------:R-:W-:Y:S01]  /*61450*/  BSSY B1, `(.L_x_128) ;  /* 0x000002a000017945 */ /* 0x000fe20003800000 */
[----:B------:R-:W-:-:S11]  /*61460*/  P2R R16, PR, RZ, 0x1 ;  /* 0x00000001ff107803 */ /* 0x000fd60000000000 */
[----:B------:R-:W1:Y:S01]  /*61470*/  @!P6 LDC.64 R12, c[0x0][0x5c0] ;  /* 0x00017000ff0ceb82 */ /* 0x000e620000000a00 */
[----:B0-----:R-:W-:Y:S02]  /*61480*/  @!P6 IMAD.MOV.U32 R10, RZ, RZ, R26 ;  /* 0x000000ffff0ae224 */ /* 0x001fe400078e001a */
[----:B------:R-:W-:Y:S02]  /*61490*/  @!P6 IMAD.MOV.U32 R11, RZ, RZ, R31 ;  /* 0x000000ffff0be224 */ /* 0x000fe400078e001f */
[----:B------:R-:W-:Y:S02]  /*614a0*/  @!P6 IMAD R9, R25, 0x180, RZ ;  /* 0x000001801909e824 */ /* 0x000fe400078e02ff */
[----:B------:R-:W-:-:S03]  /*614b0*/  @!P6 IMAD.WIDE.U32 R10, R24, 0x180, R10 ;  /* 0x00000180180ae825 */ /* 0x000fc600078e000a */
[----:B-1----:R-:W-:-:S04]  /*614c0*/  @!P6 IADD3 R10, P5, R10, R12, RZ ;  /* 0x0000000c0a0ae210 */ /* 0x002fc80007fbe0ff */
        /* <DEDUP_REMOVED lines=34> */
.L_x_129:
[----:B------:R-:W-:Y:S05]  /*616f0*/  BSYNC B1 ;  /* 0x0000000000017941 */ /* 0x000fea0003800000 */
.L_x_128:
        /* <DEDUP_REMOVED lines=15> */
.L_x_131:
[----:B------:R-:W-:Y:S05]  /*617f0*/  BSYNC B1 ;  /* 0x0000000000017941 */ /* 0x000fea0003800000 */
.L_x_130:
        /* <DEDUP_REMOVED lines=47> */
.L_x_133:
[----:B------:R-:W-:Y:S05]  /*61af0*/  BSYNC B1 ;  /* 0x0000000000017941 */ /* 0x000fea0003800000 */
.L_x_132:
        /* <DEDUP_REMOVED lines=15> */
.L_x_135:
[----:B------:R-:W-:Y:S05]  /*61bf0*/  BSYNC B1 ;  /* 0x0000000000017941 */ /* 0x000fea0003800000 */
.L_x_134:
[----:B------:R-:W-:Y:S01]  /*61c00*/  P2R R99, PR, RZ, 0x10 ;  /* 0x00000010ff637803 */ /* 0x000fe20000000000 */
[----:B------:R-:W2:Y:S01]  /*61c10*/  LDL.LU R67, [R1+0x970] ;  /* 0x0009700001437983 */ /* 0x000ea20000300800 */
[----:B------:R-:W-:Y:S02]  /*61c20*/  LOP3.LUT P4, RZ, R0, 0x8000, RZ, 0xc0, !PT ;  /* 0x0000800000ff7812 */ /* 0x000fe4000788c0ff */
[----:B01----:R-:W-:Y:S01]  /*61c30*/  P2R R10, PR, RZ, 0x8 ;  /* 0x00000008ff0a7803 */ /* 0x003fe20000000000 */
[----:B------:R-:W-:Y:S01]  /*61c40*/  IMAD.U32 R97, RZ, RZ, UR8 ;  /* 0x00000008ff617e24 */ /* 0x000fe2000f8e00ff */
[----:B------:R-:W-:Y:S01]  /*61c50*/  ISETP.LT.OR P3, PT, R30, 0xc1, !P4 ;  /* 0x000000c11e00780c */ /* 0x000fe20006761670 */
[----:B------:R-:W-:Y:S01]  /*61c60*/  IMAD.U32 R98, RZ, RZ, UR7 ;  /* 0x00000007ff627e24 */ /* 0x000fe2000f8e00ff */
[----:B------:R-:W3:Y:S11]  /*61c70*/  LDL.LU R123, [R1+0x974] ;  /* 0x00097400017b7983 */ /* 0x000ef60000300800 */
[----:B------:R-:W0:Y:S01]  /*61c80*/  @!P3 LDC.64 R60, c[0x0][0x5c0] ;  /* 0x00017000ff3cbb82 */ /* 0x000e220000000a00 */
[----:B------:R-:W-:Y:S01]  /*61c90*/  P2R R9, PR, RZ, 0x8 ;  /* 0x00000008ff097803 */ /* 0x000fe20000000000 */
[----:B------:R-:W-:Y:S01]  /*61ca0*/  IMAD.U32 R95, RZ, RZ, UR8 ;  /* 0x00000008ff5f7e24 */ /* 0x000fe2000f8e00ff */
[----:B------:R-:W4:Y:S01]  /*61cb0*/  LDL.LU R143, [R1+0x978] ;  /* 0x00097800018f7983 */ /* 0x000f220000300800 */
[----:B------:R-:W-:-:S03]  /*61cc0*/  IMAD.U32 R96, RZ, RZ, UR7 ;  /* 0x00000007ff607e24 */ /* 0x000fc6000f8e00ff */
[----:B------:R-:W5:Y:S01]  /*61cd0*/  LDL.LU R141, [R1+0x97c] ;  /* 0x00097c00018d7983 */ /* 0x000f620000300800 */
[----:B------:R-:W-:-:S03]  /*61ce0*/  IMAD.U32 R93, RZ, RZ, UR8 ;  /* 0x00000008ff5d7e24 */ /* 0x000fc6000f8e00ff */
[----:B------:R-:W4:Y:S01]  /*61cf0*/  LDL.LU R139, [R1+0x980] ;  /* 0x00098000018b7983 */ /* 0x000f220000300800 */
[----:B------:R-:W-:Y:S02]  /*61d00*/  IMAD.U32 R94, RZ, RZ, UR7 ;  /* 0x00000007ff5e7e24 */ /* 0x000fe4000f8e00ff */
[----:B------:R-:W-:Y:S01]  /*61d10*/  IMAD.U32 R91, RZ, RZ, UR8 ;  /* 0x00000008ff5b7e24 */ /* 0x000fe2000f8e00ff */
[----:B------:R-:W4:Y:S01]  /*61d20*/  LDL.LU R140, [R1+0x984] ;  /* 0x00098400018c7983 */ /* 0x000f220000300800 */
[----:B------:R-:W-:Y:S02]  /*61d30*/  IMAD.U32 R92, RZ, RZ, UR7 ;  /* 0x00000007ff5c7e24 */ /* 0x000fe4000f8e00ff */
[----:B------:R-:W-:Y:S01]  /*61d40*/  IMAD.U32 R89, RZ, RZ, UR8 ;  /* 0x00000008ff597e24 */ /* 0x000fe2000f8e00ff */
[----:B------:R-:W4:Y:S01]  /*61d50*/  LDL.LU R144, [R1+0x988] ;  /* 0x0009880001907983 */ /* 0x000f220000300800 */
[----:B------:R-:W-:Y:S02]  /*61d60*/  IMAD.U32 R90, RZ, RZ, UR7 ;  /* 0x00000007ff5a7e24 */ /* 0x000fe4000f8e00ff */
[----:B------:R-:W-:Y:S01]  /*61d70*/  IMAD.U32 R87, RZ, RZ, UR8 ;  /* 0x00000008ff577e24 */ /* 0x000fe2000f8e00ff */
[----:B------:R-:W4:Y:S01]  /*61d80*/  LDL.LU R142, [R1+0x98c] ;  /* 0x00098c00018e7983 */ /* 0x000f220000300800 */
[----:B0-----:R-:W-:Y:S01]  /*61d90*/  @!P3 IADD3 R60, P5, P6, R26, UR8, R60 ;  /* 0x000000081a3cbc10 */ /* 0x001fe2000febe03c */
[----:B------:R-:W-:-:S02]  /*61da0*/  IMAD.U32 R88, RZ, RZ, UR7 ;  /* 0x00000007ff587e24 */ /* 0x000fc4000f8e00ff */
[----:B------:R-:W-:Y:S01]  /*61db0*/  IMAD.U32 R85, RZ, RZ, UR8 ;  /* 0x00000008ff557e24 */ /* 0x000fe2000f8e00ff */
[----:B------:R-:W-:Y:S01]  /*61dc0*/  @!P3 IADD3.X R61, R31, UR7, R61, P5, P6 ;  /* 0x000000071f3dbc10 */ /* 0x000fe2000afec43d */
[----:B------:R-:W-:Y:S01]  /*61dd0*/  IMAD.U32 R86, RZ, RZ, UR7 ;  /* 0x00000007ff567e24 */ /* 0x000fe2000f8e00ff */
[----:B------:R-:W-:Y:S01]  /*61de0*/  ISETP.LT.OR P3, PT, R30, 0xc2, !P4 ;  /* 0x000000c21e00780c */ /* 0x000fe20006761670 */
[----:B------:R-:W-:Y:S02]  /*61df0*/  IMAD.U32 R83, RZ, RZ, UR8 ;  /* 0x00000008ff537e24 */ /* 0x000fe4000f8e00ff */
[----:B------:R-:W-:Y:S01]  /*61e00*/  IMAD.U32 R84, RZ, RZ, UR7 ;  /* 0x00000007ff547e24 */ /* 0x000fe2000f8e00ff */
[----:B------:R-:W-:Y:S01]  /*61e10*/  P2R R65, PR, RZ, 0x8 ;  /* 0x00000008ff417803 */ /* 0x000fe20000000000 */
[----:B------:R-:W-:Y:S02]  /*61e20*/  IMAD.U32 R81, RZ, RZ, UR8 ;  /* 0x00000008ff517e24 */ /* 0x000fe4000f8e00ff */
[----:B------:R-:W-:-:S02]  /*61e30*/  IMAD.U32 R82, RZ, RZ, UR7 ;  /* 0x00000007ff527e24 */ /* 0x000fc4000f8e00ff */
[----:B------:R-:W-:Y:S02]  /*61e40*/  IMAD.U32 R79, RZ, RZ, UR8 ;  /* 0x00000008ff4f7e24 */ /* 0x000fe4000f8e00ff */
[----:B------:R-:W-:Y:S02]  /*61e50*/  IMAD.U32 R80, RZ, RZ, UR7 ;  /* 0x00000007ff507e24 */ /* 0x000fe4000f8e00ff */
[----:B------:R-:W0:Y:S01]  /*61e60*/  @!P3 LDC.64 R62, c[0x0][0x5c0] ;  /* 0x00017000ff3ebb82 */ /* 0x000e220000000a00 */
[----:B------:R-:W-:Y:S02]  /*61e70*/  IMAD.U32 R77, RZ, RZ, UR8 ;  /* 0x00000008ff4d7e24 */ /* 0x000fe4000f8e00ff */
[----:B------:R-:W-:Y:S02]  /*61e80*/  IMAD.U32 R78, RZ, RZ, UR7 ;  /* 0x00000007ff4e7e24 */ /* 0x000fe4000f8e00ff */
[----:B------:R-:W-:Y:S02]  /*61e90*/  IMAD.U32 R75, RZ, RZ, UR8 ;  /* 0x00000008ff4b7e24 */ /* 0x000fe4000f8e00ff */
        /* <DEDUP_REMOVED lines=10> */
[----:B------:R-:W-:-:S04]  /*61f40*/  ISETP.LT.OR P3, PT, R30, 0xc9, !P4 ;  /* 0x000000c91e00780c */ /* 0x000fc80006761670 */
[----:B------:R-:W-:-:S09]  /*61f50*/  P2R R64, PR, RZ, 0x8 ;  /* 0x00000008ff407803 */ /* 0x000fd20000000000 */
[----:B------:R-:W0:Y:S02]  /*61f60*/  @!P3 LDC.64 R58, c[0x0][0x5c0] ;  /* 0x00017000ff3abb82 */ /* 0x000e240000000a00 */
        /* <DEDUP_REMOVED lines=17> */
[C---:B------:R-:W-:Y:S02]  /*62080*/  ISETP.LT.OR P3, PT, R30.reuse, 0xd9, !P4 ;  /* 0x000000d91e00780c */ /* 0x040fe40006761670 */
[----:B------:R-:W-:Y:S02]  /*62090*/  ISETP.LT.OR P4, PT, R30, 0xda, !P4 ;  /* 0x000000da1e00780c */ /* 0x000fe40006781670 */
[----:B------:R-:W-:Y:S02]  /*620a0*/  P2R R132, PR, RZ, 0x8 ;  /* 0x00000008ff847803 */ /* 0x000fe40000000000 */
[----:B------:R-:W-:-:S07]  /*620b0*/  P2R R122, PR, RZ, 0x10 ;  /* 0x00000010ff7a7803 */ /* 0x000fce0000000000 */
[----:B------:R-:W0:Y:S08]  /*620c0*/  @!P3 LDC.64 R50, c[0x0][0x5c0] ;  /* 0x00017000ff32bb82 */ /* 0x000e300000000a00 */
[----:B------:R-:W1:Y:S01]  /*620d0*/  @!P4 LDC.64 R48, c[0x0][0x5c0] ;  /* 0x00017000ff30cb82 */ /* 0x000e620000000a00 */
[----:B0-----:R-:W-:-:S04]  /*620e0*/  @!P3 IADD3 R50, P5, P6, R26, UR8, R50 ;  /* 0x000000081a32bc10 */ /* 0x001fc8000febe032 */
[----:B------:R-:W-:Y:S02]  /*620f0*/  @!P3 IADD3.X R51, R31, UR7, R51, P5, P6 ;  /* 0x000000071f33bc10 */ /* 0x000fe4000afec433 */
[----:B------:R-:W-:-:S04]  /*62100*/  ISETP.LT.OR P3, PT, R30, 0xc1, !P0 ;  /* 0x000000c11e00780c */ /* 0x000fc80004761670 */
[----:B------:R-:W-:-:S09]  /*62110*/  P2R R128, PR, RZ, 0x8 ;  /* 0x00000008ff807803 */ /* 0x000fd20000000000 */
[----:B------:R-:W0:Y:S02]  /*62120*/  @!P3 LDC.64 R46, c[0x0][0x5c0] ;  /* 0x00017000ff2ebb82 */ /* 0x000e240000000a00 */
[----:B0-----:R-:W-:-:S04]  /*62130*/  @!P3 IADD3 R46, P5, P6, R26, UR6, R46 ;  /* 0x000000061a2ebc10 */ /* 0x001fc8000febe02e */
[C---:B------:R-:W-:Y:S02]  /*62140*/  @!P3 IADD3.X R47, R31.reuse, UR5, R47, P5, P6 ;  /* 0x000000051f2fbc10 */ /* 0x040fe4000afec42f */
[----:B-1----:R-:W-:Y:S02]  /*62150*/  @!P4 IADD3 R48, P5, P6, R26, UR8, R48 ;  /* 0x000000081a30cc10 */ /* 0x002fe4000febe030 */
[----:B------:R-:W-:Y:S02]  /*62160*/  ISETP.NE.AND P3, PT, R10, RZ, PT ;  /* 0x000000ff0a00720c */ /* 0x000fe40003f65270 */
        /* <DEDUP_REMOVED lines=68> */
[C---:B------:R-:W-:Y:S02]  /*625b0*/  @!P4 IADD3.X R15, R31.reuse, UR10, R15, P0, P5 ;  /* 0x0000000a1f0fcc10 */ /* 0x040fe400087ea40f */
[----:B------:R-:W-:Y:S02]  /*625c0*/  ISETP.LT.OR P4, PT, R30, 0xda, !P1 ;  /* 0x000000da1e00780c */ /* 0x000fe40004f81670 */
[----:B-1----:R-:W-:Y:S02]  /*625d0*/  @!P6 IADD3 R12, P0, P5, R26, UR11, R12 ;  /* 0x0000000b1a0cec10 */ /* 0x002fe4000fd1e00c */
[----:B------:R-:W-:Y:S02]  /*625e0*/  P2R R110, PR, RZ, 0x10 ;  /* 0x00000010ff6e7803 */ /* 0x000fe40000000000 */
[----:B------:R-:W-:-:S07]  /*625f0*/  @!P6 IADD3.X R13, R31, UR10, R13, P0, P5 ;  /* 0x0000000a1f0dec10 */ /* 0x000fce00087ea40d */
[----:B------:R-:W0:Y:S02]  /*62600*/  @!P4 LDC.64 R10, c[0x0][0x5c0] ;  /* 0x00017000ff0acb82 */ /* 0x000e240000000a00 */
[----:B0-----:R-:W-:-:S04]  /*62610*/  @!P4 IADD3 R10, P0, P1, R26, UR11, R10 ;  /* 0x0000000b1a0acc10 */ /* 0x001fc8000f91e00a */
[----:B------:R-:W-:Y:S02]  /*62620*/  @!P4 IADD3.X R11, R31, UR10, R11, P0, P1 ;  /* 0x0000000a1f0bcc10 */ /* 0x000fe400087e240b */
[----:B------:R-:W-:-:S04]  /*62630*/  ISETP.LT.OR P4, PT, R30, 0xc1, !P2 ;  /* 0x000000c11e00780c */ /* 0x000fc80005781670 */
[----:B------:R-:W-:-:S09]  /*62640*/  P2R R134, PR, RZ, 0x10 ;  /* 0x00000010ff867803 */ /* 0x000fd20000000000 */
[----:B------:R-:W-:-:S04]  /*62650*/  @!P4 IADD3 R97, P0, P1, R97, UR6, R26 ;  /* 0x000000066161cc10 */ /* 0x000fc8000f91e01a */
        /* <DEDUP_REMOVED lines=21> */
[C---:B------:R-:W-:Y:S02]  /*627b0*/  ISETP.LT.OR P4, PT, R30.reuse, 0xd9, !P2 ;  /* 0x000000d91e00780c */ /* 0x040fe40005781670 */
[----:B------:R-:W-:Y:S02]  /*627c0*/  ISETP.LT.OR P2, PT, R30, 0xda, !P2 ;  /* 0x000000da1e00780c */ /* 0x000fe40005741670 */
[----:B------:R-:W-:Y:S02]  /*627d0*/  P2R R124, PR, RZ, 0x10 ;  /* 0x00000010ff7c7803 */ /* 0x000fe40000000000 */
[----:B------:R-:W-:-:S07]  /*627e0*/  P2R R121, PR, RZ, 0x4 ;  /* 0x00000004ff797803 */ /* 0x000fce0000000000 */
[----:B------:R-:W-:-:S04]  /*627f0*/  @!P4 IADD3 R85, P0, P1, R85, UR6, R26 ;  /* 0x000000065555cc10 */ /* 0x000fc8000f91e01a */
[--C-:B------:R-:W-:Y:S02]  /*62800*/  @!P4 IADD3.X R86, R86, UR5, R31.reuse, P0, P1 ;  /* 0x000000055656cc10 */ /* 0x100fe400087e241f */
[----:B------:R-:W-:Y:S02]  /*62810*/  @!P2 IADD3 R83, P0, P1, R83, UR6, R26 ;  /* 0x000000065353ac10 */ /* 0x000fe4000f91e01a */
[----:B------:R-:W-:Y:S02]  /*62820*/  ISETP.LT.OR P4, PT, R30, 0xca, !P3 ;  /* 0x000000ca1e00780c */ /* 0x000fe40005f81670 */
[----:B------:R-:W-:Y:S02]  /*62830*/  @!P2 IADD3.X R84, R84, UR5, R31, P0, P1 ;  /* 0x000000055454ac10 */ /* 0x000fe400087e241f */
[----:B------:R-:W-:Y:S02]  /*62840*/  ISETP.LT.OR P2, PT, R30, 0xc1, !P3 ;  /* 0x000000c11e00780c */ /* 0x000fe40005f41670 */
[----:B------:R-:W-:-:S02]  /*62850*/  P2R R114, PR, RZ, 0x10 ;  /* 0x00000010ff727803 */ /* 0x000fc40000000000 */
        /* <DEDUP_REMOVED lines=10> */
[--C-:B------:R-:W-:Y:S02]  /*62900*/  @!P2 IADD3.X R78, R78, UR10, R31.reuse, P0, P1 ;  /* 0x0000000a4e4eac10 */ /* 0x100fe400087e241f */
[----:B------:R-:W-:Y:S02]  /*62910*/  ISETP.LT.OR P2, PT, R30, 0xd1, !P3 ;  /* 0x000000d11e00780c */ /* 0x000fe40005f41670 */
[----:B------:R-:W-:Y:S02]  /*62920*/  @!P4 IADD3 R75, P0, P1, R75, UR11, R26 ;  /* 0x0000000b4b4bcc10 */ /* 0x000fe4000f91e01a */
[----:B------:R-:W-:Y:S02]  /*62930*/  P2R R113, PR, RZ, 0x4 ;  /* 0x00000004ff717803 */ /* 0x000fe40000000000 */
[----:B------:R-:W-:Y:S02]  /*62940*/  @!P4 IADD3.X R76, R76, UR10, R31, P0, P1 ;  /* 0x0000000a4c4ccc10 */ /* 0x000fe400087e241f */
[----:B------:R-:W-:-:S05]  /*62950*/  LOP3.LUT P4, RZ, R0, 0x10000, RZ, 0xc0, !PT ;  /* 0x0001000000ff7812 */ /* 0x000fca000788c0ff */
[----:B------:R-:W-:-:S04]  /*62960*/  @!P2 IADD3 R73, P0, P1, R73, UR11, R26 ;  /* 0x0000000b4949ac10 */ /* 0x000fc8000f91e01a */
[----:B------:R-:W-:Y:S02]  /*62970*/  @!P2 IADD3.X R74, R74, UR10, R31, P0, P1 ;  /* 0x0000000a4a4aac10 */ /* 0x000fe400087e241f */
[----:B------:R-:W-:Y:S02]  /*62980*/  ISETP.LT.OR P1, PT, R30, 0xd2, !P3 ;  /* 0x000000d21e00780c */ /* 0x000fe40005f21670 */
[----:B------:R-:W-:Y:S01]  /*62990*/  ISETP.NE.AND P2, PT, R66, RZ, PT ;  /* 0x000000ff4200720c */ /* 0x000fe20003f45270 */
[----:B--2---:R-:W-:Y:S01]  /*629a0*/  FMUL R66, R67, UR47 ;  /* 0x0000002f43427c20 */ /* 0x004fe20008400000 */
[----:B------:R-:W-:-:S09]  /*629b0*/  P2R R115, PR, RZ, 0x2 ;  /* 0x00000002ff737803 */ /* 0x000fd20000000000 */
[----:B------:R-:W-:-:S04]  /*629c0*/  @!P1 IADD3 R71, P0, P5, R71, UR11, R26 ;  /* 0x0000000b47479c10 */ /* 0x000fc8000fd1e01a */
[----:B------:R-:W-:Y:S02]  /*629d0*/  @!P1 IADD3.X R72, R72, UR10, R31, P0, P5 ;  /* 0x0000000a48489c10 */ /* 0x000fe400087ea41f */
[C---:B------:R-:W-:Y:S02]  /*629e0*/  ISETP.LT.OR P0, PT, R30.reuse, 0xd9, !P3 ;  /* 0x000000d91e00780c */ /* 0x040fe40005f01670 */
[----:B------:R-:W-:Y:S02]  /*629f0*/  ISETP.LT.OR P3, PT, R30, 0xda, !P3 ;  /* 0x000000da1e00780c */ /* 0x000fe40005f61670 */
[----:B------:R-:W-:Y:S02]  /*62a00*/  P2R R116, PR, RZ, 0x1 ;  /* 0x00000001ff747803 */ /* 0x000fe40000000000 */
[----:B------:R-:W-:Y:S02]  /*62a10*/  P2R R117, PR, RZ, 0x8 ;  /* 0x00000008ff757803 */ /* 0x000fe40000000000 */
[----:B------:R-:W-:-:S05]  /*62a20*/  ISETP.NE.AND P1, PT, R65, RZ, PT ;  /* 0x000000ff4100720c */ /* 0x000fca0003f25270 */
[----:B------:R-:W-:-:S04]  /*62a30*/  @!P0 IADD3 R69, P5, P6, R69, UR11, R26 ;  /* 0x0000000b45458c10 */ /* 0x000fc8000febe01a */
[----:B------:R-:W-:Y:S02]  /*62a40*/  @!P0 IADD3.X R70, R70, UR10, R31, P5, P6 ;  /* 0x0000000a46468c10 */ /* 0x000fe4000afec41f */
[----:B------:R-:W-:Y:S01]  /*62a50*/  ISETP.NE.AND P0, PT, R9, RZ, PT ;  /* 0x000000ff0900720c */ /* 0x000fe20003f05270 */
[----:B------:R-:W-:-:S05]  /*62a60*/  IMAD.U32 R9, RZ, RZ, UR8 ;  /* 0x00000008ff097e24 */ /* 0x000fca000f8e00ff */
[----:B------:R-:W-:-:S04]  /*62a70*/  @!P3 IADD3 R9, P5, P6, R9, UR11, R26 ;  /* 0x0000000b0909bc10 */ /* 0x000fc8000febe01a */
[----:B------:R-:W-:Y:S02]  /*62a80*/  @!P3 IADD3.X R68, R68, UR10, R31, P5, P6 ;  /* 0x0000000a4444bc10 */ /* 0x000fe4000afec41f */
[----:B------:R-:W-:Y:S02]  /*62a90*/  ISETP.LT.OR P5, PT, R30, 0xc1, !P4 ;  /* 0x000000c11e00780c */ /* 0x000fe400067a1670 */
[----:B------:R-:W-:-:S11]  /*62aa0*/  ISETP.NE.AND P3, PT, R64, RZ, PT ;  /* 0x000000ff4000720c */ /* 0x000fd60003f65270 */
[----:B------:R-:W0:Y:S01]  /*62ab0*/  @!P5 LDC.64 R64, c[0x0][0x5c0] ;  /* 0x00017000ff40db82 */ /* 0x000e220000000a00 */
[----:B------:R-:W-:Y:S02]  /*62ac0*/  F2FP.SATFINITE.E4M3.F32.PACK_AB_MERGE_C R135, RZ, R66, RZ ;  /* 0x00000042ff87723e */ /* 0x000fe400048070ff */
[----:B0-----:R-:W-:-:S05]  /*62ad0*/  @!P5 IADD3 R64, P6, R26, R64, RZ ;  /* 0x000000401a40d210 */ /* 0x001fca0007fde0ff */
[----:B------:R-:W-:-:S05]  /*62ae0*/  @!P5 IMAD.X R65, R31, 0x1, R65, P6 ;  /* 0x000000011f41d824 */ /* 0x000fca00030e0641 */
[----:B------:R5:W-:Y:S01]  /*62af0*/  @!P5 STG.E.U8 desc[UR54][R64.64+0xc0], R135 ;  /* 0x0000c0874000d986 */ /* 0x000be2000c101136 */
[----:B------:R-:W-:-:S13]  /*62b00*/  ISETP.LT.OR P5, PT, R30, 0xc2, !P4 ;  /* 0x000000c21e00780c */ /* 0x000fda00067a1670 */
[----:B------:R-:W0:Y:S01]  /*62b10*/  @!P5 LDC.64 R66, c[0x0][0x5c0] ;  /* 0x00017000ff42db82 */ /* 0x000e220000000a00 */
[----:B---3--:R-:W-:Y:S01]  /*62b20*/  FMUL R123, R123, UR47 ;  /* 0x0000002f7b7b7c20 */ /* 0x008fe20008400000 */
[----:B-----5:R-:W-:-:S04]  /*62b30*/  FMUL R64, R141, UR47 ;  /* 0x0000002f8d407c20 */ /* 0x020fc80008400000 */
[----:B------:R-:W-:Y:S01]  /*62b40*/  F2FP.SATFINITE.E4M3.F32.PACK_AB_MERGE_C R137, RZ, R123, RZ ;  /* 0x0000007bff89723e */ /* 0x000fe200048070ff */
[----:B----4-:R-:W-:Y:S02]  /*62b50*/  FMUL R123, R143, UR47 ;  /* 0x0000002f8f7b7c20 */ /* 0x010fe40008400000 */
[----:B------:R-:W2:Y:S04]  /*62b60*/  LDL.LU R143, [R1+0x990] ;  /* 0x00099000018f7983 */ /* 0x000ea80000300800 */
[----:B------:R-:W3:Y:S01]  /*62b70*/  LDL.LU R141, [R1+0x994] ;  /* 0x00099400018d7983 */ /* 0x000ee20000300800 */
[----:B0-----:R-:W-:-:S05]  /*62b80*/  @!P5 IADD3 R66, P6, R26, R66, RZ ;  /* 0x000000421a42d210 */ /* 0x001fca0007fde0ff */
[----:B------:R-:W-:-:S05]  /*62b90*/  @!P5 IMAD.X R67, R31, 0x1, R67, P6 ;  /* 0x000000011f43d824 */ /* 0x000fca00030e0643 */
[----:B------:R0:W-:Y:S02]  /*62ba0*/  @!P5 STG.E.U8 desc[UR54][R66.64+0xc1], R137 ;  /* 0x0000c1894200d986 */ /* 0x0001e4000c101136 */
[----:B0-----:R-:W-:Y:S02]  /*62bb0*/  FMUL R66, R139, UR47 ;  /* 0x0000002f8b427c20 */ /* 0x001fe40008400000 */
[----:B------:R-:W4:Y:S01]  /*62bc0*/  LDL.LU R139, [R1+0x998] ;  /* 0x00099800018b7983 */ /* 0x000f220000300800 */
[----:B------:R-:W-:Y:S02]  /*62bd0*/  ISETP.LT.OR P5, PT, R30, 0xc9, !P4 ;  /* 0x000000c91e00780c */ /* 0x000fe400067a1670 */
[----:B------:R-:W-:-:S11]  /*62be0*/  F2FP.SATFINITE.E4M3.F32.PACK_AB_MERGE_C R135, RZ, R64, RZ ;  /* 0x00000040ff87723e */ /* 0x000fd600048070ff */
[----:B------:R-:W0:Y:S01]  /*62bf0*/  @!P5 LDC.64 R64, c[0x0][0x5c0] ;  /* 0x00017000ff40db82 */ /* 0x000e220000000a00 */
[----:B------:R-:W-:Y:S02]  /*62c00*/  F2FP.SATFINITE.E4M3.F32.PACK_AB_MERGE_C R123, RZ, R123, RZ ;  /* 0x0000007bff7b723e */ /* 0x000fe400048070ff */
[----:B------:R-:W-:-:S03]  /*62c10*/  F2FP.SATFINITE.E4M3.F32.PACK_AB_MERGE_C R67, RZ, R66, RZ ;  /* 0x00000042ff43723e */ /* 0x000fc600048070ff */
[----:B------:R1:W-:Y:S04]  /*62c20*/  @!P0 STG.E.U8 desc[UR54][R60.64+0xc0], R123 ;  /* 0x0000c07b3c008986 */ /* 0x0003e8000c101136 */
[----:B------:R5:W-:Y:S01]  /*62c30*/  @!P1 STG.E.U8 desc[UR54][R62.64+0xc1], R135 ;  /* 0x0000c1873e009986 */ /* 0x000be2000c101136 */
[----:B0-----:R-:W-:-:S05]  /*62c40*/  @!P5 IADD3 R64, P6, R26, R64, RZ ;  /* 0x000000401a40d210 */ /* 0x001fca0007fde0ff */
[----:B------:R-:W-:-:S05]  /*62c50*/  @!P5 IMAD.X R65, R31, 0x1, R65, P6 ;  /* 0x000000011f41d824 */ /* 0x000fca00030e0641 */
[----:B------:R0:W-:Y:S01]  /*62c60*/  @!P5 STG.E.U8 desc[UR54][R64.64+0xc8], R67 ;  /* 0x0000c8434000d986 */ /* 0x0001e2000c101136 */
[----:B------:R-:W-:-:S13]  /*62c70*/  ISETP.LT.OR P5, PT, R30, 0xca, !P4 ;  /* 0x000000ca1e00780c */ /* 0x000fda00067a1670 */
[----:B-1----:R-:W1:Y:S01]  /*62c80*/  @!P5 LDC.64 R60, c[0x0][0x5c0] ;  /* 0x00017000ff3cdb82 */ /* 0x002e620000000a00 */
[----:B-----5:R-:W-:Y:S02]  /*62c90*/  FMUL R62, R140, UR47 ;  /* 0x0000002f8c3e7c20 */ /* 0x020fe40008400000 */
[----:B------:R-:W5:Y:S03]  /*62ca0*/  LDL.LU R140, [R1+0x99c] ;  /* 0x00099c00018c7983 */ /* 0x000f660000300800 */
[----:B------:R-:W-:Y:S01]  /*62cb0*/  F2FP.SATFINITE.E4M3.F32.PACK_AB_MERGE_C R123, RZ, R62, RZ ;  /* 0x0000003eff7b723e */ /* 0x000fe200048070ff */
[----:B------:R-:W-:-:S05]  /*62cc0*/  FMUL R62, R144, UR47 ;  /* 0x0000002f903e7c20 */ /* 0x000fca0008400000 */
[----:B------:R-:W-:Y:S01]  /*62cd0*/  F2FP.SATFINITE.E4M3.F32.PACK_AB_MERGE_C R135, RZ, R62, RZ ;  /* 0x0000003eff87723e */ /* 0x000fe200048070ff */
[----:B------:R-:W-:Y:S02]  /*62ce0*/  FMUL R62, R142, UR47 ;  /* 0x0000002f8e3e7c20 */ /* 0x000fe40008400000 */
[----:B------:R-:W5:Y:S01]  /*62cf0*/  LDL.LU R142, [R1+0x9a0] ;  /* 0x0009a000018e7983 */ /* 0x000f620000300800 */
[----:B-1----:R-:W-:-:S03]  /*62d00*/  @!P5 IADD3 R60, P6, R26, R60, RZ ;  /* 0x0000003c1a3cd210 */ /* 0x002fc60007fde0ff */
[----:B------:R-:W5:Y:S01]  /*62d10*/  LDL.LU R144, [R1+0x9a4] ;  /* 0x0009a40001907983 */ /* 0x000f620000300800 */
[----:B0-----:R-:W-:Y:S01]  /*62d20*/  F2FP.SATFINITE.E4M3.F32.PACK_AB_MERGE_C R65, RZ, R62, RZ ;  /* 0x0000003eff41723e */ /* 0x001fe200048070ff */
[----:B------:R-:W-:-:S05]  /*62d30*/  @!P5 IMAD.X R61, R31, 0x1, R61, P6 ;  /* 0x000000011f3dd824 */ /* 0x000fca00030e063d */
[----:B------:R-:W-:Y:S04]  /*62d40*/  @!P5 STG.E.U8 desc[UR54][R60.64+0xc9], R123 ;  /* 0x0000c97b3c00d986 */ /* 0x000fe8000c101136 */
[----:B------:R-:W-:Y:S04]  /*62d50*/  @!P3 STG.E.U8 desc[UR54][R58.64+0xc8], R135 ;  /* 0x0000c8873a00b986 */ /* 0x000fe8000c101136 */
[----:B------:R3:W-:Y:S02]  /*62d60*/  @!P2 STG.E.U8 desc[UR54][R56.64+0xc9], R65 ;  /* 0x0000c9413800a986 */ /* 0x0007e4000c101136 */
[----:B---3--:R-:W-:-:S05]  /*62d70*/  FMUL R56, R141, UR47 ;  /* 0x0000002f8d387c20 */ /* 0x008fca0008400000 */
[----:B------:R-:W-:Y:S01]  /*62d80*/  F2FP.SATFINITE.E4M3.F32.PACK_AB_MERGE_C R65, RZ, R56, RZ ;  /* 0x00000038ff41723e */ /* 0x000fe200048070ff */
[----:B----4-:R-:W-:Y:S02]  /*62d90*/  FMUL R56, R139, UR47 ;  /* 0x0000002f8b387c20 */ /* 0x010fe40008400000 */
[----:B------:R-:W3:Y:S01]  /*62da0*/  LDL.LU R139, [R1+0x9a8] ;  /* 0x0009a800018b7983 */ /* 0x000ee20000300800 */
[----:B------:R-:W-:-:S13]  /*62db0*/  ISETP.LT.OR P5, PT, R30, 0xd1, !P4 ;  /* 0x000000d11e00780c */ /* 0x000fda00067a1670 */
[----:B------:R-:W0:Y:S01]  /*62dc0*/  @!P5 LDC.64 R62, c[0x0][0x5c0] ;  /* 0x00017000ff3edb82 */ /* 0x000e220000000a00 */
[----:B--2---:R-:W-:Y:S02]  /*62dd0*/  FMUL R60, R143, UR47 ;  /* 0x0000002f8f3c7c20 */ /* 0x004fe40008400000 */
[----:B------:R-:W2:Y:S03]  /*62de0*/  LDL.LU R143, [R1+0x9ac] ;  /* 0x0009ac00018f7983 */ /* 0x000ea60000300800 */
[----:B------:R-:W-:Y:S01]  /*62df0*/  F2FP.SATFINITE.E4M3.F32.PACK_AB_MERGE_C R61, RZ, R60, RZ ;  /* 0x0000003cff3d723e */ /* 0x000fe200048070ff */
[----:B------:R-:W4:Y:S01]  /*62e00*/  LDL.LU R141, [R1+0x9b0] ;  /* 0x0009b000018d7983 */ /* 0x000f220000300800 */
[----:B0-----:R-:W-:-:S05]  /*62e10*/  @!P5 IADD3 R62, P6, R26, R62, RZ ;  /* 0x0000003e1a3ed210 */ /* 0x001fca0007fde0ff */
[----:B------:R-:W-:-:S05]  /*62e20*/  @!P5 IMAD.X R63, R31, 0x1, R63, P6 ;  /* 0x000000011f3fd824 */ /* 0x000fca00030e063f */
[----:B------:R0:W-:Y:S01]  /*62e30*/  @!P5 STG.E.U8 desc[UR54][R62.64+0xd0], R61 ;  /* 0x0000d03d3e00d986 */ /* 0x0001e2000c101136 */
[----:B------:R-:W-:-:S13]  /*62e40*/  ISETP.LT.OR P5, PT, R30, 0xd2, !P4 ;  /* 0x000000d21e00780c */ /* 0x000fda00067a1670 */
[----:B------:R-:W1:Y:S01]  /*62e50*/  @!P5 LDC.64 R58, c[0x0][0x5c0] ;  /* 0x00017000ff3adb82 */ /* 0x000e620000000a00 */
[----:B------:R-:W-:Y:S02]  /*62e60*/  ISETP.NE.AND P0, PT, R136, RZ, PT ;  /* 0x000000ff8800720c */ /* 0x000fe40003f05270 */
[----:B------:R-:W-:Y:S02]  /*62e70*/  ISETP.NE.AND P1, PT, R138, RZ, PT ;  /* 0x000000ff8a00720c */ /* 0x000fe40003f25270 */
[----:B------:R-:W-:Y:S01]  /*62e80*/  F2FP.SATFINITE.E4M3.F32.PACK_AB_MERGE_C R67, RZ, R56, RZ ;  /* 0x00000038ff43723e */ /* 0x000fe200048070ff */
[----:B-----5:R-:W-:Y:S02]  /*62e90*/  FMUL R56, R140, UR47 ;  /* 0x0000002f8c387c20 */ /* 0x020fe40008400000 */
[----:B------:R-:W5:Y:S03]  /*62ea0*/  LDL.LU R140, [R1+0x9b4] ;  /* 0x0009b400018c7983 */ /* 0x000f660000300800 */
[----:B0-----:R-:W-:-:S02]  /*62eb0*/  F2FP.SATFINITE.E4M3.F32.PACK_AB_MERGE_C R61, RZ, R56, RZ ;  /* 0x00000038ff3d723e */ /* 0x001fc400048070ff */
[----:B-1----:R-:W-:-:S05]  /*62ec0*/  @!P5 IADD3 R58, P6, R26, R58, RZ ;  /* 0x0000003a1a3ad210 */ /* 0x002fca0007fde0ff */
[----:B------:R-:W-:-:S05]  /*62ed0*/  @!P5 IMAD.X R59, R31, 0x1, R59, P6 ;  /* 0x000000011f3bd824 */ /* 0x000fca00030e063b */
[----:B------:R0:W-:Y:S04]  /*62ee0*/  @!P5 STG.E.U8 desc[UR54][R58.64+0xd1], R65 ;  /* 0x0000d1413a00d986 */ /* 0x0001e8000c101136 */
[----:B------:R-:W-:Y:S04]  /*62ef0*/  @!P0 STG.E.U8 desc[UR54][R54.64+0xd0], R67 ;  /* 0x0000d04336008986 */ /* 0x000fe8000c101136 */
[----:B------:R1:W-:Y:S01]  /*62f00*/  @!P1 STG.E.U8 desc[UR54][R52.64+0xd1], R61 ;  /* 0x0000d13d34009986 */ /* 0x0003e2000c101136 */
[----:B0-----:R-:W-:-:S03]  /*62f10*/  FMUL R58, R142, UR47 ;  /* 0x0000002f8e3a7c20 */ /* 0x001fc60008400000 */
[----:B------:R-:W5:Y:S01]  /*62f20*/  LDL.LU R142, [R1+0x9b8] ;  /* 0x0009b800018e7983 */ /* 0x000f620000300800 */
[----:B-1----:R-:W-:-:S05]  /*62f30*/  FMUL R52, R144, UR47 ;  /* 0x0000002f90347c20 */ /* 0x002fca0008400000 */
[----:B------:R-:W-:Y:S01]  /*62f40*/  F2FP.SATFINITE.E4M3.F32.PACK_AB_MERGE_C R53, RZ, R52, RZ ;  /* 0x00000034ff35723e */ /* 0x000fe200048070ff */
[----:B---3--:R-:W-:Y:S02]  /*62f50*/  FMUL R52, R139, UR47 ;  /* 0x0000002f8b347c20 */ /* 0x008fe40008400000 */
[----:B------:R-:W3:Y:S01]  /*62f60*/  LDL.LU R139, [R1+0x9bc] ;  /* 0x0009bc00018b7983 */ /* 0x000ee20000300800 */
[----:B------:R-:W-:Y:S02]  /*62f70*/  ISETP.LT.OR P5, PT, R30, 0xd9, !P4 ;  /* 0x000000d91e00780c */ /* 0x000fe400067a1670 */
[----:B------:R-:W-:Y:S01]  /*62f80*/  F2FP.SATFINITE.E4M3.F32.PACK_AB_MERGE_C R59, RZ, R58, RZ ;  /* 0x0000003aff3b723e */ /* 0x000fe200048070ff */
[----:B------:R-:W3:Y:S10]  /*62f90*/  LDL.LU R144, [R1+0x9c0] ;  /* 0x0009c00001907983 */ /* 0x000ef40000300800 */
[----:B------:R-:W0:Y:S01]  /*62fa0*/  @!P5 LDC.64 R56, c[0x0][0x5c0] ;  /* 0x00017000ff38db82 */ /* 0x000e220000000a00 */
[----:B------:R-:W-:Y:S01]  /*62fb0*/  F2FP.SATFINITE.E4M3.F32.PACK_AB_MERGE_C R61, RZ, R52, RZ ;  /* 0x00000034ff3d723e */ /* 0x000fe200048070ff */
[----:B--2---:R-:W-:Y:S01]  /*62fc0*/  FMUL R52, R143, UR47 ;  /* 0x0000002f8f347c20 */ /* 0x004fe20008400000 */
[----:B0-----:R-:W-:-:S05]  /*62fd0*/  @!P5 IADD3 R56, P6, R26, R56, RZ ;  /* 0x000000381a38d210 */ /* 0x001fca0007fde0ff */
[----:B------:R-:W-:-:S05]  /*62fe0*/  @!P5 IMAD.X R57, R31, 0x1, R57, P6 ;  /* 0x000000011f39d824 */ /* 0x000fca00030e0639 */
[----:B------:R0:W-:Y:S01]  /*62ff0*/  @!P5 STG.E.U8 desc[UR54][R56.64+0xd8], R59 ;  /* 0x0000d83b3800d986 */ /* 0x0001e2000c101136 */
[----:B------:R-:W-:Y:S02]  /*63000*/  ISETP.LT.OR P5, PT, R30, 0xda, !P4 ;  /* 0x000000da1e00780c */ /* 0x000fe400067a1670 */
[----:B0-----:R-:W-:-:S11]  /*63010*/  F2FP.SATFINITE.E4M3.F32.PACK_AB_MERGE_C R57, RZ, R52, RZ ;  /* 0x00000034ff39723e */ /* 0x001fd600048070ff */
[----:B------:R-:W0:Y:S01]  /*63020*/  @!P5 LDC.64 R54, c[0x0][0x5c0] ;  /* 0x00017000ff36db82 */ /* 0x000e220000000a00 */
[----:B----4-:R-:W-:Y:S02]  /*63030*/  FMUL R52, R141, UR47 ;  /* 0x0000002f8d347c20 */ /* 0x010fe40008400000 */
[----:B------:R-:W2:Y:S01]  /*63040*/  LDL.LU R141, [R1+0x9c4] ;  /* 0x0009c400018d7983 */ /* 0x000ea20000300800 */
[----:B------:R-:W-:Y:S02]  /*63050*/  ISETP.NE.AND P2, PT, R132, RZ, PT ;  /* 0x000000ff8400720c */ /* 0x000fe40003f45270 */
[----:B------:R-:W-:Y:S02]  /*63060*/  ISETP.NE.AND P3, PT, R128, RZ, PT ;  /* 0x000000ff8000720c */ /* 0x000fe40003f65270 */
[----:B------:R-:W-:Y:S01]  /*63070*/  F2FP.SATFINITE.E4M3.F32.PACK_AB_MERGE_C R59, RZ, R52, RZ ;  /* 0x00000034ff3b723e */ /* 0x000fe200048070ff */
[----:B-----5:R-:W-:Y:S02]  /*63080*/  FMUL R52, R140, UR47 ;  /* 0x0000002f8c347c20 */ /* 0x020fe40008400000 */
[----:B------:R-:W4:Y:S04]  /*63090*/  LDL.LU R140, [R1+0x9c8] ;  /* 0x0009c800018c7983 */ /* 0x000f280000300800 */
[----:B------:R-:W5:Y:S01]  /*630a0*/  LDL.LU R143, [R1+0x9cc] ;  /* 0x0009cc00018f7983 */ /* 0x000f620000300800 */
[----:B0-----:R-:W-:-:S05]  /*630b0*/  @!P5 IADD3 R54, P6, R26, R54, RZ ;  /* 0x000000361a36d210 */ /* 0x001fca0007fde0ff */
[----:B------:R-:W-:Y:S01]  /*630c0*/  @!P5 IMAD.X R55, R31, 0x1, R55, P6 ;  /* 0x000000011f37d824 */ /* 0x000fe200030e0637 */
[----:B------:R-:W-:-:S04]  /*630d0*/  ISETP.NE.AND P6, PT, R122, RZ, PT ;  /* 0x000000ff7a00720c */ /* 0x000fc80003fc5270 */
[----:B------:R-:W-:Y:S04]  /*630e0*/  @!P5 STG.E.U8 desc[UR54][R54.64+0xd9], R53 ;  /* 0x0000d9353600d986 */ /* 0x000fe8000c101136 */
[----:B------:R0:W-:Y:S05]  /*630f0*/  @!P2 STG.E.U8 desc[UR54][R50.64+0xd8], R61 ;  /* 0x0000d83d3200a986 */ /* 0x0001ea000c101136 */
[----:B------:R-:W-:Y:S01]  /*63100*/  @!P6 STG.E.U8 desc[UR54][R48.64+0xd9], R57 ;  /* 0x0000d9393000e986 */ /* 0x000fe2000c101136 */
[----:B0-----:R-:W-:-:S03]  /*63110*/  FMUL R50, R142, UR47 ;  /* 0x0000002f8e327c20 */ /* 0x001fc60008400000 */
[----:B------:R-:W5:Y:S04]  /*63120*/  LDL.LU R142, [R1+0x9d0] ;  /* 0x0009d000018e7983 */ /* 0x000f680000300800 */
[----:B------:R3:W-:Y:S02]  /*63130*/  @!P3 STG.E.U8 desc[UR54][R46.64+0xc0], R59 ;  /* 0x0000c03b2e00b986 */ /* 0x0007e4000c101136 */
[----:B---3--:R-:W-:Y:S02]  /*63140*/  FMUL R46, R139, UR47 ;  /* 0x0000002f8b2e7c20 */ /* 0x008fe40008400000 */
[----:B------:R-:W3:Y:S01]  /*63150*/  LDL.LU R139, [R1+0x9d4] ;  /* 0x0009d400018b7983 */ /* 0x000ee20000300800 */
[----:B------:R-:W-:Y:S02]  /*63160*/  ISETP.NE.AND P1, PT, R134, RZ, PT ;  /* 0x000000ff8600720c */ /* 0x000fe40003f25270 */
[----:B------:R-:W-:-:S04]  /*63170*/  ISETP.NE.AND P4, PT, R125, RZ, PT ;  /* 0x000000ff7d00720c */ /* 0x000fc80003f85270 */
[----:B------:R-:W-:Y:S02]  /*63180*/  P2R R56, PR, RZ, 0x10 ;  /* 0x00000010ff387803 */ /* 0x000fe40000000000 */
[----:B------:R-:W-:Y:S02]  /*63190*/  ISETP.NE.AND P4, PT, R133, RZ, PT ;  /* 0x000000ff8500720c */ /* 0x000fe40003f85270 */
[----:B------:R-:W-:Y:S02]  /*631a0*/  ISETP.NE.AND P0, PT, R127, RZ, PT ;  /* 0x000000ff7f00720c */ /* 0x000fe40003f05270 */
[----:B------:R-:W-:Y:S02]  /*631b0*/  F2FP.SATFINITE.E4M3.F32.PACK_AB_MERGE_C R55, RZ, R52, RZ ;  /* 0x00000034ff37723e */ /* 0x000fe400048070ff */
[----:B------:R-:W0:Y:S08]  /*631c0*/  @!P1 LDC.64 R52, c[0x0][0x5c0] ;  /* 0x00017000ff349b82 */ /* 0x000e300000000a00 */
[----:B------:R-:W1:Y:S01]  /*631d0*/  @!P4 LDC.64 R48, c[0x0][0x5c0] ;  /* 0x00017000ff30cb82 */ /* 0x000e620000000a00 */
[----:B------:R0:W-:Y:S02]  /*631e0*/  @!P0 STG.E.U8 desc[UR54][R44.64+0xc1], R55 ;  /* 0x0000c1372c008986 */ /* 0x0001e4000c101136 */
[----:B0-----:R-:W-:-:S05]  /*631f0*/  FMUL R44, R144, UR47 ;  /* 0x0000002f902c7c20 */ /* 0x001fca0008400000 */
[----:B------:R-:W-:Y:S02]  /*63200*/  F2FP.SATFINITE.E4M3.F32.PACK_AB_MERGE_C R55, RZ, R44, RZ ;  /* 0x0000002cff37723e */ /* 0x000fe400048070ff */
[----:B------:R-:W-:-:S05]  /*63210*/  @!P1 IADD3 R52, P5, R97, R52, RZ ;  /* 0x0000003461349210 */ /* 0x000fca0007fbe0ff */
[----:B------:R-:W-:Y:S01]  /*63220*/  @!P1 IMAD.X R53, R98, 0x1, R53, P5 ;  /* 0x0000000162359824 */ /* 0x000fe200028e0635 */
[----:B-1----:R-:W-:Y:S01]  /*63230*/  @!P4 IADD3 R48, P5, R95, R48, RZ ;  /* 0x000000305f30c210 */ /* 0x002fe20007fbe0ff */
[----:B--2---:R-:W-:Y:S02]  /*63240*/  FMUL R44, R141, UR47 ;  /* 0x0000002f8d2c7c20 */ /* 0x004fe40008400000 */
[----:B------:R-:W2:Y:S01]  /*63250*/  LDL.LU R141, [R1+0x9d8] ;  /* 0x0009d800018d7983 */ /* 0x000ea20000300800 */
[----:B------:R-:W-:Y:S01]  /*63260*/  F2FP.SATFINITE.E4M3.F32.PACK_AB_MERGE_C R51, RZ, R50, RZ ;  /* 0x00000032ff33723e */ /* 0x000fe200048070ff */
[----:B------:R-:W-:Y:S01]  /*63270*/  @!P4 IMAD.X R49, R96, 0x1, R49, P5 ;  /* 0x000000016031c824 */ /* 0x000fe200028e0631 */
[----:B------:R-:W-:-:S03]  /*63280*/  F2FP.SATFINITE.E4M3.F32.PACK_AB_MERGE_C R47, RZ, R46, RZ ;  /* 0x0000002eff2f723e */ /* 0x000fc600048070ff */
[----:B------:R0:W-:Y:S01]  /*63290*/  @!P1 STG.E.U8 desc[UR54][R52.64+0xc0], R51 ;  /* 0x0000c03334009986 */ /* 0x0001e2000c101136 */
[----:B------:R-:W-:-:S03]  /*632a0*/  ISETP.NE.AND P5, PT, R107, RZ, PT ;  /* 0x000000ff6b00720c */ /* 0x000fc60003fa5270 */
[----:B------:R-:W-:Y:S01]  /*632b0*/  @!P4 STG.E.U8 desc[UR54][R48.64+0xc1], R47 ;  /* 0x0000c12f3000c986 */ /* 0x000fe2000c101136 */
[----:B------:R-:W-:Y:S01]  /*632c0*/  ISETP.NE.AND P4, PT, R56, RZ, PT ;  /* 0x000000ff3800720c */ /* 0x000fe20003f85270 */
[----:B----4-:R-:W-:Y:S02]  /*632d0*/  FMUL R46, R140, UR47 ;  /* 0x0000002f8c2e7c20 */ /* 0x010fe40008400000 */
[----:B------:R-:W4:Y:S01]  /*632e0*/  LDL.LU R140, [R1+0x9dc] ;  /* 0x0009dc00018c7983 */ /* 0x000f220000300800 */
[----:B0-----:R-:W-:-:S09]  /*632f0*/  F2FP.SATFINITE.E4M3.F32.PACK_AB_MERGE_C R51, RZ, R44, RZ ;  /* 0x0000002cff33723e */ /* 0x001fd200048070ff */
[----:B------:R5:W-:Y:S04]  /*63300*/  @!P4 STG.E.U8 desc[UR54][R42.64+0xc8], R55 ;  /* 0x0000c8372a00c986 */ /* 0x000be8000c101136 */
[----:B------:R0:W-:Y:S01]  /*63310*/  @!P5 STG.E.U8 desc[UR54][R40.64+0xc9], R51 ;  /* 0x0000c9332800d986 */ /* 0x0001e2000c101136 */
[----:B-----5:R-:W-:-:S03]  /*63320*/  FMUL R42, R143, UR47 ;  /* 0x0000002f8f2a7c20 */ /* 0x020fc60008400000 */
[----:B------:R-:W5:Y:S01]  /*63330*/  LDL.LU R143, [R1+0x9e0] ;  /* 0x0009e000018f7983 */ /* 0x000f620000300800 */
[----:B0-----:R-:W-:-:S03]  /*63340*/  FMUL R40, R142, UR47 ;  /* 0x0000002f8e287c20 */ /* 0x001fc60008400000 */
[----:B------:R-:W5:Y:S02]  /*63350*/  LDL.LU R142, [R1+0x9e4] ;  /* 0x0009e400018e7983 */ /* 0x000f640000300800 */
[----:B------:R-:W-:Y:S01]  /*63360*/  F2FP.SATFINITE.E4M3.F32.PACK_AB_MERGE_C R51, RZ, R40, RZ ;  /* 0x00000028ff33723e */ /* 0x000fe200048070ff */
[----:B---3--:R-:W-:Y:S02]  /*63370*/  FMUL R40, R139, UR47 ;  /* 0x0000002f8b287c20 */ /* 0x008fe40008400000 */
[----:B------:R-:W3:Y:S01]  /*63380*/  LDL.LU R139, [R1+0x9e8] ;  /* 0x0009e800018b7983 */ /* 0x000ee20000300800 */
[----:B------:R-:W-:-:S13]  /*63390*/  ISETP.NE.AND P2, PT, R131, RZ, PT ;  /* 0x000000ff8300720c */ /* 0x000fda0003f45270 */
[----:B------:R-:W0:Y:S01]  /*633a0*/  @!P2 LDC.64 R44, c[0x0][0x5c0] ;  /* 0x00017000ff2cab82 */ /* 0x000e220000000a00 */
[----:B------:R-:W-:Y:S02]  /*633b0*/  ISETP.NE.AND P6, PT, R130, RZ, PT ;  /* 0x000000ff8200720c */ /* 0x000fe40003fc5270 */
[----:B------:R-:W-:Y:S02]  /*633c0*/  ISETP.NE.AND P1, PT, R129, RZ, PT ;  /* 0x000000ff8100720c */ /* 0x000fe40003f25270 */
[----:B------:R-:W-:Y:S02]  /*633d0*/  F2FP.SATFINITE.E4M3.F32.PACK_AB_MERGE_C R49, RZ, R46, RZ ;  /* 0x0000002eff31723e */ /* 0x000fe400048070ff */
[----:B------:R-:W-:-:S07]  /*633e0*/  F2FP.SATFINITE.E4M3.F32.PACK_AB_MERGE_C R43, RZ, R42, RZ ;  /* 0x0000002aff2b723e */ /* 0x000fce00048070ff */
[----:B------:R-:W1:Y:S01]  /*633f0*/  @!P6 LDC.64 R46, c[0x0][0x5c0] ;  /* 0x00017000ff2eeb82 */ /* 0x000e620000000a00 */
[----:B0-----:R-:W-:-:S05]  /*63400*/  @!P2 IADD3 R44, P5, R93, R44, RZ ;  /* 0x0000002c5d2ca210 */ /* 0x001fca0007fbe0ff */
[----:B------:R-:W-:-:S05]  /*63410*/  @!P2 IMAD.X R45, R94, 0x1, R45, P5 ;  /* 0x000000015e2da824 */ /* 0x000fca00028e062d */
[----:B------:R0:W-:Y:S02]  /*63420*/  @!P2 STG.E.U8 desc[UR54][R44.64+0xc8], R49 ;  /* 0x0000c8312c00a986 */ /* 0x0001e4000c101136 */
[----:B0-----:R-:W-:Y:S02]  /*63430*/  F2FP.SATFINITE.E4M3.F32.PACK_AB_MERGE_C R45, RZ, R40, RZ ;  /* 0x00000028ff2d723e */ /* 0x001fe400048070ff */
[----:B------:R-:W0:Y:S01]  /*63440*/  @!P1 LDC.64 R40, c[0x0][0x5c0] ;  /* 0x00017000ff289b82 */ /* 0x000e220000000a00 */
[----:B--2---:R-:W-:Y:S02]  /*63450*/  FMUL R42, R141, UR47 ;  /* 0x0000002f8d2a7c20 */ /* 0x004fe40008400000 */
[----:B------:R-:W2:Y:S01]  /*63460*/  LDL.LU R141, [R1+0x9ec] ;  /* 0x0009ec00018d7983 */ /* 0x000ea20000300800 */
[----:B-1----:R-:W-:Y:S02]  /*63470*/  @!P6 IADD3 R46, P5, R91, R46, RZ ;  /* 0x0000002e5b2ee210 */ /* 0x002fe40007fbe0ff */
[----:B------:R-:W-:Y:S01]  /*63480*/  ISETP.NE.AND P3, PT, R112, RZ, PT ;  /* 0x000000ff7000720c */ /* 0x000fe20003f65270 */
[----:B------:R-:W2:Y:S01]  /*63490*/  LDL.LU R144, [R1+0x9f0] ;  /* 0x0009f00001907983 */ /* 0x000ea20000300800 */
[----:B------:R-:W-:Y:S01]  /*634a0*/  ISETP.NE.AND P0, PT, R111, RZ, PT ;  /* 0x000000ff6f00720c */ /* 0x000fe20003f05270 */
[----:B------:R-:W-:-:S05]  /*634b0*/  @!P6 IMAD.X R47, R92, 0x1, R47, P5 ;  /* 0x000000015c2fe824 */ /* 0x000fca00028e062f */
[----:B------:R1:W-:Y:S01]  /*634c0*/  @!P6 STG.E.U8 desc[UR54][R46.64+0xc9], R43 ;  /* 0x0000c92b2e00e986 */ /* 0x0003e2000c101136 */
[----:B0-----:R-:W-:Y:S02]  /*634d0*/  @!P1 IADD3 R40, P5, R89, R40, RZ ;  /* 0x0000002859289210 */ /* 0x001fe40007fbe0ff */
[----:B-1----:R-:W-:Y:S01]  /*634e0*/  F2FP.SATFINITE.E4M3.F32.PACK_AB_MERGE_C R43, RZ, R42, RZ ;  /* 0x0000002aff2b723e */ /* 0x002fe200048070ff */
[----:B----4-:R-:W-:Y:S02]  /*634f0*/  FMUL R42, R140, UR47 ;  /* 0x0000002f8c2a7c20 */ /* 0x010fe40008400000 */
[----:B------:R-:W-:Y:S01]  /*63500*/  @!P1 IMAD.X R41, R90, 0x1, R41, P5 ;  /* 0x000000015a299824 */ /* 0x000fe200028e0629 */
[----:B------:R-:W-:Y:S04]  /*63510*/  @!P3 STG.E.U8 desc[UR54][R38.64+0xd0], R51 ;  /* 0x0000d0332600b986 */ /* 0x000fe8000c101136 */
[----:B------:R-:W4:Y:S04]  /*63520*/  LDL.LU R140, [R1+0x9f4] ;  /* 0x0009f400018c7983 */ /* 0x000f280000300800 */
[----:B------:R5:W-:Y:S04]  /*63530*/  @!P0 STG.E.U8 desc[UR54][R36.64+0xd1], R45 ;  /* 0x0000d12d24008986 */ /* 0x000be8000c101136 */
[----:B------:R0:W-:Y:S01]  /*63540*/  @!P1 STG.E.U8 desc[UR54][R40.64+0xd0], R43 ;  /* 0x0000d02b28009986 */ /* 0x0001e2000c101136 */
[----:B-----5:R-:W-:-:S03]  /*63550*/  FMUL R36, R143, UR47 ;  /* 0x0000002f8f247c20 */ /* 0x020fc60008400000 */
[----:B------:R-:W5:Y:S01]  /*63560*/  LDL.LU R143, [R1+0x9f8] ;  /* 0x0009f800018f7983 */ /* 0x000f620000300800 */
[----:B0-----:R-:W-:-:S05]  /*63570*/  FMUL R40, R142, UR47 ;  /* 0x0000002f8e287c20 */ /* 0x001fca0008400000 */
[----:B------:R-:W-:Y:S01]  /*63580*/  F2FP.SATFINITE.E4M3.F32.PACK_AB_MERGE_C R41, RZ, R40, RZ ;  /* 0x00000028ff29723e */ /* 0x000fe200048070ff */
[----:B---3--:R-:W-:Y:S02]  /*63590*/  FMUL R40, R139, UR47 ;  /* 0x0000002f8b287c20 */ /* 0x008fe40008400000 */
[----:B------:R-:W3:Y:S01]  /*635a0*/  LDL.LU R139, [R1+0x9fc] ;  /* 0x0009fc00018b7983 */ /* 0x000ee20000300800 */
[----:B------:R-:W-:Y:S02]  /*635b0*/  ISETP.NE.AND P4, PT, R126, RZ, PT ;  /* 0x000000ff7e00720c */ /* 0x000fe40003f85270 */
[----:B------:R-:W-:Y:S01]  /*635c0*/  ISETP.NE.AND P2, PT, R124, RZ, PT ;  /* 0x000000ff7c00720c */ /* 0x000fe20003f45270 */
[----:B------:R-:W3:Y:S10]  /*635d0*/  LDL.LU R142, [R1+0xa00] ;  /* 0x000a0000018e7983 */ /* 0x000ef40000300800 */
[----:B------:R-:W0:Y:S01]  /*635e0*/  @!P4 LDC.64 R46, c[0x0][0x5c0] ;  /* 0x00017000ff2ecb82 */ /* 0x000e220000000a00 */
[----:B------:R-:W-:-:S02]  /*635f0*/  ISETP.NE.AND P3, PT, R121, RZ, PT ;  /* 0x000000ff7900720c */ /* 0x000fc40003f65270 */
[----:B------:R-:W-:-:S11]  /*63600*/  F2FP.SATFINITE.E4M3.F32.PACK_AB_MERGE_C R45, RZ, R42, RZ ;  /* 0x0000002aff2d723e */ /* 0x000fd600048070ff */
[----:B------:R-:W1:Y:S01]  /*63610*/  @!P3 LDC.64 R42, c[0x0][0x5c0] ;  /* 0x00017000ff2abb82 */ /* 0x000e620000000a00 */
[----:B0-----:R-:W-:-:S05]  /*63620*/  @!P4 IADD3 R38, P5, R87, R46, RZ ;  /* 0x0000002e5726c210 */ /* 0x001fca0007fbe0ff */
[----:B------:R-:W-:Y:S01]  /*63630*/  @!P4 IMAD.X R39, R88, 0x1, R47, P5 ;  /* 0x000000015827c824 */ /* 0x000fe200028e062f */
[----:B------:R-:W-:Y:S02]  /*63640*/  F2FP.SATFINITE.E4M3.F32.PACK_AB_MERGE_C R47, RZ, R36, RZ ;  /* 0x00000024ff2f723e */ /* 0x000fe400048070ff */
[----:B------:R-:W0:Y:S02]  /*63650*/  @!P2 LDC.64 R36, c[0x0][0x5c0] ;  /* 0x00017000ff24ab82 */ /* 0x000e240000000a00 */
[----:B------:R2:W-:Y:S01]  /*63660*/  @!P4 STG.E.U8 desc[UR54][R38.64+0xd1], R45 ;  /* 0x0000d12d2600c986 */ /* 0x0005e2000c101136 */
[----:B------:R-:W-:Y:S01]  /*63670*/  ISETP.NE.AND P5, PT, R100, RZ, PT ;  /* 0x000000ff6400720c */ /* 0x000fe20003fa5270 */
[----:B--2---:R-:W-:Y:S02]  /*63680*/  FMUL R38, R141, UR47 ;  /* 0x0000002f8d267c20 */ /* 0x004fe40008400000 */
[----:B------:R-:W2:Y:S01]  /*63690*/  LDL.LU R141, [R1+0xa04] ;  /* 0x000a0400018d7983 */ /* 0x000ea20000300800 */
[----:B------:R-:W-:-:S09]  /*636a0*/  ISETP.NE.AND P6, PT, R102, RZ, PT ;  /* 0x000000ff6600720c */ /* 0x000fd20003fc5270 */
[----:B------:R1:W-:Y:S01]  /*636b0*/  @!P5 STG.E.U8 desc[UR54][R34.64+0xd8], R47 ;  /* 0x0000d82f2200d986 */ /* 0x0003e2000c101136 */
[----:B0-----:R-:W-:Y:S02]  /*636c0*/  @!P2 IADD3 R36, P5, R85, R36, RZ ;  /* 0x000000245524a210 */ /* 0x001fe40007fbe0ff */
[----:B------:R-:W-:-:S03]  /*636d0*/  F2FP.SATFINITE.E4M3.F32.PACK_AB_MERGE_C R39, RZ, R40, RZ ;  /* 0x00000028ff27723e */ /* 0x000fc600048070ff */
[----:B------:R-:W-:Y:S01]  /*636e0*/  @!P2 IMAD.X R37, R86, 0x1, R37, P5 ;  /* 0x000000015625a824 */ /* 0x000fe200028e0625 */
[----:B-1----:R-:W-:Y:S01]  /*636f0*/  @!P3 IADD3 R34, P5, R83, R42, RZ ;  /* 0x0000002a5322b210 */ /* 0x002fe20007fbe0ff */
[----:B------:R4:W-:Y:S04]  /*63700*/  @!P6 STG.E.U8 desc[UR54][R32.64+0xd9], R41 ;  /* 0x0000d9292000e986 */ /* 0x0009e8000c101136 */
[----:B------:R-:W-:Y:S01]  /*63710*/  @!P3 IMAD.X R35, R84, 0x1, R43, P5 ;  /* 0x000000015423b824 */ /* 0x000fe200028e062b */
[----:B------:R-:W-:Y:S01]  /*63720*/  F2FP.SATFINITE.E4M3.F32.PACK_AB_MERGE_C R43, RZ, R38, RZ ;  /* 0x00000026ff2b723e */ /* 0x000fe200048070ff */
[----:B------:R5:W-:Y:S01]  /*63730*/  @!P2 STG.E.U8 desc[UR54][R36.64+0xd8], R39 ;  /* 0x0000d8272400a986 */ /* 0x000be2000c101136 */
[----:B------:R-:W-:Y:S01]  /*63740*/  FMUL R38, R144, UR47 ;  /* 0x0000002f90267c20 */ /* 0x000fe20008400000 */
[----:B----4-:R-:W-:-:S02]  /*63750*/  FMUL R32, R140, UR47 ;  /* 0x0000002f8c207c20 */ /* 0x010fc40008400000 */
[----:B------:R-:W4:Y:S04]  /*63760*/  LDL.LU R140, [R1+0xa08] ;  /* 0x000a0800018c7983 */ /* 0x000f280000300800 */
[----:B------:R-:W4:Y:S04]  /*63770*/  LDL.LU R144, [R1+0xa0c] ;  /* 0x000a0c0001907983 */ /* 0x000f280000300800 */
[----:B------:R3:W-:Y:S01]  /*63780*/  @!P3 STG.E.U8 desc[UR54][R34.64+0xd9], R43 ;  /* 0x0000d92b2200b986 */ /* 0x0007e2000c101136 */
[----:B-----5:R-:W-:-:S03]  /*63790*/  FMUL R36, R143, UR47 ;  /* 0x0000002f8f247c20 */ /* 0x020fc60008400000 */
[----:B------:R-:W5:Y:S01]  /*637a0*/  LDL.LU R143, [R1+0xa10] ;  /* 0x000a1000018f7983 */ /* 0x000f620000300800 */
[----:B---3--:R-:W-:-:S03]  /*637b0*/  FMUL R34, R139, UR47 ;  /* 0x0000002f8b227c20 */ /* 0x008fc60008400000 */
[----:B------:R-:W3:Y:S01]  /*637c0*/  LDL.LU R139, [R1+0xa14] ;  /* 0x000a1400018b7983 */ /* 0x000ee20000300800 */
[----:B------:R-:W-:Y:S02]  /*637d0*/  ISETP.NE.AND P1, PT, R120, RZ, PT ;  /* 0x000000ff7800720c */ /* 0x000fe40003f25270 */
[----:B------:R-:W-:Y:S02]  /*637e0*/  ISETP.NE.AND P4, PT, R119, RZ, PT ;  /* 0x000000ff7700720c */ /* 0x000fe40003f85270 */
[----:B------:R-:W-:Y:S02]  /*637f0*/  F2FP.SATFINITE.E4M3.F32.PACK_AB_MERGE_C R37, RZ, R32, RZ ;  /* 0x00000020ff25723e */ /* 0x000fe400048070ff */
[----:B------:R-:W-:-:S07]  /*63800*/  F2FP.SATFINITE.E4M3.F32.PACK_AB_MERGE_C R41, RZ, R38, RZ ;  /* 0x00000026ff29723e */ /* 0x000fce00048070ff */
[----:B------:R-:W0:Y:S01]  /*63810*/  @!P1 LDC.64 R32, c[0x0][0x5c0] ;  /* 0x00017000ff209b82 */ /* 0x000e220000000a00 */
[----:B------:R-:W-:Y:S02]  /*63820*/  ISETP.NE.AND P0, PT, R101, RZ, PT ;  /* 0x000000ff6500720c */ /* 0x000fe40003f05270 */
[----:B------:R-:W-:-:S05]  /*63830*/  ISETP.NE.AND P5, PT, R103, RZ, PT ;  /* 0x000000ff6700720c */ /* 0x000fca0003fa5270 */
[----:B------:R-:W1:Y:S06]  /*63840*/  @!P4 LDC.64 R38, c[0x0][0x5c0] ;  /* 0x00017000ff26cb82 */ /* 0x000e6c0000000a00 */
[----:B------:R1:W-:Y:S04]  /*63850*/  @!P0 STG.E.U8 desc[UR54][R28.64+0xc0], R41 ;  /* 0x0000c0291c008986 */ /* 0x0003e8000c101136 */
[----:B------:R1:W-:Y:S01]  /*63860*/  @!P5 STG.E.U8 desc[UR54][R22.64+0xc1], R37 ;  /* 0x0000c1251600d986 */ /* 0x0003e2000c101136 */
[----:B0-----:R-:W-:-:S05]  /*63870*/  @!P1 IADD3 R32, P5, R81, R32, RZ ;  /* 0x0000002051209210 */ /* 0x001fca0007fbe0ff */
[----:B------:R-:W-:Y:S01]  /*63880*/  @!P1 IMAD.X R33, R82, 0x1, R33, P5 ;  /* 0x0000000152219824 */ /* 0x000fe200028e0621 */
[----:B-1----:R-:W-:Y:S02]  /*63890*/  @!P4 IADD3 R28, P5, R79, R38, RZ ;  /* 0x000000264f1cc210 */ /* 0x002fe40007fbe0ff */
[----:B------:R-:W-:Y:S01]  /*638a0*/  F2FP.SATFINITE.E4M3.F32.PACK_AB_MERGE_C R35, RZ, R36, RZ ;  /* 0x00000024ff23723e */ /* 0x000fe200048070ff */
[----:B------:R-:W-:Y:S01]  /*638b0*/  FMUL R22, R142, UR47 ;  /* 0x0000002f8e167c20 */ /* 0x000fe20008400000 */
[----:B------:R-:W-:Y:S01]  /*638c0*/  ISETP.NE.AND P2, PT, R118, RZ, PT ;  /* 0x000000ff7600720c */ /* 0x000fe20003f45270 */
[----:B------:R-:W-:Y:S01]  /*638d0*/  @!P4 IMAD.X R29, R80, 0x1, R39, P5 ;  /* 0x00000001501dc824 */ /* 0x000fe200028e0627 */
[----:B------:R-:W-:Y:S01]  /*638e0*/  F2FP.SATFINITE.E4M3.F32.PACK_AB_MERGE_C R37, RZ, R34, RZ ;  /* 0x00000022ff25723e */ /* 0x000fe200048070ff */
[----:B------:R0:W-:Y:S01]  /*638f0*/  @!P1 STG.E.U8 desc[UR54][R32.64+0xc0], R35 ;  /* 0x0000c02320009986 */ /* 0x0001e2000c101136 */
[----:B------:R-:W-:-:S03]  /*63900*/  F2FP.SATFINITE.E4M3.F32.PACK_AB_MERGE_C R39, RZ, R22, RZ ;  /* 0x00000016ff27723e */ /* 0x000fc600048070ff */
[----:B------:R-:W-:Y:S01]  /*63910*/  @!P4 STG.E.U8 desc[UR54][R28.64+0xc1], R37 ;  /* 0x0000c1251c00c986 */ /* 0x000fe2000c101136 */
[----:B------:R-:W-:-:S03]  /*63920*/  ISETP.NE.AND P4, PT, R114, RZ, PT ;  /* 0x000000ff7200720c */ /* 0x000fc60003f85270 */
[----:B------:R-:W3:Y:S01]  /*63930*/  LDL.LU R142, [R1+0xa18] ;  /* 0x000a1800018e7983 */ /* 0x000ee20000300800 */
[----:B--2---:R-:W-:Y:S01]  /*63940*/  FMUL R22, R141, UR47 ;  /* 0x0000002f8d167c20 */ /* 0x004fe20008400000 */
[----:B------:R-:W-:Y:S02]  /*63950*/  ISETP.NE.AND P5, PT, R104, RZ, PT ;  /* 0x000000ff6800720c */ /* 0x000fe40003fa5270 */
[----:B------:R-:W2:Y:S02]  /*63960*/  LDL.LU R141, [R1+0xa1c] ;  /* 0x000a1c00018d7983 */ /* 0x000ea40000300800 */
[----:B0-----:R-:W-:Y:S02]  /*63970*/  F2FP.SATFINITE.E4M3.F32.PACK_AB_MERGE_C R33, RZ, R22, RZ ;  /* 0x00000016ff21723e */ /* 0x001fe400048070ff */
[----:B------:R-:W0:Y:S08]  /*63980*/  @!P2 LDC.64 R22, c[0x0][0x5c0] ;  /* 0x00017000ff16ab82 */ /* 0x000e300000000a00 */
[----:B------:R-:W1:Y:S01]  /*63990*/  @!P4 LDC.64 R34, c[0x0][0x5c0] ;  /* 0x00017000ff22cb82 */ /* 0x000e620000000a00 */
[----:B------:R-:W-:Y:S01]  /*639a0*/  ISETP.NE.AND P6, PT, R105, RZ, PT ;  /* 0x000000ff6900720c */ /* 0x000fe20003fc5270 */
[----:B------:R1:W-:Y:S01]  /*639b0*/  @!P5 STG.E.U8 desc[UR54][R20.64+0xc8], R39 ;  /* 0x0000c8271400d986 */ /* 0x0003e2000c101136 */
[----:B0-----:R-:W-:Y:S01]  /*639c0*/  @!P2 IADD3 R22, P5, R77, R22, RZ ;  /* 0x000000164d16a210 */ /* 0x001fe20007fbe0ff */
[----:B----4-:R-:W-:-:S02]  /*639d0*/  FMUL R32, R140, UR47 ;  /* 0x0000002f8c207c20 */ /* 0x010fc40008400000 */
[----:B------:R-:W4:Y:S02]  /*639e0*/  LDL.LU R140, [R1+0xa20] ;  /* 0x000a2000018c7983 */ /* 0x000f240000300800 */
[----:B------:R-:W-:-:S06]  /*639f0*/  @!P2 IMAD.X R23, R78, 0x1, R23, P5 ;  /* 0x000000014e17a824 */ /* 0x000fcc00028e0617 */
[----:B------:R5:W-:Y:S01]  /*63a00*/  @!P6 STG.E.U8 desc[UR54][R18.64+0xc9], R33 ;  /* 0x0000c9211200e986 */ /* 0x000be2000c101136 */
[----:B-1----:R-:W-:-:S05]  /*63a10*/  @!P4 IADD3 R20, P5, R75, R34, RZ ;  /* 0x000000224b14c210 */ /* 0x002fca0007fbe0ff */
[----:B------:R-:W-:Y:S02]  /*63a20*/  @!P4 IMAD.X R21, R76, 0x1, R35, P5 ;  /* 0x000000014c15c824 */ /* 0x000fe400028e0623 */
[----:B-----5:R-:W-:Y:S02]  /*63a30*/  FMUL R18, R143, UR47 ;  /* 0x0000002f8f127c20 */ /* 0x020fe40008400000 */
[----:B------:R-:W5:Y:S03]  /*63a40*/  LDL.LU R143, [R1+0xa24] ;  /* 0x000a2400018f7983 */ /* 0x000f660000300800 */
[----:B------:R-:W-:Y:S01]  /*63a50*/  F2FP.SATFINITE.E4M3.F32.PACK_AB_MERGE_C R35, RZ, R18, RZ ;  /* 0x00000012ff23723e */ /* 0x000fe200048070ff */
[----:B---3--:R-:W-:Y:S02]  /*63a60*/  FMUL R18, R139, UR47 ;  /* 0x0000002f8b127c20 */ /* 0x008fe40008400000 */
[----:B------:R-:W3:Y:S01]  /*63a70*/  LDL.LU R139, [R1+0xa28] ;  /* 0x000a2800018b7983 */ /* 0x000ee20000300800 */
[----:B------:R-:W-:-:S05]  /*63a80*/  F2FP.SATFINITE.E4M3.F32.PACK_AB_MERGE_C R29, RZ, R32, RZ ;  /* 0x00000020ff1d723e */ /* 0x000fca00048070ff */
[----:B------:R0:W-:Y:S01]  /*63a90*/  @!P2 STG.E.U8 desc[UR54][R22.64+0xc8], R29 ;  /* 0x0000c81d1600a986 */ /* 0x0001e2000c101136 */
[----:B------:R-:W-:Y:S02]  /*63aa0*/  ISETP.NE.AND P2, PT, R113, RZ, PT ;  /* 0x000000ff7100720c */ /* 0x000fe40003f45270 */
[----:B------:R-:W-:Y:S01]  /*63ab0*/  ISETP.NE.AND P1, PT, R115, RZ, PT ;  /* 0x000000ff7300720c */ /* 0x000fe20003f25270 */
[----:B------:R-:W-:Y:S01]  /*63ac0*/  FMUL R28, R144, UR47 ;  /* 0x0000002f901c7c20 */ /* 0x000fe20008400000 */
[----:B0-----:R-:W-:-:S09]  /*63ad0*/  F2FP.SATFINITE.E4M3.F32.PACK_AB_MERGE_C R23, RZ, R18, RZ ;  /* 0x00000012ff17723e */ /* 0x001fd200048070ff */
[----:B------:R-:W0:Y:S01]  /*63ae0*/  @!P2 LDC.64 R18, c[0x0][0x5c0] ;  /* 0x00017000ff12ab82 */ /* 0x000e220000000a00 */
[----:B------:R-:W-:Y:S02]  /*63af0*/  ISETP.NE.AND P5, PT, R106, RZ, PT ;  /* 0x000000ff6a00720c */ /* 0x000fe40003fa5270 */
[----:B------:R-:W-:-:S05]  /*63b00*/  F2FP.SATFINITE.E4M3.F32.PACK_AB_MERGE_C R33, RZ, R28, RZ ;  /* 0x0000001cff21723e */ /* 0x000fca00048070ff */
[----:B------:R-:W1:Y:S01]  /*63b10*/  @!P1 LDC.64 R28, c[0x0][0x5c0] ;  /* 0x00017000ff1c9b82 */ /* 0x000e620000000a00 */
[----:B------:R2:W-:Y:S01]  /*63b20*/  @!P4 STG.E.U8 desc[UR54][R20.64+0xc9], R33 ;  /* 0x0000c9211400c986 */ /* 0x0005e2000c101136 */
[----:B------:R-:W-:-:S04]  /*63b30*/  ISETP.NE.AND P4, PT, R108, RZ, PT ;  /* 0x000000ff6c00720c */ /* 0x000fc80003f85270 */
[----:B------:R1:W-:Y:S01]  /*63b40*/  @!P5 STG.E.U8 desc[UR54][R16.64+0xd0], R35 ;  /* 0x0000d0231000d986 */ /* 0x0003e2000c101136 */
[----:B------:R-:W-:-:S03]  /*63b50*/  FMUL R22, R142, UR47 ;  /* 0x0000002f8e167c20 */ /* 0x000fc60008400000 */
[----:B------:R-:W5:Y:S01]  /*63b60*/  LDL.LU R142, [R1+0xa2c] ;  /* 0x000a2c00018e7983 */ /* 0x000f620000300800 */
[----:B--2---:R-:W-:-:S03]  /*63b70*/  FMUL R20, R141, UR47 ;  /* 0x0000002f8d147c20 */ /* 0x004fc60008400000 */
[----:B------:R-:W2:Y:S01]  /*63b80*/  LDL.LU R141, [R1+0xa30] ;  /* 0x000a3000018d7983 */ /* 0x000ea20000300800 */
[----:B0-----:R-:W-:Y:S02]  /*63b90*/  @!P2 IADD3 R18, P5, R73, R18, RZ ;  /* 0x000000124912a210 */ /* 0x001fe40007fbe0ff */
[----:B------:R-:W-:-:S03]  /*63ba0*/  F2FP.SATFINITE.E4M3.F32.PACK_AB_MERGE_C R21, RZ, R22, RZ ;  /* 0x00000016ff15723e */ /* 0x000fc600048070ff */
[----:B------:R-:W-:Y:S01]  /*63bb0*/  @!P2 IMAD.X R19, R74, 0x1, R19, P5 ;  /* 0x000000014a13a824 */ /* 0x000fe200028e0613 */
[----:B------:R0:W-:Y:S04]  /*63bc0*/  @!P4 STG.E.U8 desc[UR54][R14.64+0xd1], R23 ;  /* 0x0000d1170e00c986 */ /* 0x0001e8000c101136 */
[----:B------:R-:W-:Y:S01]  /*63bd0*/  @!P2 STG.E.U8 desc[UR54][R18.64+0xd0], R21 ;  /* 0x0000d0151200a986 */ /* 0x000fe2000c101136 */
[----:B-1----:R-:W-:-:S05]  /*63be0*/  @!P1 IADD3 R16, P2, R71, R28, RZ ;  /* 0x0000001c47109210 */ /* 0x002fca0007f5e0ff */
[----:B------:R-:W-:Y:S01]  /*63bf0*/  @!P1 IMAD.X R17, R72, 0x1, R29, P2 ;  /* 0x0000000148119824 */ /* 0x000fe200010e061d */
[----:B0-----:R-:W-:Y:S01]  /*63c00*/  F2FP.SATFINITE.E4M3.F32.PACK_AB_MERGE_C R23, RZ, R20, RZ ;  /* 0x00000014ff17723e */ /* 0x001fe200048070ff */
[----:B----4-:R-:W-:Y:S02]  /*63c10*/  FMUL R14, R140, UR47 ;  /* 0x0000002f8c0e7c20 */ /* 0x010fe40008400000 */
[----:B------:R-:W4:Y:S04]  /*63c20*/  LDL.LU R140, [R1+0xa34] ;  /* 0x000a3400018c7983 */ /* 0x000f280000300800 */
[----:B------:R3:W-:Y:S01]  /*63c30*/  @!P1 STG.E.U8 desc[UR54][R16.64+0xd1], R23 ;  /* 0x0000d11710009986 */ /* 0x0007e2000c101136 */
[----:B------:R-:W-:-:S13]  /*63c40*/  ISETP.NE.AND P0, PT, R116, RZ, PT ;  /* 0x000000ff7400720c */ /* 0x000fda0003f05270 */
[----:B------:R-:W0:Y:S01]  /*63c50*/  @!P0 LDC.64 R32, c[0x0][0x5c0] ;  /* 0x00017000ff208b82 */ /* 0x000e220000000a00 */
[----:B---3--:R-:W-:Y:S02]  /*63c60*/  FMUL R16, R139, UR47 ;  /* 0x0000002f8b107c20 */ /* 0x008fe40008400000 */
[----:B------:R-:W3:Y:S01]  /*63c70*/  LDL.LU R139, [R1+0xa38] ;  /* 0x000a3800018b7983 */ /* 0x000ee20000300800 */
[----:B------:R-:W-:Y:S02]  /*63c80*/  ISETP.NE.AND P3, PT, R117, RZ, PT ;  /* 0x000000ff7500720c */ /* 0x000fe40003f65270 */
[----:B------:R-:W-:Y:S02]  /*63c90*/  F2FP.SATFINITE.E4M3.F32.PACK_AB_MERGE_C R29, RZ, R14, RZ ;  /* 0x0000000eff1d723e */ /* 0x000fe400048070ff */
[----:B0-----:R-:W-:Y:S02]  /*63ca0*/  @!P0 IADD3 R14, P1, R69, R32, RZ ;  /* 0x00000020450e8210 */ /* 0x001fe40007f3e0ff */
[----:B------:R-:W-:-:S03]  /*63cb0*/  ISETP.NE.AND P4, PT, R99, RZ, PT ;  /* 0x000000ff6300720c */ /* 0x000fc60003f85270 */
[----:B------:R-:W-:Y:S01]  /*63cc0*/  @!P0 IMAD.X R15, R70, 0x1, R33, P1 ;  /* 0x00000001460f8824 */ /* 0x000fe200008e0621 */
[----:B------:R-:W-:-:S03]  /*63cd0*/  ISETP.LT.OR P1, PT, R30, 0xc1, !P4 ;  /* 0x000000c11e00780c */ /* 0x000fc60006721670 */
[----:B------:R-:W0:Y:S01]  /*63ce0*/  @!P3 LDC.64 R32, c[0x0][0x5c0] ;  /* 0x00017000ff20bb82 */ /* 0x000e220000000a00 */
[----:B------:R-:W-:Y:S02]  /*63cf0*/  ISETP.NE.AND P6, PT, R109, RZ, PT ;  /* 0x000000ff6d00720c */ /* 0x000fe40003fc5270 */
[----:B------:R-:W-:Y:S01]  /*63d00*/  ISETP.NE.AND P5, PT, R110, RZ, PT ;  /* 0x000000ff6e00720c */ /* 0x000fe20003fa5270 */
[----:B-----5:R-:W-:Y:S01]  /*63d10*/  FMUL R18, R143, UR47 ;  /* 0x0000002f8f127c20 */ /* 0x020fe20008400000 */
[----:B------:R-:W-:-:S05]  /*63d20*/  ISETP.LT.OR P2, PT, R30, 0xc2, !P4 ;  /* 0x000000c21e00780c */ /* 0x000fca0006741670 */
[----:B------:R-:W1:Y:S01]  /*63d30*/  @!P1 LDC.64 R34, c[0x0][0x5c0] ;  /* 0x00017000ff229b82 */ /* 0x000e620000000a00 */
[----:B------:R-:W-:Y:S02]  /*63d40*/  F2FP.SATFINITE.E4M3.F32.PACK_AB_MERGE_C R19, RZ, R18, RZ ;  /* 0x00000012ff13723e */ /* 0x000fe400048070ff */
[----:B------:R-:W-:Y:S01]  /*63d50*/  F2FP.SATFINITE.E4M3.F32.PACK_AB_MERGE_C R21, RZ, R16, RZ ;  /* 0x00000010ff15723e */ /* 0x000fe200048070ff */
[----:B------:R0:W-:Y:S04]  /*63d60*/  @!P6 STG.E.U8 desc[UR54][R12.64+0xd8], R29 ;  /* 0x0000d81d0c00e986 */ /* 0x0001e8000c101136 */
[----:B------:R5:W-:Y:S04]  /*63d70*/  @!P5 STG.E.U8 desc[UR54][R10.64+0xd9], R19 ;  /* 0x0000d9130a00d986 */ /* 0x000be8000c101136 */
[----:B------:R2:W-:Y:S01]  /*63d80*/  @!P0 STG.E.U8 desc[UR54][R14.64+0xd8], R21 ;  /* 0x0000d8150e008986 */ /* 0x0005e2000c101136 */
[----:B0-----:R-:W-:Y:S01]  /*63d90*/  @!P3 IADD3 R12, P0, R9, R32, RZ ;  /* 0x00000020090cb210 */ /* 0x001fe20007f1e0ff */
[----:B------:R-:W0:Y:S01]  /*63da0*/  @!P2 LDC.64 R28, c[0x0][0x5c0] ;  /* 0x00017000ff1cab82 */ /* 0x000e220000000a00 */
[----:B-----5:R-:W-:-:S02]  /*63db0*/  @!P1 IMAD.MOV.U32 R10, RZ, RZ, R26 ;  /* 0x000000ffff0a9224 */ /* 0x020fc400078e001a */
[----:B------:R-:W-:Y:S02]  /*63dc0*/  @!P1 IMAD.MOV.U32 R11, RZ, RZ, R31 ;  /* 0x000000ffff0b9224 */ /* 0x000fe400078e001f */
[----:B------:R-:W-:-:S04]  /*63dd0*/  @!P1 IMAD.WIDE.U32 R16, R24, 0x180, R10 ;  /* 0x0000018018109825 */ /* 0x000fc800078e000a */
[----:B------:R-:W-:Y:S02]  /*63de0*/  @!P3 IMAD.X R13, R68, 0x1, R33, P0 ;  /* 0x00000001440db824 */ /* 0x000fe400000e0621 */
[----:B------:R-:W-:Y:S01]  /*63df0*/  FMUL R9, R142, UR47 ;  /* 0x0000002f8e097c20 */ /* 0x000fe20008400000 */
[----:B------:R-:W-:Y:S01]  /*63e00*/  @!P1 IMAD R18, R25, 0x180, RZ ;  /* 0x0000018019129824 */ /* 0x000fe200078e02ff */
[----:B-1----:R-:W-:-:S03]  /*63e10*/  @!P1 IADD3 R16, P0, R16, R34, RZ ;  /* 0x0000002210109210 */ /* 0x002fc60007f1e0ff */
[----:B------:R-:W-:Y:S02]  /*63e20*/  F2FP.SATFINITE.E4M3.F32.PACK_AB_MERGE_C R23, RZ, R9, RZ ;  /* 0x00000009ff17723e */ /* 0x000fe400048070ff */
[----:B------:R-:W-:Y:S02]  /*63e30*/  @!P1 IADD3.X R17, R35, R17, R18, P0, !PT ;  /* 0x0000001123119210 */ /* 0x000fe400007fe412 */
[C---:B------:R-:W-:Y:S01]  /*63e40*/  ISETP.LT.OR P0, PT, R30.reuse, 0xca, !P4 ;  /* 0x000000ca1e00780c */ /* 0x040fe20006701670 */
[----:B------:R1:W-:Y:S01]  /*63e50*/  @!P3 STG.E.U8 desc[UR54][R12.64+0xd9], R23 ;  /* 0x0000d9170c00b986 */ /* 0x0003e2000c101136 */
[----:B------:R-:W-:Y:S01]  /*63e60*/  ISETP.LT.OR P3, PT, R30, 0xc9, !P4 ;  /* 0x000000c91e00780c */ /* 0x000fe20006761670 */
[----:B--2---:R-:W-:Y:S01]  /*63e70*/  FMUL R9, R141, UR47 ;  /* 0x0000002f8d097c20 */ /* 0x004fe20008400000 */
[----:B------:R-:W-:Y:S02]  /*63e80*/  @!P2 IMAD.MOV.U32 R10, RZ, RZ, R26 ;  /* 0x000000ffff0aa224 */ /* 0x000fe400078e001a */
[----:B------:R-:W-:-:S02]  /*63e90*/  @!P2 IMAD.MOV.U32 R11, RZ, RZ, R31 ;  /* 0x000000ffff0ba224 */ /* 0x000fc400078e001f */
[----:B------:R-:W-:Y:S01]  /*63ea0*/  F2FP.SATFINITE.E4M3.F32.PACK_AB_MERGE_C R15, RZ, R9, RZ ;  /* 0x00000009ff0f723e */ /* 0x000fe200048070ff */
[----:B------:R-:W-:Y:S01]  /*63eb0*/  @!P2 IMAD.WIDE.U32 R10, R24, 0x180, R10 ;  /* 0x00000180180aa825 */ /* 0x000fe200078e000a */
[----:B------:R-:W-:-:S03]  /*63ec0*/  LOP3.LUT P6, RZ, R0, 0x40000, RZ, 0xc0, !PT ;  /* 0x0004000000ff7812 */ /* 0x000fc600078cc0ff */
[----:B------:R-:W-:Y:S01]  /*63ed0*/  @!P1 STG.E.U8 desc[UR54][R16.64+0xc0], R15 ;  /* 0x0000c00f10009986 */ /* 0x000fe2000c101136 */
[----:B-1----:R-:W-:Y:S01]  /*63ee0*/  @!P2 IMAD R12, R25, 0x180, RZ ;  /* 0x00000180190ca824 */ /* 0x002fe200078e02ff */
[----:B------:R-:W1:Y:S01]  /*63ef0*/  @!P3 LDC.64 R20, c[0x0][0x5c0] ;  /* 0x00017000ff14bb82 */ /* 0x000e620000000a00 */
[----:B0-----:R-:W-:-:S07]  /*63f00*/  @!P2 IADD3 R10, P1, R10, R28, RZ ;  /* 0x0000001c0a0aa210 */ /* 0x001fce0007f3e0ff */
[----:B------:R-:W0:Y:S01]  /*63f10*/  @!P0 LDC.64 R32, c[0x0][0x5c0] ;  /* 0x00017000ff208b82 */ /* 0x000e220000000a00 */
[----:B------:R-:W-:Y:S02]  /*63f20*/  @!P2 IADD3.X R11, R29, R11, R12, P1, !PT ;  /* 0x0000000b1d0ba210 */ /* 0x000fe40000ffe40c */
[----:B------:R-:W-:Y:S01]  /*63f30*/  ISETP.LT.OR P1, PT, R30, 0xc1, !P6 ;  /* 0x000000c11e00780c */ /* 0x000fe20007721670 */
[----:B----4-:R-:W-:-:S05]  /*63f40*/  FMUL R9, R140, UR47 ;  /* 0x0000002f8c097c20 */ /* 0x010fca0008400000 */
[----:B------:R-:W-:Y:S01]  /*63f50*/  F2FP.SATFINITE.E4M3.F32.PACK_AB_MERGE_C R19, RZ, R9, RZ ;  /* 0x00000009ff13723e */ /* 0x000fe200048070ff */
[----:B------:R-:W-:Y:S04]  /*63f60*/  BSSY B1, `(.L_x_136) ;  /* 0x0000013000017945 */ /* 0x000fe80003800000 */
[----:B------:R2:W-:Y:S02]  /*63f70*/  @!P2 STG.E.U8 desc[UR54][R10.64+0xc1], R19 ;  /* 0x0000c1130a00a986 */ /* 0x0005e4000c101136 */
[----:B--2---:R-:W-:Y:S02]  /*63f80*/  @!P3 IMAD.MOV.U32 R10, RZ, RZ, R26 ;  /* 0x000000ffff0ab224 */ /* 0x004fe400078e001a */
[----:B------:R-:W-:Y:S02]  /*63f90*/  @!P3 IMAD.MOV.U32 R11, RZ, RZ, R31 ;  /* 0x000000ffff0bb224 */ /* 0x000fe400078e001f */
[----:B------:R-:W-:-:S04]  /*63fa0*/  @!P3 IMAD.WIDE.U32 R12, R24, 0x180, R10 ;  /* 0x00000180180cb825 */ /* 0x000fc800078e000a */
[----:B---3--:R-:W-:-:S05]  /*63fb0*/  FMUL R9, R139, UR47 ;  /* 0x0000002f8b097c20 */ /* 0x008fca0008400000 */
[----:B------:R-:W-:Y:S01]  /*63fc0*/  F2FP.SATFINITE.E4M3.F32.PACK_AB_MERGE_C R9, RZ, R9, RZ ;  /* 0x00000009ff09723e */ /* 0x000fe200048070ff */
[----:B01----:R-:W-:Y:S06]  /*63fd0*/  @P1 BRA `(.L_x_137) ;  /* 0x00000000002c1947 */ /* 0x003fec0003800000 */
        /* <DEDUP_REMOVED lines=11> */
.L_x_137:
[----:B------:R-:W-:Y:S05]  /*64090*/  BSYNC B1 ;  /* 0x0000000000017941 */ /* 0x000fea0003800000 */
.L_x_136:
[----:B0-----:R-:W2:Y:S01]  /*640a0*/  LDL.LU R9, [R1+0xa3c] ;  /* 0x000a3c0001097983 */ /* 0x001ea20000300800 */
[----:B------:R-:W-:Y:S01]  /*640b0*/  ISETP.LT.OR P1, PT, R30, 0xc2, !P6 ;  /* 0x000000c21e00780c */ /* 0x000fe20007721670 */
[----:B------:R-:W-:Y:S01]  /*640c0*/  @!P3 IMAD R10, R25, 0x180, RZ ;  /* 0x00000180190ab824 */ /* 0x000fe200078e02ff */
[----:B------:R-:W-:Y:S01]  /*640d0*/  @!P3 IADD3 R12, P2, R12, R20, RZ ;  /* 0x000000140c0cb210 */ /* 0x000fe20007f5e0ff */
[----:B------:R-:W-:Y:S03]  /*640e0*/  BSSY B1, `(.L_x_138) ;  /* 0x0000010000017945 */ /* 0x000fe60003800000 */
[----:B------:R-:W-:Y:S01]  /*640f0*/  @!P3 IADD3.X R13, R21, R13, R10, P2, !PT ;  /* 0x0000000d150db210 */ /* 0x000fe200017fe40a */
[----:B--2---:R-:W-:-:S05]  /*64100*/  FMUL R9, R9, UR47 ;  /* 0x0000002f09097c20 */ /* 0x004fca0008400000 */
[----:B------:R-:W-:Y:S01]  /*64110*/  F2FP.SATFINITE.E4M3.F32.PACK_AB_MERGE_C R9, RZ, R9, RZ ;  /* 0x00000009ff09723e */ /* 0x000fe200048070ff */
[----:B------:R-:W-:Y:S06]  /*64120*/  @P1 BRA `(.L_x_139) ;  /* 0x00000000002c1947 */ /* 0x000fec0003800000 */
        /* <DEDUP_REMOVED lines=11> */
.L_x_139:
[----:B------:R-:W-:Y:S05]  /*641e0*/  BSYNC B1 ;  /* 0x0000000000017941 */ /* 0x000fea0003800000 */
.L_x_138:
[----:B0-----:R-:W2:Y:S04]  /*641f0*/  LDL.LU R9, [R1+0xa40] ;  /* 0x000a400001097983 */ /* 0x001ea80000300800 */
[----:B------:R-:W3:Y:S04]  /*64200*/  LDL.LU R17, [R1+0xa44] ;  /* 0x000a440001117983 */ /* 0x000ee80000300800 */
[----:B------:R-:W4:Y:S01]  /*64210*/  LDL.LU R16, [R1+0xa48] ;  /* 0x000a480001107983 */ /* 0x000f220000300800 */
[----:B------:R-:W-:Y:S01]  /*64220*/  @!P0 IMAD.MOV.U32 R10, RZ, RZ, R26 ;  /* 0x000000ffff0a8224 */ /* 0x000fe200078e001a */
[C---:B------:R-:W-:Y:S01]  /*64230*/  ISETP.LT.OR P2, PT, R30.reuse, 0xd1, !P4 ;  /* 0x000000d11e00780c */ /* 0x040fe20006741670 */
[----:B------:R-:W-:Y:S01]  /*64240*/  @!P0 IMAD.MOV.U32 R11, RZ, RZ, R31 ;  /* 0x000000ffff0b8224 */ /* 0x000fe200078e001f */
[----:B------:R-:W-:Y:S01]  /*64250*/  ISETP.LT.OR P1, PT, R30, 0xd2, !P4 ;  /* 0x000000d21e00780c */ /* 0x000fe20006721670 */
[----:B------:R-:W-:Y:S01]  /*64260*/  @!P0 IMAD R14, R25, 0x180, RZ ;  /* 0x00000180190e8824 */ /* 0x000fe200078e02ff */
[----:B------:R-:W-:Y:S01]  /*64270*/  BSSY B1, `(.L_x_140) ;  /* 0x000001b000017945 */ /* 0x000fe20003800000 */
[----:B------:R-:W-:-:S08]  /*64280*/  @!P0 IMAD.WIDE.U32 R10, R24, 0x180, R10 ;  /* 0x00000180180a8825 */ /* 0x000fd000078e000a */
[----:B------:R-:W0:Y:S08]  /*64290*/  @!P2 LDC.64 R18, c[0x0][0x5c0] ;  /* 0x00017000ff12ab82 */ /* 0x000e300000000a00 */
[----:B------:R-:W1:Y:S01]  /*642a0*/  @!P1 LDC.64 R20, c[0x0][0x5c0] ;  /* 0x00017000ff149b82 */ /* 0x000e620000000a00 */
[----:B--2---:R-:W-:-:S05]  /*642b0*/  FMUL R9, R9, UR47 ;  /* 0x0000002f09097c20 */ /* 0x004fca0008400000 */
[----:B------:R-:W-:Y:S01]  /*642c0*/  F2FP.SATFINITE.E4M3.F32.PACK_AB_MERGE_C R15, RZ, R9, RZ ;  /* 0x00000009ff0f723e */ /* 0x000fe200048070ff */
[----:B---3--:R-:W-:-:S04]  /*642d0*/  FMUL R9, R17, UR47 ;  /* 0x0000002f11097c20 */ /* 0x008fc80008400000 */
[----:B------:R2:W-:Y:S01]  /*642e0*/  @!P3 STG.E.U8 desc[UR54][R12.64+0xc8], R15 ;  /* 0x0000c80f0c00b986 */ /* 0x0005e2000c101136 */
[----:B------:R-:W-:Y:S02]  /*642f0*/  @!P0 IADD3 R10, P3, R10, R32, RZ ;  /* 0x000000200a0a8210 */ /* 0x000fe40007f7e0ff */
[----:B------:R-:W-:Y:S01]  /*64300*/  F2FP.SATFINITE.E4M3.F32.PACK_AB_MERGE_C R17, RZ, R9, RZ ;  /* 0x00000009ff11723e */ /* 0x000fe200048070ff */
[----:B----4-:R-:W-:Y:S01]  /*64310*/  FMUL R9, R16, UR47 ;  /* 0x0000002f10097c20 */ /* 0x010fe20008400000 */
[----:B------:R-:W-:Y:S02]  /*64320*/  @!P0 IADD3.X R11, R33, R11, R14, P3, !PT ;  /* 0x0000000b210b8210 */ /* 0x000fe40001ffe40e */
[----:B------:R-:W-:Y:S02]  /*64330*/  ISETP.LT.OR P3, PT, R30, 0xc9, !P6 ;  /* 0x000000c91e00780c */ /* 0x000fe40007761670 */
[----:B------:R-:W-:Y:S01]  /*64340*/  F2FP.SATFINITE.E4M3.F32.PACK_AB_MERGE_C R9, RZ, R9, RZ ;  /* 0x00000009ff09723e */ /* 0x000fe200048070ff */
[----:B------:R2:W-:Y:S10]  /*64350*/  @!P0 STG.E.U8 desc[UR54][R10.64+0xc9], R17 ;  /* 0x0000c9110a008986 */ /* 0x0005f4000c101136 */
[----:B01----:R-:W-:Y:S05]  /*64360*/  @P3 BRA `(.L_x_141) ;  /* 0x00000000002c3947 */ /* 0x003fea0003800000 */
[----:B--2---:R-:W-:Y:S01]  /*64370*/  IMAD.MOV.U32 R10, RZ, RZ, R26 ;  /* 0x000000ffff0a7224 */ /* 0x004fe200078e001a */
        /* <DEDUP_REMOVED lines=10> */
.L_x_141:
[----:B------:R-:W-:Y:S05]  /*64420*/  BSYNC B1 ;  /* 0x0000000000017941 */ /* 0x000fea0003800000 */
.L_x_140:
[----:B0-----:R-:W3:Y:S01]  /*64430*/  LDL.LU R9, [R1+0xa4c] ;  /* 0x000a4c0001097983 */ /* 0x001ee20000300800 */
[----:B------:R-:W-:Y:S01]  /*64440*/  ISETP.LT.OR P0, PT, R30, 0xca, !P6 ;  /* 0x000000ca1e00780c */ /* 0x000fe20007701670 */
[----:B------:R-:W-:Y:S01]  /*64450*/  BSSY B1, `(.L_x_142) ;  /* 0x000000f000017945 */ /* 0x000fe20003800000 */
[----:B---3--:R-:W-:-:S05]  /*64460*/  FMUL R9, R9, UR47 ;  /* 0x0000002f09097c20 */ /* 0x008fca0008400000 */
[----:B------:R-:W-:-:S06]  /*64470*/  F2FP.SATFINITE.E4M3.F32.PACK_AB_MERGE_C R9, RZ, R9, RZ ;  /* 0x00000009ff09723e */ /* 0x000fcc00048070ff */
[----:B------:R-:W-:Y:S05]  /*64480*/  @P0 BRA `(.L_x_143) ;  /* 0x00000000002c0947 */ /* 0x000fea0003800000 */
        /* <DEDUP_REMOVED lines=11> */
.L_x_143:
[----:B------:R-:W-:Y:S05]  /*64540*/  BSYNC B1 ;  /* 0x0000000000017941 */ /* 0x000fea0003800000 */
.L_x_142:
[----:B0-----:R-:W3:Y:S04]  /*64550*/  LDL.LU R9, [R1+0xa50] ;  /* 0x000a500001097983 */ /* 0x001ee80000300800 */
[----:B--2---:R-:W2:Y:S04]  /*64560*/  LDL.LU R17, [R1+0xa54] ;  /* 0x000a540001117983 */ /* 0x004ea80000300800 */
[----:B------:R-:W4:Y:S01]  /*64570*/  LDL.LU R16, [R1+0xa58] ;  /* 0x000a580001107983 */ /* 0x000f220000300800 */
[--C-:B------:R-:W-:Y:S01]  /*64580*/  @!P2 IMAD.MOV.U32 R10, RZ, RZ, R26.reuse ;  /* 0x000000ffff0aa224 */ /* 0x100fe200078e001a */
[C---:B------:R-:W-:Y:S01]  /*64590*/  ISETP.LT.OR P0, PT, R30.reuse, 0xd9, !P4 ;  /* 0x000000d91e00780c */ /* 0x040fe20006701670 */
[----:B------:R-:W-:Y:S01]  /*645a0*/  @!P2 IMAD.MOV.U32 R11, RZ, RZ, R31 ;  /* 0x000000ffff0ba224 */ /* 0x000fe200078e001f */
[----:B------:R-:W-:Y:S01]  /*645b0*/  ISETP.LT.OR P4, PT, R30, 0xda, !P4 ;  /* 0x000000da1e00780c */ /* 0x000fe20006781670 */
[----:B------:R-:W-:Y:S01]  /*645c0*/  @!P1 IMAD.MOV.U32 R12, RZ, RZ, R26 ;  /* 0x000000ffff0c9224 */ /* 0x000fe200078e001a */
[----:B------:R-:W-:Y:S01]  /*645d0*/  BSSY B1, `(.L_x_144) ;  /* 0x0000021000017945 */ /* 0x000fe20003800000 */
[----:B------:R-:W-:-:S04]  /*645e0*/  @!P2 IMAD.WIDE.U32 R10, R24, 0x180, R10 ;  /* 0x00000180180aa825 */ /* 0x000fc800078e000a */
[----:B------:R-:W-:Y:S01]  /*645f0*/  @!P1 IMAD.MOV.U32 R13, RZ, RZ, R31 ;  /* 0x000000ffff0d9224 */ /* 0x000fe200078e001f */
[----:B------:R-:W-:Y:S01]  /*64600*/  @!P2 IADD3 R10, P3, R10, R18, RZ ;  /* 0x000000120a0aa210 */ /* 0x000fe20007f7e0ff */
[----:B------:R-:W-:Y:S02]  /*64610*/  @!P2 IMAD R14, R25, 0x180, RZ ;  /* 0x00000180190ea824 */ /* 0x000fe400078e02ff */
[----:B------:R-:W-:Y:S01]  /*64620*/  @!P1 IMAD.WIDE.U32 R12, R24, 0x180, R12 ;  /* 0x00000180180c9825 */ /* 0x000fe200078e000c */
[----:B------:R-:W0:Y:S02]  /*64630*/  @!P0 LDC.64 R22, c[0x0][0x5c0] ;  /* 0x00017000ff168b82 */ /* 0x000e240000000a00 */
[----:B------:R-:W-:Y:S01]  /*64640*/  @!P2 IADD3.X R11, R19, R11, R14, P3, !PT ;  /* 0x0000000b130ba210 */ /* 0x000fe20001ffe40e */
[----:B------:R-:W-:Y:S01]  /*64650*/  @!P1 IMAD R14, R25, 0x180, RZ ;  /* 0x00000180190e9824 */ /* 0x000fe200078e02ff */
[----:B------:R-:W-:-:S04]  /*64660*/  @!P1 IADD3 R12, P3, R12, R20, RZ ;  /* 0x000000140c0c9210 */ /* 0x000fc80007f7e0ff */
[----:B------:R-:W-:Y:S01]  /*64670*/  @!P1 IADD3.X R13, R21, R13, R14, P3, !PT ;  /* 0x0000000d150d9210 */ /* 0x000fe20001ffe40e */
[----:B------:R-:W1:Y:S01]  /*64680*/  @!P4 LDC.64 R28, c[0x0][0x5c0] ;  /* 0x00017000ff1ccb82 */ /* 0x000e620000000a00 */
[----:B---3--:R-:W-:-:S05]  /*64690*/  FMUL R9, R9, UR47 ;  /* 0x0000002f09097c20 */ /* 0x008fca0008400000 */
[----:B------:R-:W-:Y:S01]  /*646a0*/  F2FP.SATFINITE.E4M3.F32.PACK_AB_MERGE_C R15, RZ, R9, RZ ;  /* 0x00000009ff0f723e */ /* 0x000fe200048070ff */
[----:B--2---:R-:W-:-:S04]  /*646b0*/  FMUL R9, R17, UR47 ;  /* 0x0000002f11097c20 */ /* 0x004fc80008400000 */
[----:B------:R2:W-:Y:S01]  /*646c0*/  @!P2 STG.E.U8 desc[UR54][R10.64+0xd0], R15 ;  /* 0x0000d00f0a00a986 */ /* 0x0005e2000c101136 */
[----:B------:R-:W-:Y:S01]  /*646d0*/  F2FP.SATFINITE.E4M3.F32.PACK_AB_MERGE_C R17, RZ, R9, RZ ;  /* 0x00000009ff11723e */ /* 0x000fe200048070ff */
[----:B----4-:R-:W-:Y:S01]  /*646e0*/  FMUL R9, R16, UR47 ;  /* 0x0000002f10097c20 */ /* 0x010fe20008400000 */
[----:B------:R-:W-:-:S03]  /*646f0*/  ISETP.LT.OR P2, PT, R30, 0xd1, !P6 ;  /* 0x000000d11e00780c */ /* 0x000fc60007741670 */
[----:B------:R2:W-:Y:S01]  /*64700*/  @!P1 STG.E.U8 desc[UR54][R12.64+0xd1], R17 ;  /* 0x0000d1110c009986 */ /* 0x0005e2000c101136 */
[----:B------:R-:W-:-:S09]  /*64710*/  F2FP.SATFINITE.E4M3.F32.PACK_AB_MERGE_C R9, RZ, R9, RZ ;  /* 0x00000009ff09723e */ /* 0x000fd200048070ff */
        /* <DEDUP_REMOVED lines=12> */
.L_x_145:
[----:B------:R-:W-:Y:S05]  /*647e0*/  BSYNC B1 ;  /* 0x0000000000017941 */ /* 0x000fea0003800000 */
.L_x_144:
[----:B0-2---:R-:W2:Y:S04]  /*647f0*/  LDL.LU R10, [R1+0xa60] ;  /* 0x000a6000010a7983 */ /* 0x005ea80000300800 */
[----:B------:R-:W3:Y:S04]  /*64800*/  LDL.LU R18, [R1+0xa64] ;  /* 0x000a640001127983 */ /* 0x000ee80000300800 */
[----:B------:R-:W4:Y:S01]  /*64810*/  LDL.LU R9, [R1+0xa5c] ;  /* 0x000a5c0001097983 */ /* 0x000f220000300800 */
[--C-:B------:R-:W-:Y:S01]  /*64820*/  @!P0 IMAD.MOV.U32 R11, RZ, RZ, R31.reuse ;  /* 0x000000ffff0b8224 */ /* 0x100fe200078e001f */
[----:B------:R-:W-:Y:S01]  /*64830*/  ISETP.LT.OR P1, PT, R30, 0xd2, !P6 ;  /* 0x000000d21e00780c */ /* 0x000fe20007721670 */
[----:B------:R-:W-:Y:S01]  /*64840*/  @!P4 IMAD.MOV.U32 R12, RZ, RZ, R26 ;  /* 0x000000ffff0cc224 */ /* 0x000fe200078e001a */
[----:B------:R-:W-:Y:S01]  /*64850*/  BSSY B1, `(.L_x_146) ;  /* 0x000001d000017945 */ /* 0x000fe20003800000 */
[----:B------:R-:W-:-:S02]  /*64860*/  @!P4 IMAD.MOV.U32 R13, RZ, RZ, R31 ;  /* 0x000000ffff0dc224 */ /* 0x000fc400078e001f */
[----:B------:R-:W-:Y:S02]  /*64870*/  @!P4 IMAD R17, R25, 0x180, RZ ;  /* 0x000001801911c824 */ /* 0x000fe400078e02ff */
[----:B------:R-:W-:-:S04]  /*64880*/  @!P4 IMAD.WIDE.U32 R14, R24, 0x180, R12 ;  /* 0x00000180180ec825 */ /* 0x000fc800078e000c */
[----:B------:R-:W-:Y:S01]  /*64890*/  @!P0 IMAD R13, R25, 0x180, RZ ;  /* 0x00000180190d8824 */ /* 0x000fe200078e02ff */
[----:B------:R-:W-:-:S04]  /*648a0*/  @!P4 IADD3 R14, P3, R14, R28, RZ ;  /* 0x0000001c0e0ec210 */ /* 0x000fc80007f7e0ff */
[----:B------:R-:W-:Y:S01]  /*648b0*/  @!P4 IADD3.X R15, R29, R15, R17, P3, !PT ;  /* 0x0000000f1d0fc210 */ /* 0x000fe20001ffe411 */
[----:B--2---:R-:W-:Y:S01]  /*648c0*/  FMUL R16, R10, UR47 ;  /* 0x0000002f0a107c20 */ /* 0x004fe20008400000 */
[----:B------:R-:W-:-:S04]  /*648d0*/  @!P0 IMAD.MOV.U32 R10, RZ, RZ, R26 ;  /* 0x000000ffff0a8224 */ /* 0x000fc800078e001a */
[----:B------:R-:W-:Y:S01]  /*648e0*/  @!P0 IMAD.WIDE.U32 R10, R24, 0x180, R10 ;  /* 0x00000180180a8825 */ /* 0x000fe200078e000a */
[----:B------:R-:W-:-:S03]  /*648f0*/  F2FP.SATFINITE.E4M3.F32.PACK_AB_MERGE_C R17, RZ, R16, RZ ;  /* 0x00000010ff11723e */ /* 0x000fc600048070ff */
[----:B----4-:R-:W-:Y:S01]  /*64900*/  FMUL R9, R9, UR47 ;  /* 0x0000002f09097c20 */ /* 0x010fe20008400000 */
[----:B------:R-:W-:Y:S01]  /*64910*/  @!P0 IADD3 R12, P2, R10, R22, RZ ;  /* 0x000000160a0c8210 */ /* 0x000fe20007f5e0ff */
[----:B---3--:R-:W-:-:S03]  /*64920*/  FMUL R10, R18, UR47 ;  /* 0x0000002f120a7c20 */ /* 0x008fc60008400000 */
[----:B------:R-:W-:Y:S02]  /*64930*/  F2FP.SATFINITE.E4M3.F32.PACK_AB_MERGE_C R9, RZ, R9, RZ ;  /* 0x00000009ff09723e */ /* 0x000fe400048070ff */
[----:B------:R-:W-:Y:S02]  /*64940*/  @!P0 IADD3.X R13, R23, R11, R13, P2, !PT ;  /* 0x0000000b170d8210 */ /* 0x000fe400017fe40d */
        /* <DEDUP_REMOVED lines=13> */
.L_x_147:
[----:B------:R-:W-:Y:S05]  /*64a20*/  BSYNC B1 ;  /* 0x0000000000017941 */ /* 0x000fea0003800000 */
.L_x_146:
[----:B0-----:R-:W2:Y:S04]  /*64a30*/  LDL.LU R9, [R1+0xa68] ;  /* 0x000a680001097983 */ /* 0x001ea80000300800 */
[----:B------:R-:W3:Y:S01]  /*64a40*/  LDL.LU R10, [R1+0xa6c] ;  /* 0x000a6c00010a7983 */ /* 0x000ee20000300800 */
[C---:B------:R-:W-:Y:S01]  /*64a50*/  ISETP.LT.OR P1, PT, R30.reuse, 0xd9, !P6 ;  /* 0x000000d91e00780c */ /* 0x040fe20007721670 */
[----:B------:R-:W-:Y:S02]  /*64a60*/  BSSY B1, `(.L_x_148) ;  /* 0x0000012000017945 */ /* 0x000fe40003800000 */
[----:B------:R0:W-:Y:S01]  /*64a70*/  @!P0 STG.E.U8 desc[UR54][R12.64+0xd8], R17 ;  /* 0x0000d8110c008986 */ /* 0x0001e2000c101136 */
[----:B------:R-:W-:-:S03]  /*64a80*/  ISETP.LT.OR P0, PT, R30, 0xda, !P6 ;  /* 0x000000da1e00780c */ /* 0x000fc60007701670 */
[----:B------:R0:W-:Y:S01]  /*64a90*/  @!P4 STG.E.U8 desc[UR54][R14.64+0xd9], R19 ;  /* 0x0000d9130e00c986 */ /* 0x0001e2000c101136 */
[----:B--2---:R-:W-:Y:S01]  /*64aa0*/  FMUL R9, R9, UR47 ;  /* 0x0000002f09097c20 */ /* 0x004fe20008400000 */
[----:B---3--:R-:W-:-:S04]  /*64ab0*/  FMUL R16, R10, UR47 ;  /* 0x0000002f0a107c20 */ /* 0x008fc80008400000 */
[----:B------:R-:W-:Y:S01]  /*64ac0*/  F2FP.SATFINITE.E4M3.F32.PACK_AB_MERGE_C R9, RZ, R9, RZ ;  /* 0x00000009ff09723e */ /* 0x000fe200048070ff */
[----:B0-----:R-:W-:Y:S06]  /*64ad0*/  @P1 BRA `(.L_x_149) ;  /* 0x0000000000281947 */ /* 0x001fec0003800000 */
[----:B------:R-:W-:Y:S01]  /*64ae0*/  IMAD.MOV.U32 R30, RZ, RZ, R26 ;  /* 0x000000ffff1e7224 */ /* 0x000fe200078e001a */
[----:B------:R-:W-:Y:S01]  /*64af0*/  ULDC.64 UR12, c[0x0][0x5c0] ;  /* 0x00017000000c7ab9 */ /* 0x000fe20000000a00 */
        /* <DEDUP_REMOVED lines=8> */
.L_x_149:
[----:B------:R-:W-:Y:S05]  /*64b80*/  BSYNC B1 ;  /* 0x0000000000017941 */ /* 0x000fea0003800000 */
.L_x_148:
[----:B0-----:R-:W-:Y:S01]  /*64b90*/  F2FP.SATFINITE.E4M3.F32.PACK_AB_MERGE_C R9, RZ, R16, RZ ;  /* 0x00000010ff09723e */ /* 0x001fe200048070ff */
[----:B------:R-:W-:Y:S06]  /*64ba0*/  @P0 BRA `(.L_x_39) ;  /* 0x0000000000280947 */ /* 0x000fec0003800000 */
        /* <DEDUP_REMOVED lines=10> */
.L_x_39:
[----:B------:R-:W-:Y:S05]  /*64c50*/  BSYNC B0 ;  /* 0x0000000000007941 */ /* 0x000fea0003800000 */
.L_x_35:
[----:B0-----:R-:W3:Y:S04]  /*64c60*/  LDL.LU R11, [R1+0xa80] ;  /* 0x000a8000010b7983 */ /* 0x001ee80000300800 */
[----:B------:R-:W3:Y:S01]  /*64c70*/  LDL.LU R10, [R1+0xa84] ;  /* 0x000a8400010a7983 */ /* 0x000ee20000300800 */
[----:B------:R-:W-:Y:S01]  /*64c80*/  ULDC UR12, c[0x0][0xc] ;  /* 0x00000300000c7ab9 */ /* 0x000fe20000000800 */
[----:B------:R-:W-:Y:S01]  /*64c90*/  ULDC UR13, c[0x0][0x10] ;  /* 0x00000400000d7ab9 */ /* 0x000fe20000000800 */
[----:B--2--5:R-:W3:Y:S01]  /*64ca0*/  LDC R9, c[0x0][0x14] ;  /* 0x00000500ff097b82 */ /* 0x024ee20000000800 */
[----:B------:R-:W-:Y:S01]  /*64cb0*/  UIMAD.WIDE.U32 UR12, UR12, UR13, URZ ;  /* 0x0000000d0c0c72a5 */ /* 0x000fe2000f8e003f */
[----:B------:R0:W5:Y:S01]  /*64cc0*/  LDL R34, [R1+0x138] ;  /* 0x0001380001227983 */ /* 0x0001620000100800 */
[----:B------:R-:W-:-:S04]  /*64cd0*/  UMOV UR48, 0xffffffff ;  /* 0xffffffff00307882 */ /* 0x000fc80000000000 */
[----:B---3--:R-:W-:-:S04]  /*64ce0*/  IMAD.WIDE.U32 R10, R9, UR12, R10 ;  /* 0x0000000c090a7c25 */ /* 0x008fc8000f8e000a */
[----:B------:R-:W-:Y:S01]  /*64cf0*/  IMAD R9, R9, UR13, RZ ;  /* 0x0000000d09097c24 */ /* 0x000fe2000f8e02ff */
[----:B------:R-:W-:Y:S01]  /*64d00*/  ULDC.64 UR12, c[0x0][0x650] ;  /* 0x00019400000c7ab9 */ /* 0x000fe20000000a00 */
[----:B------:R-:W-:Y:S01]  /*64d10*/  IMAD.MOV.U32 R27, RZ, RZ, R10 ;  /* 0x000000ffff1b7224 */ /* 0x000fe200078e000a */
[----:B------:R-:W-:Y:S01]  /*64d20*/  ISETP.GE.U32.AND P0, PT, R10, UR12, PT ;  /* 0x0000000c0a007c0c */ /* 0x000fe2000bf06070 */
[--C-:B------:R-:W-:Y:S01]  /*64d30*/  IMAD.IADD R28, R11, 0x1, R9.reuse ;  /* 0x000000010b1c7824 */ /* 0x100fe200078e0209 */
[----:B------:R-:W-:Y:S01]  /*64d40*/  PRMT R9, RZ, 0x7610, R9 ;  /* 0x00007610ff097816 */ /* 0x000fe20000000009 */
[----:B------:R-:W-:-:S03]  /*64d50*/  IMAD.MOV.U32 R10, RZ, RZ, -0x1 ;  /* 0xffffffffff0a7424 */ /* 0x000fc600078e00ff */
[----:B------:R0:W-:Y:S01]  /*64d60*/  STL [R1+0xa80], R28 ;  /* 0x000a801c01007387 */ /* 0x0001e20000100800 */
[----:B------:R-:W-:-:S03]  /*64d70*/  ISETP.GE.U32.AND.EX P0, PT, R28, UR13, PT, P0 ;  /* 0x0000000d1c007c0c */ /* 0x000fc6000bf06100 */
[----:B------:R0:W-:Y:S04]  /*64d80*/  STL [R1+0xa84], R27 ;  /* 0x000a841b01007387 */ /* 0x0001e80000100800 */
[----:B------:R0:W-:Y:S06]  /*64d90*/  STL [R1+0xa74], R10 ;  /* 0x000a740a01007387 */ /* 0x0001ec0000100800 */
[----:B------:R-:W-:Y:S05]  /*64da0*/  @P0 BRA `(.L_x_150) ;  /* 0x00000004007c0947 */ /* 0x000fea0003800000 */
[----:B-1----:R-:W1:Y:S01]  /*64db0*/  S2R R22, SR_CTAID.X ;  /* 0x0000000000167919 */ /* 0x002e620000002500 */
[----:B------:R-:W2:Y:S01]  /*64dc0*/  LDC.64 R16, c[0x0][0x628] ;  /* 0x00018a00ff107b82 */ /* 0x000ea20000000a00 */
[----:B------:R-:W-:Y:S01]  /*64dd0*/  ULDC UR9, c[0x0][0x150] ;  /* 0x0000540000097ab9 */ /* 0x000fe20000000800 */
[----:B------:R-:W-:Y:S01]  /*64de0*/  IMAD.MOV.U32 R14, RZ, RZ, R27 ;  /* 0x000000ffff0e7224 */ /* 0x000fe200078e001b */
[----:B------:R-:W3:Y:S01]  /*64df0*/  S2R R24, SR_CTAID.Y ;  /* 0x0000000000187919 */ /* 0x000ee20000002600 */
[----:B------:R-:W-:-:S04]  /*64e00*/  IMAD.MOV.U32 R15, RZ, RZ, R28 ;  /* 0x000000ffff0f7224 */ /* 0x000fc800078e001c */
[----:B------:R-:W4:Y:S08]  /*64e10*/  LDC R25, c[0x0][0x144] ;  /* 0x00005100ff197b82 */ /* 0x000f300000000800 */
[----:B------:R-:W0:Y:S08]  /*64e20*/  LDC R18, c[0x0][0x630] ;  /* 0x00018c00ff127b82 */ /* 0x000e300000000800 */
[----:B------:R-:W0:Y:S01]  /*64e30*/  LDC.64 R20, c[0x0][0x620] ;  /* 0x00018800ff147b82 */ /* 0x000e220000000a00 */
[----:B--2---:R-:W-:-:S04]  /*64e40*/  ISETP.NE.U32.AND P0, PT, R16, RZ, PT ;  /* 0x000000ff1000720c */ /* 0x004fc80003f05070 */
[----:B------:R-:W-:Y:S02]  /*64e50*/  ISETP.NE.AND.EX P0, PT, R17, RZ, PT, P0 ;  /* 0x000000ff1100720c */ /* 0x000fe40003f05300 */
[----:B-1----:R-:W-:-:S05]  /*64e60*/  I2FP.F32.U32 R9, R22 ;  /* 0x0000001600097245 */ /* 0x002fca0000201000 */
[----:B------:R-:W-:-:S04]  /*64e70*/  FMUL R9, R9, UR9 ;  /* 0x0000000909097c20 */ /* 0x000fc80008400000 */
[----:B------:R1:W2:Y:S02]  /*64e80*/  F2I.U32.TRUNC.NTZ R23, R9 ;  /* 0x0000000900177305 */ /* 0x0002a4000020f000 */
[----:B---34-:R-:W-:Y:S05]  /*64e90*/  @!P0 BRA `(.L_x_151) ;  /* 0x0000000000288947 */ /* 0x018fea0003800000 */
[----:B-1----:R-:W1:Y:S02]  /*64ea0*/  LDC R9, c[0x0][0x634] ;  /* 0x00018d00ff097b82 */ /* 0x002e640000000800 */
[----:B-1----:R-:W-:-:S05]  /*64eb0*/  IADD3 R9, P0, R27, R9, RZ ;  /* 0x000000091b097210 */ /* 0x002fca0007f1e0ff */
[----:B------:R-:W-:-:S04]  /*64ec0*/  IMAD.X R19, RZ, RZ, R28, P0 ;  /* 0x000000ffff137224 */ /* 0x000fc800000e061c */
[----:B0-----:R-:W-:-:S04]  /*64ed0*/  IMAD.WIDE.U32 R10, R19, R16, RZ ;  /* 0x00000010130a7225 */ /* 0x001fc800078e00ff */
[----:B------:R-:W-:-:S04]  /*64ee0*/  IMAD.WIDE.U32 R12, P0, R9, R17, R10 ;  /* 0x00000011090c7225 */ /* 0x000fc8000780000a */
[----:B------:R-:W-:-:S04]  /*64ef0*/  IMAD.WIDE.U32 R10, R9, R16, RZ ;  /* 0x00000010090a7225 */ /* 0x000fc800078e00ff */
[----:B------:R-:W-:Y:S01]  /*64f00*/  IMAD.X R15, RZ, RZ, RZ, P0 ;  /* 0x000000ffff0f7224 */ /* 0x000fe200000e06ff */
[----:B------:R-:W-:Y:S01]  /*64f10*/  IADD3 RZ, P0, R11, R12, RZ ;  /* 0x0000000c0bff7210 */ /* 0x000fe20007f1e0ff */
[----:B------:R-:W-:-:S04]  /*64f20*/  IMAD.MOV.U32 R14, RZ, RZ, R13 ;  /* 0x000000ffff0e7224 */ /* 0x000fc800078e000d */
[----:B------:R-:W-:-:S08]  /*64f30*/  IMAD.WIDE.U32.X R14, R19, R17, R14, P0 ;  /* 0x00000011130e7225 */ /* 0x000fd000000e040e */
.L_x_151:
[-CC-:B0-----:R-:W-:Y:S01]  /*64f40*/  SHF.R.U64 R31, R14, R18.reuse, R15.reuse ;  /* 0x000000120e1f7219 */ /* 0x181fe2000000120f */
[----:B------:R-:W0:Y:S01]  /*64f50*/  LDC.64 R32, c[0x0][0x640] ;  /* 0x00019000ff207b82 */ /* 0x000e220000000a00 */
[----:B-1----:R-:W-:Y:S01]  /*64f60*/  SHF.R.U32.HI R9, RZ, R18, R15 ;  /* 0x00000012ff097219 */ /* 0x002fe2000001160f */
[----:B------:R-:W-:Y:S01]  /*64f70*/  IMAD.MOV.U32 R10, RZ, RZ, R27 ;  /* 0x000000ffff0a7224 */ /* 0x000fe200078e001b */
[----:B------:R-:W-:Y:S01]  /*64f80*/  IADD3 R13, P0, RZ, -R31, RZ ;  /* 0x8000001fff0d7210 */ /* 0x000fe20007f1e0ff */
[----:B------:R-:W-:Y:S01]  /*64f90*/  IMAD.MOV.U32 R11, RZ, RZ, R28 ;  /* 0x000000ffff0b7224 */ /* 0x000fe200078e001c */
[----:B------:R-:W-:Y:S01]  /*64fa0*/  ULDC UR9, c[0x0][0x154] ;  /* 0x0000550000097ab9 */ /* 0x000fe20000000800 */
[----:B--2---:R-:W-:Y:S02]  /*64fb0*/  IMAD.MOV R23, RZ, RZ, -R23 ;  /* 0x000000ffff177224 */ /* 0x004fe400078e0a17 */
[----:B------:R-:W1:Y:S01]  /*64fc0*/  LDC R14, c[0x0][0x618] ;  /* 0x00018600ff0e7b82 */ /* 0x000e620000000800 */
[----:B------:R-:W-:-:S02]  /*64fd0*/  IMAD.X R9, RZ, RZ, ~R9, P0 ;  /* 0x000000ffff097224 */ /* 0x000fc400000e0e09 */
[----:B------:R-:W-:-:S04]  /*64fe0*/  IMAD.WIDE.U32 R10, R13, R20, R10 ;  /* 0x000000140d0a7225 */ /* 0x000fc800078e000a */
[----:B------:R-:W-:Y:S01]  /*64ff0*/  IMAD R12, R9, R20, RZ ;  /* 0x00000014090c7224 */ /* 0x000fe200078e02ff */
[----:B------:R-:W2:Y:S01]  /*65000*/  LDC R26, c[0x0][0x608] ;  /* 0x00018200ff1a7b82 */ /* 0x000ea20000000800 */
[----:B------:R-:W-:Y:S02]  /*65010*/  IMAD R28, R25, R23, R22 ;  /* 0x00000017191c7224 */ /* 0x000fe400078e0216 */
[----:B------:R-:W-:Y:S02]  /*65020*/  IMAD R9, R13, R21, R12 ;  /* 0x000000150d097224 */ /* 0x000fe400078e020c */
[----:B------:R-:W-:Y:S02]  /*65030*/  IMAD.MOV.U32 R13, RZ, RZ, 0x1 ;  /* 0x00000001ff0d7424 */ /* 0x000fe400078e00ff */
[----:B------:R-:W-:Y:S01]  /*65040*/  IMAD.IADD R9, R11, 0x1, R9 ;  /* 0x000000010b097824 */ /* 0x000fe200078e0209 */
[----:B------:R-:W3:Y:S01]  /*65050*/  LDC R30, c[0x0][0x658] ;  /* 0x00019600ff1e7b82 */ /* 0x000ee20000000800 */
[----:B------:R-:W-:-:S02]  /*65060*/  I2FP.F32.U32 R11, R24 ;  /* 0x00000018000b7245 */ /* 0x000fc40000201000 */
[----:B0-----:R-:W-:-:S03]  /*65070*/  ISETP.NE.U32.AND P0, PT, R32, RZ, PT ;  /* 0x000000ff2000720c */ /* 0x001fc60003f05070 */
[----:B------:R-:W-:Y:S01]  /*65080*/  FMUL R12, R11, UR9 ;  /* 0x000000090b0c7c20 */ /* 0x000fe20008400000 */
[----:B------:R-:W-:Y:S01]  /*65090*/  ISETP.NE.AND.EX P0, PT, R33, RZ, PT, P0 ;  /* 0x000000ff2100720c */ /* 0x000fe20003f05300 */
[----:B------:R-:W0:Y:S01]  /*650a0*/  LDC R21, c[0x0][0x148] ;  /* 0x00005200ff157b82 */ /* 0x000e220000000800 */
[-CC-:B-1----:R-:W-:Y:S01]  /*650b0*/  SHF.R.U64 R18, R10, R14.reuse, R9.reuse ;  /* 0x0000000e0a127219 */ /* 0x182fe20000001209 */
[----:B------:R1:W4:Y:S01]  /*650c0*/  F2I.U32.TRUNC.NTZ R20, R12 ;  /* 0x0000000c00147305 */ /* 0x000322000020f000 */
[----:B------:R-:W-:Y:S01]  /*650d0*/  SHF.R.U32.HI R9, RZ, R14, R9 ;  /* 0x0000000eff097219 */ /* 0x000fe20000011609 */
[----:B------:R-:W-:-:S04]  /*650e0*/  IMAD.MOV.U32 R11, RZ, RZ, -0x1 ;  /* 0xffffffffff0b7424 */ /* 0x000fc800078e00ff */
[----:B------:R-:W0:Y:S01]  /*650f0*/  LDC R22, c[0x0][0x600] ;  /* 0x00018000ff167b82 */ /* 0x000e220000000800 */
[-CC-:B--2---:R-:W-:Y:S02]  /*65100*/  SHF.R.U64 R16, R18, R26.reuse, R9.reuse ;  /* 0x0000001a12107219 */ /* 0x184fe40000001209 */
[----:B------:R-:W-:-:S05]  /*65110*/  SHF.R.U32.HI R9, RZ, R26, R9 ;  /* 0x0000001aff097219 */ /* 0x000fca0000011609 */
[----:B------:R-:W2:Y:S01]  /*65120*/  LDC R25, c[0x0][0x648] ;  /* 0x00019200ff197b82 */ /* 0x000ea20000000800 */
[-C--:B---3--:R-:W-:Y:S02]  /*65130*/  SHF.L.U32 R10, R11, R30.reuse, RZ ;  /* 0x0000001e0b0a7219 */ /* 0x088fe400000006ff */
[-CC-:B------:R-:W-:Y:S02]  /*65140*/  SHF.R.U64 R19, R16, R30.reuse, R9.reuse ;  /* 0x0000001e10137219 */ /* 0x180fe40000001209 */
[----:B------:R-:W-:Y:S02]  /*65150*/  SHF.R.U32.HI R11, RZ, R30, R9 ;  /* 0x0000001eff0b7219 */ /* 0x000fe40000011609 */
[----:B------:R-:W-:Y:S01]  /*65160*/  LOP3.LUT R23, RZ, R10, RZ, 0x33, !PT ;  /* 0x0000000aff177212 */ /* 0x000fe200078e33ff */
[----:B------:R-:W3:Y:S01]  /*65170*/  LDC R27, c[0x0][0x638] ;  /* 0x00018e00ff1b7b82 */ /* 0x000ee20000000800 */
[----:B------:R-:W-:Y:S01]  /*65180*/  SHF.L.U32 R30, R13, R30, RZ ;  /* 0x0000001e0d1e7219 */ /* 0x000fe200000006ff */
[----:B------:R-:W-:-:S06]  /*65190*/  IMAD.MOV.U32 R10, RZ, RZ, R19 ;  /* 0x000000ffff0a7224 */ /* 0x000fcc00078e0013 */
[----:B------:R-:W0:Y:S01]  /*651a0*/  LDC R29, c[0x0][0x610] ;  /* 0x00018400ff1d7b82 */ /* 0x000e220000000800 */
[----:B-1--4-:R-:W-:Y:S05]  /*651b0*/  @!P0 BRA `(.L_x_152) ;  /* 0x0000000000288947 */ /* 0x012fea0003800000 */
        /* <DEDUP_REMOVED lines=10> */
.L_x_152:
[----:B------:R-:W1:Y:S01]  /*65260*/  LDC R12, c[0x0][0x65c] ;  /* 0x00019700ff0c7b82 */ /* 0x000e620000000800 */
[----:B--2---:R-:W-:Y:S01]  /*65270*/  SHF.R.U64 R9, R10, R25, R11 ;  /* 0x000000190a097219 */ /* 0x004fe2000000120b */
[----:B0-----:R-:W-:Y:S01]  /*65280*/  VIADD R11, R22, 0xffffffff ;  /* 0xffffffff160b7836 */ /* 0x001fe20000000000 */
[----:B------:R-:W-:Y:S01]  /*65290*/  LOP3.LUT R16, R16, R23, RZ, 0xc0, !PT ;  /* 0x0000001710107212 */ /* 0x000fe200078ec0ff */
[----:B------:R-:W-:Y:S01]  /*652a0*/  IMAD.MOV R20, RZ, RZ, -R20 ;  /* 0x000000ffff147224 */ /* 0x000fe200078e0a14 */
[----:B------:R-:W-:Y:S01]  /*652b0*/  R2UR UR48, R31 ;  /* 0x000000001f3072ca */ /* 0x000fe200000e0000 */
[----:B------:R-:W-:Y:S01]  /*652c0*/  IMAD.MOV R10, RZ, RZ, -R9 ;  /* 0x000000ffff0a7224 */ /* 0x000fe200078e0a09 */
[----:B------:R-:W-:Y:S01]  /*652d0*/  LOP3.LUT R11, R18, R11, RZ, 0xc0, !PT ;  /* 0x0000000b120b7212 */ /* 0x000fe200078ec0ff */
[----:B------:R-:W-:Y:S02]  /*652e0*/  IMAD R9, R30, R9, R16 ;  /* 0x000000091e097224 */ /* 0x000fe400078e0210 */
[----:B---3--:R-:W-:-:S04]  /*652f0*/  IMAD R10, R10, R27, R19 ;  /* 0x0000001b0a0a7224 */ /* 0x008fc800078e0213 */
[----:B------:R-:W-:Y:S02]  /*65300*/  IMAD R10, R10, R22, R11 ;  /* 0x000000160a0a7224 */ /* 0x000fe400078e020b */
[----:B------:R-:W-:Y:S01]  /*65310*/  IMAD.MOV.U32 R11, RZ, RZ, 0x1 ;  /* 0x00000001ff0b7424 */ /* 0x000fe200078e00ff */
[----:B-1----:R-:W-:-:S13]  /*65320*/  ISETP.NE.AND P0, PT, R12, 0x1, PT ;  /* 0x000000010c00780c */ /* 0x002fda0003f05270 */
[----:B------:R-:W-:-:S04]  /*65330*/  @P0 IMAD R28, R21, R20, R24 ;  /* 0x00000014151c0224 */ /* 0x000fc800078e0218 */
[----:B------:R-:W-:-:S05]  /*65340*/  IMAD R9, R9, R29, R28 ;  /* 0x0000001d09097224 */ /* 0x000fca00078e021c */
[----:B------:R-:W-:Y:S02]  /*65350*/  SEL R12, R10, R9, !P0 ;  /* 0x000000090a0c7207 */ /* 0x000fe40004000000 */
[----:B-----5:R-:W-:Y:S02]  /*65360*/  SEL R34, R9, R10, !P0 ;  /* 0x0000000a09227207 */ /* 0x020fe40004000000 */
[----:B------:R-:W-:Y:S01]  /*65370*/  PRMT R9, R11, 0x7610, R9 ;  /* 0x000076100b097816 */ /* 0x000fe20000000009 */
[----:B------:R2:W-:Y:S04]  /*65380*/  STL [R1+0xa74], R12 ;  /* 0x000a740c01007387 */ /* 0x0005e80000100800 */
[----:B------:R2:W-:Y:S02]  /*65390*/  STL [R1+0x138], R34 ;  /* 0x0001382201007387 */ /* 0x0005e40000100800 */
.L_x_150:
[----:B------:R-:W-:Y:S01]  /*653a0*/  UIADD3 UR42, UR45, UR42, URZ ;  /* 0x0000002a2d2a7290 */ /* 0x000fe2000fffe03f */
[----:B------:R-:W-:Y:S01]  /*653b0*/  LOP3.LUT P0, RZ, R9, 0xff, RZ, 0xc0, !PT ;  /* 0x000000ff09ff7812 */ /* 0x000fe2000780c0ff */
[----:B-----5:R-:W-:Y:S02]  /*653c0*/  IMAD.MOV.U32 R9, RZ, RZ, R34 ;  /* 0x000000ffff097224 */ /* 0x020fe400078e0022 */
[----:B------:R-:W-:Y:S02]  /*653d0*/  USHF.R.U32.HI UR9, URZ, 0x1, UR42 ;  /* 0x000000013f097899 */ /* 0x000fe4000801162a */
[----:B------:R-:W-:Y:S01]  /*653e0*/  UISETP.GT.U32.AND UP0, UPT, UR42, 0x1, UPT ;  /* 0x000000012a00788c */ /* 0x000fe2000bf04070 */
[----:B------:R3:W-:Y:S01]  /*653f0*/  STL [R1+0xa70], R9 ;  /* 0x000a700901007387 */ /* 0x0007e20000100800 */
[----:B------:R-:W-:Y:S02]  /*65400*/  ULOP3.LUT UR9, UR9, 0x1, URZ, 0xc0, !UPT ;  /* 0x0000000109097892 */ /* 0x000fe4000f8ec03f */
[----:B------:R-:W-:-:S02]  /*65410*/  UISETP.LT.U32.AND UP0, UPT, UR45, 0x2, UP0 ;  /* 0x000000022d00788c */ /* 0x000fc40008701070 */
[----:B------:R-:W-:Y:S02]  /*65420*/  UISETP.NE.U32.AND UP1, UPT, UR9, 0x1, UPT ;  /* 0x000000010900788c */ /* 0x000fe4000bf25070 */
[----:B------:R-:W-:Y:S02]  /*65430*/  USEL UR12, URZ, 0x1, !UP0 ;  /* 0x000000013f0c7887 */ /* 0x000fe4000c000000 */
[----:B------:R-:W-:Y:S02]  /*65440*/  UISETP.GT.U32.AND UP1, UPT, UR45, 0x1, !UP1 ;  /* 0x000000012d00788c */ /* 0x000fe4000cf24070 */
[----:B------:R-:W-:Y:S02]  /*65450*/  ULOP3.LUT UR42, UR42, 0x1, URZ, 0xc0, !UPT ;  /* 0x000000012a2a7892 */ /* 0x000fe4000f8ec03f */
[----:B------:R-:W-:-:S04]  /*65460*/  USEL UR9, URZ, 0x1, !UP1 ;  /* 0x000000013f097887 */ /* 0x000fc8000c800000 */
[----:B------:R-:W-:Y:S01]  /*65470*/  ULOP3.LUT UR43, UR9, UR43, UR12, 0x96, !UPT ;  /* 0x0000002b092b7292 */ /* 0x000fe2000f8e960c */
[----:B---3--:R-:W-:Y:S11]  /*65480*/  @P0 BRA `(.L_x_153) ;  /* 0xfffff9bc00ac0947 */ /* 0x008ff6000383ffff */
[----:B------:R-:W-:Y:S05]  /*65490*/  EXIT ;  /* 0x000000000000794d */ /* 0x000fea0003800000 */
.L_x_7:
[----:B------:R-:W2:Y:S01]  /*654a0*/  LDL R17, [R1+0xa84] ;  /* 0x000a840001117983 */ /* 0x000ea20000100800 */
[----:B------:R-:W-:-:S03]  /*654b0*/  ULDC.64 UR6, c[0x0][0x650] ;  /* 0x0001940000067ab9 */ /* 0x000fc60000000a00 */
[----:B------:R-:W3:Y:S01]  /*654c0*/  LDL R20, [R1+0xa80] ;  /* 0x000a800001147983 */ /* 0x000ee20000100800 */
[----:B------:R-:W-:Y:S01]  /*654d0*/  PRMT R6, RZ, 0x7610, R6 ;  /* 0x00007610ff067816 */ /* 0x000fe20000000006 */
[----:B------:R-:W-:Y:S02]  /*654e0*/  IMAD.MOV.U32 R2, RZ, RZ, -0x1 ;  /* 0xffffffffff027424 */ /* 0x000fe400078e00ff */
[----:B------:R-:W-:Y:S02]  /*654f0*/  IMAD.MOV.U32 R3, RZ, RZ, -0x1 ;  /* 0xffffffffff037424 */ /* 0x000fe400078e00ff */
[----:B------:R-:W-:Y:S01]  /*65500*/  IMAD.MOV.U32 R11, RZ, RZ, -0x1 ;  /* 0xffffffffff0b7424 */ /* 0x000fe200078e00ff */
[----:B--2---:R-:W-:-:S04]  /*65510*/  ISETP.GE.U32.AND P0, PT, R17, UR6, PT ;  /* 0x0000000611007c0c */ /* 0x004fc8000bf06070 */
[----:B---3--:R-:W-:-:S13]  /*65520*/  ISETP.GE.U32.AND.EX P0, PT, R20, UR7, PT, P0 ;  /* 0x0000000714007c0c */ /* 0x008fda000bf06100 */
[----:B------:R-:W-:Y:S05]  /*65530*/  @P0 BRA `(.L_x_154) ;  /* 0x0000000400340947 */ /* 0x000fea0003800000 */
        /* <DEDUP_REMOVED lines=18> */
.L_x_155:
[----:B0-----:R-:W0:Y:S01]  /*65660*/  LDC.64 R22, c[0x0][0x640] ;  /* 0x00019000ff167b82 */ /* 0x001e220000000a00 */
[-CC-:B------:R-:W-:Y:S02]  /*65670*/  SHF.R.U64 R14, R8, R16.reuse, R9.reuse ;  /* 0x00000010080e7219 */ /* 0x180fe40000001209 */
[----:B------:R-:W-:Y:S02]  /*65680*/  SHF.R.U32.HI R2, RZ, R16, R9 ;  /* 0x00000010ff027219 */ /* 0x000fe40000011609 */
[----:B------:R-:W-:-:S03]  /*65690*/  IADD3 R7, P0, RZ, -R14, RZ ;  /* 0x8000000eff077210 */ /* 0x000fc60007f1e0ff */
[----:B------:R-:W1:Y:S02]  /*656a0*/  LDC R8, c[0x0][0x618] ;  /* 0x00018600ff087b82 */ /* 0x000e640000000800 */
[----:B------:R-:W-:Y:S02]  /*656b0*/  IMAD.X R3, RZ, RZ, ~R2, P0 ;  /* 0x000000ffff037224 */ /* 0x000fe400000e0e02 */
[----:B------:R-:W-:Y:S02]  /*656c0*/  IMAD.MOV.U32 R2, RZ, RZ, R17 ;  /* 0x000000ffff027224 */ /* 0x000fe400078e0011 */
[----:B------:R-:W-:Y:S02]  /*656d0*/  IMAD R6, R3, R18, RZ ;  /* 0x0000001203067224 */ /* 0x000fe400078e02ff */
[----:B------:R-:W2:Y:S01]  /*656e0*/  LDC R16, c[0x0][0x608] ;  /* 0x00018200ff107b82 */ /* 0x000ea20000000800 */
[----:B------:R-:W-:Y:S02]  /*656f0*/  IMAD.MOV.U32 R3, RZ, RZ, R20 ;  /* 0x000000ffff037224 */ /* 0x000fe400078e0014 */
[----:B------:R-:W-:-:S02]  /*65700*/  IMAD.MOV.U32 R20, RZ, RZ, 0x1 ;  /* 0x00000001ff147424 */ /* 0x000fc400078e00ff */
[----:B------:R-:W-:-:S03]  /*65710*/  IMAD.WIDE.U32 R2, R7, R18, R2 ;  /* 0x0000001207027225 */ /* 0x000fc600078e0002 */
[----:B------:R-:W3:Y:S01]  /*65720*/  LDC R21, c[0x0][0x658] ;  /* 0x00019600ff157b82 */ /* 0x000ee20000000800 */
[----:B------:R-:W-:Y:S01]  /*65730*/  IMAD R7, R7, R19, R6 ;  /* 0x0000001307077224 */ /* 0x000fe200078e0206 */
[----:B0-----:R-:W-:Y:S01]  /*65740*/  ISETP.NE.U32.AND P0, PT, R22, RZ, PT ;  /* 0x000000ff1600720c */ /* 0x001fe20003f05070 */
[----:B------:R-:W-:Y:S02]  /*65750*/  IMAD.MOV.U32 R6, RZ, RZ, -0x1 ;  /* 0xffffffffff067424 */ /* 0x000fe400078e00ff */
[----:B------:R-:W-:Y:S01]  /*65760*/  IMAD.IADD R3, R3, 0x1, R7 ;  /* 0x0000000103037824 */ /* 0x000fe200078e0207 */
[----:B------:R-:W-:Y:S02]  /*65770*/  ISETP.NE.AND.EX P0, PT, R23, RZ, PT, P0 ;  /* 0x000000ff1700720c */ /* 0x000fe40003f05300 */
[----:B------:R-:W0:Y:S02]  /*65780*/  LDC R17, c[0x0][0x600] ;  /* 0x00018000ff117b82 */ /* 0x000e240000000800 */
[----:B-1----:R-:W-:-:S02]  /*65790*/  SHF.R.U64 R10, R2, R8, R3 ;  /* 0x00000008020a7219 */ /* 0x002fc40000001203 */
[----:B------:R-:W-:-:S04]  /*657a0*/  SHF.R.U32.HI R3, RZ, R8, R3 ;  /* 0x00000008ff037219 */ /* 0x000fc80000011603 */
[----:B------:R-:W1:Y:S01]  /*657b0*/  LDC R18, c[0x0][0x648] ;  /* 0x00019200ff127b82 */ /* 0x000e620000000800 */
[-CC-:B--2---:R-:W-:Y:S02]  /*657c0*/  SHF.R.U64 R15, R10, R16.reuse, R3.reuse ;  /* 0x000000100a0f7219 */ /* 0x184fe40000001203 */
[----:B------:R-:W-:-:S05]  /*657d0*/  SHF.R.U32.HI R2, RZ, R16, R3 ;  /* 0x00000010ff027219 */ /* 0x000fca0000011603 */
[----:B------:R-:W2:Y:S01]  /*657e0*/  LDC R19, c[0x0][0x638] ;  /* 0x00018e00ff137b82 */ /* 0x000ea20000000800 */
        /* <DEDUP_REMOVED lines=17> */
.L_x_156:
[----:B------:R-:W4:Y:S01]  /*65900*/  LDC R6, c[0x0][0x65c] ;  /* 0x00019700ff067b82 */ /* 0x000f220000000800 */
[----:B-1----:R-:W-:Y:S01]  /*65910*/  SHF.R.U64 R3, R2, R18, R3 ;  /* 0x0000001202037219 */ /* 0x002fe20000001203 */
[----:B0-----:R-:W-:Y:S01]  /*65920*/  VIADD R7, R17, 0xffffffff ;  /* 0xffffffff11077836 */ /* 0x001fe20000000000 */
[----:B------:R-:W-:Y:S01]  /*65930*/  SHF.L.U32 R20, R20, R21, RZ ;  /* 0x0000001514147219 */ /* 0x000fe200000006ff */
[----:B------:R-:W-:Y:S01]  /*65940*/  IMAD.MOV.U32 R11, RZ, RZ, R14 ;  /* 0x000000ffff0b7224 */ /* 0x000fe200078e000e */
[----:B------:R-:W-:Y:S01]  /*65950*/  LOP3.LUT R2, R15, R24, RZ, 0xc0, !PT ;  /* 0x000000180f027212 */ /* 0x000fe200078ec0ff */
[----:B------:R-:W-:Y:S01]  /*65960*/  IMAD.MOV R5, RZ, RZ, -R3 ;  /* 0x000000ffff057224 */ /* 0x000fe200078e0a03 */
[----:B------:R-:W-:-:S03]  /*65970*/  LOP3.LUT R7, R10, R7, RZ, 0xc0, !PT ;  /* 0x000000070a077212 */ /* 0x000fc600078ec0ff */
[----:B------:R-:W-:Y:S02]  /*65980*/  IMAD R3, R20, R3, R2 ;  /* 0x0000000314037224 */ /* 0x000fe400078e0202 */
[----:B--2---:R-:W-:-:S04]  /*65990*/  IMAD R2, R5, R19, R16 ;  /* 0x0000001305027224 */ /* 0x004fc800078e0210 */
[----:B------:R-:W-:Y:S01]  /*659a0*/  IMAD R5, R2, R17, R7 ;  /* 0x0000001102057224 */ /* 0x000fe200078e0207 */
[----:B----4-:R-:W-:Y:S01]  /*659b0*/  ISETP.NE.AND P0, PT, R6, 0x1, PT ;  /* 0x000000010600780c */ /* 0x010fe20003f05270 */
[----:B------:R-:W-:-:S12]  /*659c0*/  IMAD.MOV.U32 R6, RZ, RZ, 0x1 ;  /* 0x00000001ff067424 */ /* 0x000fd800078e00ff */
[----:B------:R-:W-:-:S04]  /*659d0*/  @P0 IMAD R0, R13, R12, R4 ;  /* 0x0000000c0d000224 */ /* 0x000fc800078e0204 */
[----:B---3--:R-:W-:-:S05]  /*659e0*/  IMAD R0, R3, R25, R0 ;  /* 0x0000001903007224 */ /* 0x008fca00078e0200 */
[----:B------:R-:W-:Y:S02]  /*659f0*/  SEL R3, R5, R0, !P0 ;  /* 0x0000000005037207 */ /* 0x000fe40004000000 */
[----:B------:R-:W-:-:S07]  /*65a00*/  SEL R2, R0, R5, !P0 ;  /* 0x0000000500027207 */ /* 0x000fce0004000000 */
.L_x_154:
[----:B------:R-:W-:-:S08]  /*65a10*/  NOP ;  /* 0x0000000000007918 */ /* 0x000fd00000000000 */
[----:B0-----:R-:W0:-:S00]  /*65a20*/  USETMAXREG.DEALLOC.CTAPOOL 0x18 ;  /* 0x00000018000079c8 */ /* 0x001e0000080e0500 */
[----:B------:R-:W-:-:S13]  /*65a30*/  ISETP.NE.AND P0, PT, RZ, UR5, PT ;  /* 0x00000005ff007c0c */ /* 0x000fda000bf05270 */
[----:B------:R-:W-:Y:S05]  /*65a40*/  @P0 EXIT ;  /* 0x000000000000094d */ /* 0x000fea0003800000 */
[----:B0-----:R-:W-:Y:S01]  /*65a50*/  LOP3.LUT P0, RZ, R6, 0xff, RZ, 0xc0, !PT ;  /* 0x000000ff06ff7812 */ /* 0x001fe2000780c0ff */
[----:B------:R-:W-:Y:S02]  /*65a60*/  IMAD.MOV.U32 R0, RZ, RZ, 0x1 ;  /* 0x00000001ff007424 */ /* 0x000fe400078e00ff */
[----:B------:R-:W-:-:S10]  /*65a70*/  IMAD.MOV.U32 R6, RZ, RZ, RZ ;  /* 0x000000ffff067224 */ /* 0x000fd400078e00ff */
[----:B------:R-:W-:Y:S05]  /*65a80*/  @!P0 BRA `(.L_x_157) ;  /* 0x0000000c005c8947 */ /* 0x000fea0003800000 */
[----:B------:R-:W0:Y:S01]  /*65a90*/  LDC R0, c[0x0][0x28c] ;  /* 0x0000a300ff007b82 */ /* 0x000e220000000800 */
[----:B------:R-:W1:Y:S01]  /*65aa0*/  S2R R10, SR_CgaCtaId ;  /* 0x00000000000a7919 */ /* 0x000e620000008800 */
[----:B------:R-:W-:Y:S01]  /*65ab0*/  ULDC UR8, c[0x0][0x658] ;  /* 0x0001960000087ab9 */ /* 0x000fe20000000800 */
[----:B------:R-:W-:Y:S01]  /*65ac0*/  UMOV UR7, 0xffffffff ;  /* 0xffffffff00077882 */ /* 0x000fe20000000000 */
[----:B------:R-:W-:Y:S01]  /*65ad0*/  ULDC UR6, c[0x0][0xc] ;  /* 0x0000030000067ab9 */ /* 0x000fe20000000800 */
[----:B------:R-:W-:Y:S01]  /*65ae0*/  USHF.L.U32 UR9, UR7, UR8, URZ ;  /* 0x0000000807097299 */ /* 0x000fe2000800063f */
[----:B------:R-:W-:Y:S01]  /*65af0*/  BSSY B0, `(.L_x_157) ;  /* 0x00000d0000007945 */ /* 0x000fe20003800000 */
[----:B------:R-:W-:Y:S01]  /*65b00*/  UMOV UR10, 0x1 ;  /* 0x00000001000a7882 */ /* 0x000fe20000000000 */
[----:B------:R-:W-:Y:S01]  /*65b10*/  ULDC UR7, c[0x0][0x10] ;  /* 0x0000040000077ab9 */ /* 0x000fe20000000800 */
[----:B------:R-:W-:Y:S01]  /*65b20*/  USHF.L.U32 UR19, UR10, UR8, URZ ;  /* 0x000000080a137299 */ /* 0x000fe2000800063f */
[----:B------:R-:W-:Y:S01]  /*65b30*/  IMAD.MOV.U32 R9, RZ, RZ, 0x1 ;  /* 0x00000001ff097424 */ /* 0x000fe200078e00ff */
[----:B------:R-:W-:Y:S01]  /*65b40*/  UIMAD.WIDE.U32 UR6, UR6, UR7, URZ ;  /* 0x00000007060672a5 */ /* 0x000fe2000f8e003f */
[----:B------:R-:W-:Y:S01]  /*65b50*/  IMAD.MOV.U32 R6, RZ, RZ, RZ ;  /* 0x000000ffff067224 */ /* 0x000fe200078e00ff */
[----:B------:R-:W-:Y:S01]  /*65b60*/  ULDC UR8, c[0x0][0x14] ;  /* 0x0000050000087ab9 */ /* 0x000fe20000000800 */
[----:B------:R-:W-:Y:S01]  /*65b70*/  ULDC UR5, c[0x0][0x600] ;  /* 0x0001800000057ab9 */ /* 0x000fe20000000800 */
[----:B------:R-:W-:-:S02]  /*65b80*/  UIMAD.WIDE.U32 UR22, UR6, UR8, URZ ;  /* 0x00000008061672a5 */ /* 0x000fc4000f8e003f */
[----:B------:R-:W-:Y:S02]  /*65b90*/  UIMAD UR13, UR7, UR8, URZ ;  /* 0x00000008070d72a4 */ /* 0x000fe4000f8e023f */
[----:B------:R-:W-:Y:S02]  /*65ba0*/  ULOP3.LUT UR21, UR4, 0x2, URZ, 0xfc, !UPT ;  /* 0x0000000204157892 */ /* 0x000fe4000f8efc3f */
[----:B------:R-:W-:Y:S02]  /*65bb0*/  UIADD3 UR5, UR5, -0x1, URZ ;  /* 0xffffffff05057890 */ /* 0x000fe4000fffe03f */
[----:B------:R-:W-:Y:S01]  /*65bc0*/  ULOP3.LUT UR18, URZ, UR9, URZ, 0x33, !UPT ;  /* 0x000000093f127292 */ /* 0x000fe2000f8e333f */
[----:B0-----:R-:W-:Y:S01]  /*65bd0*/  VIADD R0, R0, 0x7f ;  /* 0x0000007f00007836 */ /* 0x001fe20000000000 */
[----:B------:R-:W-:Y:S01]  /*65be0*/  UIADD3 UR13, UR23, UR13, URZ ;  /* 0x0000000d170d7290 */ /* 0x000fe2000fffe03f */
[----:B------:R-:W-:-:S03]  /*65bf0*/  ULDC.64 UR24, c[0x0][0x198] ;  /* 0x0000660000187ab9 */ /* 0x000fc60000000a00 */
[----:B------:R-:W-:-:S04]  /*65c00*/  SHF.R.S32.HI R5, RZ, 0x1f, R0 ;  /* 0x0000001fff057819 */ /* 0x000fc80000011400 */
[----:B------:R-:W-:Y:S01]  /*65c10*/  LEA.HI R5, R5, R0, RZ, 0x7 ;  /* 0x0000000005057211 */ /* 0x000fe200078f38ff */
[----:B------:R-:W-:Y:S01]  /*65c20*/  IMAD.MOV.U32 R0, RZ, RZ, 0x1 ;  /* 0x00000001ff007424 */ /* 0x000fe200078e00ff */
[----:B-1----:R-:W-:Y:S02]  /*65c30*/  LOP3.LUT R10, R10, 0x1, RZ, 0xc0, !PT ;  /* 0x000000010a0a7812 */ /* 0x002fe400078ec0ff */
[----:B------:R-:W-:-:S05]  /*65c40*/  SHF.R.S32.HI R7, RZ, 0x7, R5 ;  /* 0x00000007ff077819 */ /* 0x000fca0000011405 */
[----:B------:R-:W-:-:S07]  /*65c50*/  VIADD R16, R7, 0x1 ;  /* 0x0000000107107836 */ /* 0x000fce0000000000 */
.L_x_168:
[----:B------:R-:W-:-:S03]  /*65c60*/  UMOV UR6, 0xffffffff ;  /* 0xffffffff00067882 */ /* 0x000fc60000000000 */
[----:B------:R-:W-:Y:S05]  /*65c70*/  BRA.DIV UR6, `(.L_x_158) ;  /* 0x0000000e06947947 */ /* 0x000fea000b800000 */
[----:B------:R-:W-:-:S13]  /*65c80*/  ELECT P0, URZ, PT ;  /* 0x00000000003f782f */ /* 0x000fda0003800000 */
.L_x_177:
[----:B------:R-:W0:Y:S01]  /*65c90*/  LDC R4, c[0x0][0x28c] ;  /* 0x0000a300ff047b82 */ /* 0x000e220000000800 */
[----:B------:R-:W-:Y:S01]  /*65ca0*/  BSSY B1, `(.L_x_159) ;  /* 0x000003b000017945 */ /* 0x000fe20003800000 */
[----:B0-----:R-:W-:-:S13]  /*65cb0*/  ISETP.LT.OR P0, PT, R4, 0x1, !P0 ;  /* 0x000000010400780c */ /* 0x001fda0004701670 */
[----:B------:R-:W-:Y:S05]  /*65cc0*/  @P0 BRA `(.L_x_160) ;  /* 0x0000000000e00947 */ /* 0x000fea0003800000 */
[----:B------:R-:W-:Y:S02]  /*65cd0*/  IMAD R3, R3, 0x2, R10 ;  /* 0x0000000203037824 */ /* 0x000fe400078e020a */
[----:B------:R-:W-:Y:S02]  /*65ce0*/  IMAD.SHL.U32 R2, R2, 0x200, RZ ;  /* 0x0000020002027824 */ /* 0x000fe400078e00ff */
[----:B------:R-:W-:Y:S02]  /*65cf0*/  IMAD R5, R3, 0x70, RZ ;  /* 0x0000007003057824 */ /* 0x000fe400078e02ff */
[----:B------:R-:W-:Y:S02]  /*65d00*/  IMAD.MOV.U32 R12, RZ, RZ, RZ ;  /* 0x000000ffff0c7224 */ /* 0x000fe400078e00ff */
[----:B------:R-:W-:Y:S02]  /*65d10*/  IMAD.MOV.U32 R4, RZ, RZ, R16 ;  /* 0x000000ffff047224 */ /* 0x000fe400078e0010 */
[----:B------:R-:W-:-:S02]  /*65d20*/  IMAD.MOV.U32 R3, RZ, RZ, R0 ;  /* 0x000000ffff037224 */ /* 0x000fc400078e0000 */
[----:B------:R-:W-:-:S07]  /*65d30*/  IMAD.MOV.U32 R13, RZ, RZ, R6 ;  /* 0x000000ffff0d7224 */ /* 0x000fce00078e0006 */
.L_x_163:
[----:B------:R-:W0:Y:S01]  /*65d40*/  S2R R15, SR_CgaCtaId ;  /* 0x00000000000f7919 */ /* 0x000e220000008800 */
[----:B------:R-:W-:Y:S02]  /*65d50*/  MOV R8, 0x400 ;  /* 0x0000040000087802 */ /* 0x000fe40000000f00 */
[----:B------:R-:W-:Y:S02]  /*65d60*/  SHF.L.U32 R14, R3, 0x1f, RZ ;  /* 0x0000001f030e7819 */ /* 0x000fe400000006ff */
[----:B0-----:R-:W-:-:S05]  /*65d70*/  LEA R8, R15, R8, 0x18 ;  /* 0x000000080f087211 */ /* 0x001fca00078ec0ff */
[----:B------:R-:W-:-:S04]  /*65d80*/  IMAD R15, R13, 0x8, R8 ;  /* 0x000000080d0f7824 */ /* 0x000fc800078e0208 */
[----:B------:R-:W0:Y:S02]  /*65d90*/  SYNCS.PHASECHK.TRANS64.TRYWAIT P0, [R15+URZ+0x10], R14 ;  /* 0x0000100e0f0075a7 */ /* 0x000e24000800017f */
[----:B0-----:R-:W-:Y:S05]  /*65da0*/  @!P0 BRA `(.L_x_161) ;  /* 0x0000000c00688947 */ /* 0x001fea0003800000 */
.L_x_178:
[----:B------:R-:W1:Y:S01]  /*65db0*/  S2R R17, SR_TID.X ;  /* 0x0000000000117919 */ /* 0x000e620000002100 */
[----:B------:R-:W-:-:S04]  /*65dc0*/  UPRMT UR6, UR21, 0x9910, URZ ;  /* 0x0000991015067896 */ /* 0x000fc8000800003f */
[----:B------:R-:W-:Y:S01]  /*65dd0*/  UISETP.NE.AND UP0, UPT, UR6, 0x2, UPT ;  /* 0x000000020600788c */ /* 0x000fe2000bf05270 */
[----:B-1----:R-:W-:-:S13]  /*65de0*/  LOP3.LUT P0, RZ, R17, 0x7f, RZ, 0xc0, !PT ;  /* 0x0000007f11ff7812 */ /* 0x002fda000780c0ff */
[----:B0-----:R-:W0:Y:S02]  /*65df0*/  @!P0 LDC R14, c[0x0][0x500] ;  /* 0x00014000ff0e8b82 */ /* 0x001e240000000800 */
[----:B0-----:R0:W-:Y:S01]  /*65e00*/  @!P0 SYNCS.ARRIVE.TRANS64 RZ, [R15+URZ], R14 ;  /* 0x0000000e0fff89a7 */ /* 0x0011e2000800003f */
[----:B------:R-:W-:-:S13]  /*65e10*/  PLOP3.LUT P0, PT, PT, PT, UP0, 0x80, 0x0 ;  /* 0x000000000000781c */ /* 0x000fda0003f0f008 */
[----:B0-----:R-:W-:Y:S05]  /*65e20*/  @P0 BRA `(.L_x_162) ;  /* 0x0000000000040947 */ /* 0x001fea0003800000 */
[----:B------:R-:W-:Y:S01]  /*65e30*/  BPT.TRAP 0x1 ;  /* 0x000000040000795c */ /* 0x000fe20000300000 */
.L_x_162:
[----:B------:R-:W-:Y:S01]  /*65e40*/  R2UR UR9, R15 ;  /* 0x000000000f0972ca */ /* 0x000fe200000e0000 */
[C---:B------:R-:W-:Y:S01]  /*65e50*/  IMAD R14, R13.reuse, 0x10000, R8 ;  /* 0x000100000d0e7824 */ /* 0x040fe200078e0208 */
[----:B------:R-:W-:Y:S01]  /*65e60*/  UIADD3 UR6, UP0, UR24, 0xf0, URZ ;  /* 0x000000f018067890 */ /* 0x000fe2000ff1e03f */
[----:B------:R-:W-:Y:S01]  /*65e70*/  IMAD R15, R13, 0x2, R10 ;  /* 0x000000020d0f7824 */ /* 0x000fe200078e020a */
[----:B------:R-:W-:Y:S01]  /*65e80*/  R2UR UR11, R2 ;  /* 0x00000000020b72ca */ /* 0x000fe200000e0000 */
[----:B------:R-:W-:Y:S01]  /*65e90*/  VIADD R4, R4, 0xffffffff ;  /* 0xffffffff04047836 */ /* 0x000fe20000000000 */
[----:B------:R-:W-:Y:S01]  /*65ea0*/  R2UR UR7, R14 ;  /* 0x000000000e0772ca */ /* 0x000fe200000e0000 */
[----:B------:R-:W-:Y:S01]  /*65eb0*/  IMAD R15, R15, 0x3800, R8 ;  /* 0x000038000f0f7824 */ /* 0x000fe200078e0208 */
[----:B------:R-:W-:Y:S01]  /*65ec0*/  R2UR UR10, R12 ;  /* 0x000000000c0a72ca */ /* 0x000fe200000e0000 */
[----:B------:R-:W-:Y:S01]  /*65ed0*/  UIADD3 UR26, UP1, UR24, 0x1f0, URZ ;  /* 0x000001f0181a7890 */ /* 0x000fe2000ff3e03f */
[----:B------:R-:W-:Y:S01]  /*65ee0*/  R2UR UR12, R11 ;  /* 0x000000000b0c72ca */ /* 0x000fe200000e0000 */
[----:B------:R-:W-:Y:S01]  /*65ef0*/  VIADD R13, R13, 0x1 ;  /* 0x000000010d0d7836 */ /* 0x000fe20000000000 */
[----:B------:R-:W-:Y:S01]  /*65f00*/  R2UR UR8, R15 ;  /* 0x000000000f0872ca */ /* 0x000fe200000e0000 */
[----:B------:R-:W-:Y:S01]  /*65f10*/  UIADD3.X UR27, URZ, UR25, URZ, UP1, !UPT ;  /* 0x000000193f1b7290 */ /* 0x000fe20008ffe43f */
[----:B------:R-:W-:Y:S01]  /*65f20*/  R2UR UR20, R5 ;  /* 0x00000000051472ca */ /* 0x000fe200000e0000 */
[----:B------:R-:W-:Y:S01]  /*65f30*/  UMOV UR14, 0x0 ;  /* 0x00000000000e7882 */ /* 0x000fe20000000000 */
[----:B------:R-:W-:Y:S01]  /*65f40*/  ISETP.GT.AND P1, PT, R4, 0x1, PT ;  /* 0x000000010400780c */ /* 0x000fe20003f24270 */
[----:B------:R-:W-:Y:S01]  /*65f50*/  UMOV UR15, 0x10000000 ;  /* 0x10000000000f7882 */ /* 0x000fe20000000000 */
[C---:B------:R-:W-:Y:S01]  /*65f60*/  ISETP.NE.AND P0, PT, R13.reuse, 0x2, PT ;  /* 0x000000020d00780c */ /* 0x040fe20003f05270 */
[----:B------:R-:W-:Y:S01]  /*65f70*/  UIADD3 UR16, UR7, 0x100, URZ ;  /* 0x0000010007107890 */ /* 0x000fe2000fffe03f */
[----:B------:R-:W-:Y:S01]  /*65f80*/  VIADD R12, R12, 0x80 ;  /* 0x000000800c0c7836 */ /* 0x000fe20000000000 */
[----:B------:R-:W-:Y:S01]  /*65f90*/  UIADD3.X UR7, URZ, UR25, URZ, UP0, !UPT ;  /* 0x000000193f077290 */ /* 0x000fe200087fe43f */
[----:B------:R-:W-:Y:S01]  /*65fa0*/  SEL R8, RZ, 0x1, P0 ;  /* 0x00000001ff087807 */ /* 0x000fe20000000000 */
[----:B------:R-:W-:Y:S01]  /*65fb0*/  UMOV UR28, 0x30000 ;  /* 0x00030000001c7882 */ /* 0x000fe20000000000 */
[----:B------:R-:W-:Y:S01]  /*65fc0*/  SEL R13, R13, RZ, P0 ;  /* 0x000000ff0d0d7207 */ /* 0x000fe20000000000 */
[----:B------:R-:W-:Y:S01]  /*65fd0*/  UIADD3 UR17, UR8, 0x20100, URZ ;  /* 0x0002010008117890 */ /* 0x000fe2000fffe03f */
[----:B------:R-:W-:-:S02]  /*65fe0*/  LOP3.LUT R3, R3, R8, RZ, 0x3c, !PT ;  /* 0x0000000803037212 */ /* 0x000fc400078e3cff */
[----:B------:R-:W-:Y:S02]  /*65ff0*/  UMOV UR8, UR16 ;  /* 0x0000001000087c82 */ /* 0x000fe40008000000 */
[----:B------:R0:W-:Y:S02]  /*66000*/  UTMALDG.3D [UR8], [UR6], desc[UR14] ;  /* 0x00000e08060075b4 */ /* 0x0001e40008011000 */
[----:B0-----:R-:W-:Y:S01]  /*66010*/  UMOV UR8, UR17 ;  /* 0x0000001100087c82 */ /* 0x001fe20008000000 */
[----:B------:R-:W-:Y:S02]  /*66020*/  UMOV UR11, UR20 ;  /* 0x00000014000b7c82 */ /* 0x000fe40008000000 */
[----:B------:R0:W-:Y:S02]  /*66030*/  UTMALDG.3D.MULTICAST [UR8], [UR26], UR28, desc[UR14] ;  /* 0x00000e081a0073b4 */ /* 0x0001e4000801181c */
[----:B0-----:R-:W-:Y:S05]  /*66040*/  @P1 BRA `(.L_x_163) ;  /* 0xfffffffc003c1947 */ /* 0x001fea000383ffff */
.L_x_160:
[----:B------:R-:W-:Y:S05]  /*66050*/  BSYNC B1 ;  /* 0x0000000000017941 */ /* 0x000fea0003800000 */
.L_x_159:
[----:B------:R-:W2:Y:S01]  /*66060*/  LDL.LU R15, [R1+0xa80] ;  /* 0x000a8000010f7983 */ /* 0x000ea20000300800 */
[----:B------:R-:W-:Y:S01]  /*66070*/  LOP3.LUT P2, RZ, R9, 0xff, RZ, 0xc0, !PT ;  /* 0x000000ff09ff7812 */ /* 0x000fe2000784c0ff */
[----:B------:R-:W-:Y:S01]  /*66080*/  IMAD.IADD R6, R7, 0x1, R6 ;  /* 0x0000000107067824 */ /* 0x000fe200078e0206 */
[----:B------:R-:W-:Y:S01]  /*66090*/  ULDC.64 UR6, c[0x0][0x650] ;  /* 0x0001940000067ab9 */ /* 0x000fe20000000a00 */
[----:B------:R-:W3:Y:S01]  /*660a0*/  LDL.LU R14, [R1+0xa84] ;  /* 0x000a8400010e7983 */ /* 0x000ee20000300800 */
[----:B------:R-:W-:Y:S01]  /*660b0*/  BSSY B1, `(.L_x_164) ;  /* 0x0000071000017945 */ /* 0x000fe20003800000 */
[----:B------:R-:W-:Y:S01]  /*660c0*/  IMAD.MOV.U32 R11, RZ, RZ, -0x1 ;  /* 0xffffffffff0b7424 */ /* 0x000fe200078e00ff */
[----:B------:R-:W-:Y:S02]  /*660d0*/  SHF.R.U32.HI R2, RZ, 0x1, R6 ;  /* 0x00000001ff027819 */ /* 0x000fe40000011606 */
[----:B------:R-:W-:Y:S02]  /*660e0*/  ISETP.GT.U32.AND P0, PT, R6, 0x1, PT ;  /* 0x000000010600780c */ /* 0x000fe40003f04070 */
[----:B------:R-:W-:-:S02]  /*660f0*/  LOP3.LUT R2, R2, 0x1, RZ, 0xc0, !PT ;  /* 0x0000000102027812 */ /* 0x000fc400078ec0ff */
[C---:B------:R-:W-:Y:S01]  /*66100*/  ISETP.LT.U32.AND P0, PT, R7.reuse, 0x2, P0 ;  /* 0x000000020700780c */ /* 0x040fe20000701070 */
[----:B------:R-:W0:Y:S01]  /*66110*/  @P2 S2R R3, SR_CgaCtaId ;  /* 0x0000000000032919 */ /* 0x000e220000008800 */
[----:B------:R-:W-:Y:S02]  /*66120*/  ISETP.NE.U32.AND P1, PT, R2, 0x1, PT ;  /* 0x000000010200780c */ /* 0x000fe40003f25070 */
[----:B------:R-:W-:Y:S02]  /*66130*/  @P2 MOV R2, 0x400 ;  /* 0x0000040000022802 */ /* 0x000fe40000000f00 */
[----:B------:R-:W-:Y:S02]  /*66140*/  ISETP.GT.U32.AND P1, PT, R7, 0x1, !P1 ;  /* 0x000000010700780c */ /* 0x000fe40004f24070 */
[----:B------:R-:W-:Y:S02]  /*66150*/  LOP3.LUT R6, R6, 0x1, RZ, 0xc0, !PT ;  /* 0x0000000106067812 */ /* 0x000fe400078ec0ff */
[----:B------:R-:W-:-:S02]  /*66160*/  PRMT R4, RZ, 0x7610, R4 ;  /* 0x00007610ff047816 */ /* 0x000fc40000000004 */
[----:B------:R-:W-:Y:S02]  /*66170*/  PRMT R9, RZ, 0x7610, R9 ;  /* 0x00007610ff097816 */ /* 0x000fe40000000009 */
[----:B0-----:R-:W-:Y:S02]  /*66180*/  @P2 LEA R2, R3, R2, 0x18 ;  /* 0x0000000203022211 */ /* 0x001fe400078ec0ff */
[----:B------:R-:W-:Y:S02]  /*66190*/  SEL R3, RZ, 0x1, !P0 ;  /* 0x00000001ff037807 */ /* 0x000fe40004000000 */
[----:B------:R0:W-:Y:S02]  /*661a0*/  @P2 SYNCS.ARRIVE.TRANS64.A1T0 RZ, [R2+URZ+0x38], RZ ;  /* 0x000038ff02ff29a7 */ /* 0x0001e4000810003f */
[----:B0-----:R-:W-:-:S04]  /*661b0*/  SEL R2, RZ, 0x1, !P1 ;  /* 0x00000001ff027807 */ /* 0x001fc80004800000 */
[----:B------:R-:W-:Y:S01]  /*661c0*/  LOP3.LUT R0, R2, R0, R3, 0x96, !PT ;  /* 0x0000000002007212 */ /* 0x000fe200078e9603 */
[----:B------:R-:W-:Y:S02]  /*661d0*/  IMAD.MOV.U32 R2, RZ, RZ, -0x1 ;  /* 0xffffffffff027424 */ /* 0x000fe400078e00ff */
[----:B------:R-:W-:Y:S01]  /*661e0*/  IMAD.MOV.U32 R3, RZ, RZ, -0x1 ;  /* 0xffffffffff037424 */ /* 0x000fe200078e00ff */
[----:B---3--:R-:W-:-:S04]  /*661f0*/  IADD3 R14, P0, R14, UR22, RZ ;  /* 0x000000160e0e7c10 */ /* 0x008fc8000ff1e0ff */
[----:B--2---:R-:W-:Y:S01]  /*66200*/  IADD3.X R15, R15, UR13, RZ, P0, !PT ;  /* 0x0000000d0f0f7c10 */ /* 0x004fe200087fe4ff */
[----:B------:R0:W-:Y:S01]  /*66210*/  STL [R1+0xa84], R14 ;  /* 0x000a840e01007387 */ /* 0x0001e20000100800 */
[----:B------:R-:W-:-:S03]  /*66220*/  ISETP.GE.U32.AND P0, PT, R14, UR6, PT ;  /* 0x000000060e007c0c */ /* 0x000fc6000bf06070 */
[----:B------:R0:W-:Y:S01]  /*66230*/  STL [R1+0xa80], R15 ;  /* 0x000a800f01007387 */ /* 0x0001e20000100800 */
[----:B------:R-:W-:-:S13]  /*66240*/  ISETP.GE.U32.AND.EX P0, PT, R15, UR7, PT, P0 ;  /* 0x000000070f007c0c */ /* 0x000fda000bf06100 */
[----:B0-----:R-:W-:Y:S05]  /*66250*/  @P0 BRA `(.L_x_165) ;  /* 0x0000000400580947 */ /* 0x001fea0003800000 */
[----:B------:R-:W0:Y:S01]  /*66260*/  S2R R8, SR_CTAID.X ;  /* 0x0000000000087919 */ /* 0x000e220000002500 */
[----:B------:R-:W1:Y:S01]  /*66270*/  LDC R17, c[0x0][0x65c] ;  /* 0x00019700ff117b82 */ /* 0x000e620000000800 */
[----:B------:R-:W-:Y:S01]  /*66280*/  ULDC UR6, c[0x0][0x150] ;  /* 0x0000540000067ab9 */ /* 0x000fe20000000800 */
[----:B------:R-:W-:Y:S01]  /*66290*/  ULDC UR9, c[0x0][0x630] ;  /* 0x00018c0000097ab9 */ /* 0x000fe20000000800 */
[----:B------:R-:W2:Y:S05]  /*662a0*/  S2R R2, SR_CTAID.Y ;  /* 0x0000000000027919 */ /* 0x000eaa0000002600 */
[----:B------:R-:W3:Y:S08]  /*662b0*/  LDC R5, c[0x0][0x144] ;  /* 0x00005100ff057b82 */ /* 0x000ef00000000800 */
[----:B------:R-:W4:Y:S01]  /*662c0*/  LDC R13, c[0x0][0x148] ;  /* 0x00005200ff0d7b82 */ /* 0x000f220000000800 */
[----:B-1----:R-:W-:-:S02]  /*662d0*/  ISETP.NE.AND P3, PT, R17, 0x1, PT ;  /* 0x000000011100780c */ /* 0x002fc40003f65270 */
[----:B0-----:R-:W-:Y:S02]  /*662e0*/  I2FP.F32.U32 R3, R8 ;  /* 0x0000000800037245 */ /* 0x001fe40000201000 */
[----:B--2---:R-:W-:-:S03]  /*662f0*/  I2FP.F32.U32 R4, R2 ;  /* 0x0000000200047245 */ /* 0x004fc60000201000 */
[----:B------:R-:W-:Y:S01]  /*66300*/  FMUL R3, R3, UR6 ;  /* 0x0000000603037c20 */ /* 0x000fe20008400000 */
[----:B------:R-:W-:Y:S02]  /*66310*/  ULDC UR6, c[0x0][0x154] ;  /* 0x0000550000067ab9 */ /* 0x000fe40000000800 */
[----:B------:R-:W-:Y:S01]  /*66320*/  FMUL R11, R4, UR6 ;  /* 0x00000006040b7c20 */ /* 0x000fe20008400000 */
[----:B------:R-:W-:Y:S02]  /*66330*/  ULDC.64 UR6, c[0x0][0x628] ;  /* 0x00018a0000067ab9 */ /* 0x000fe40000000a00 */
[----:B------:R-:W0:Y:S01]  /*66340*/  F2I.U32.TRUNC.NTZ R3, R3 ;  /* 0x0000000300037305 */ /* 0x000e22000020f000 */
[----:B------:R-:W-:-:S04]  /*66350*/  ISETP.NE.U32.AND P0, PT, RZ, UR6, PT ;  /* 0x00000006ff007c0c */ /* 0x000fc8000bf05070 */
[----:B------:R-:W-:-:S03]  /*66360*/  ISETP.NE.AND.EX P0, PT, RZ, UR7, PT, P0 ;  /* 0x00000007ff007c0c */ /* 0x000fc6000bf05300 */
[----:B------:R-:W1:Y:S01]  /*66370*/  F2I.U32.TRUNC.NTZ R11, R11 ;  /* 0x0000000b000b7305 */ /* 0x000e62000020f000 */
[----:B0-----:R-:W-:Y:S02]  /*66380*/  IMAD.MOV R4, RZ, RZ, -R3 ;  /* 0x000000ffff047224 */ /* 0x001fe400078e0a03 */
[----:B------:R-:W-:Y:S02]  /*66390*/  IMAD.MOV.U32 R3, RZ, RZ, R15 ;  /* 0x000000ffff037224 */ /* 0x000fe400078e000f */
[----:B---3--:R-:W-:Y:S02]  /*663a0*/  IMAD R8, R5, R4, R8 ;  /* 0x0000000405087224 */ /* 0x008fe400078e0208 */
[----:B-1----:R-:W-:-:S04]  /*663b0*/  IMAD.MOV R4, RZ, RZ, -R11 ;  /* 0x000000ffff047224 */ /* 0x002fc800078e0a0b */
[----:B----4-:R-:W-:Y:S02]  /*663c0*/  @P3 IMAD R8, R13, R4, R2 ;  /* 0x000000040d083224 */ /* 0x010fe400078e0202 */
[----:B------:R-:W-:Y:S01]  /*663d0*/  IMAD.MOV.U32 R2, RZ, RZ, R14 ;  /* 0x000000ffff027224 */ /* 0x000fe200078e000e */
[----:B------:R-:W-:Y:S06]  /*663e0*/  @!P0 BRA `(.L_x_166) ;  /* 0x0000000000288947 */ /* 0x000fec0003800000 */
[----:B------:R-:W-:Y:S02]  /*663f0*/  ULDC UR8, c[0x0][0x634] ;  /* 0x00018d0000087ab9 */ /* 0x000fe40000000800 */
[----:B------:R-:W-:-:S05]  /*66400*/  IADD3 R3, P0, R14, UR8, RZ ;  /* 0x000000080e037c10 */ /* 0x000fca000ff1e0ff */
[----:B------:R-:W-:-:S04]  /*66410*/  IMAD.X R11, RZ, RZ, R15, P0 ;  /* 0x000000ffff0b7224 */ /* 0x000fc800000e060f */
[----:B------:R-:W-:-:S04]  /*66420*/  IMAD.WIDE.U32 R4, R11, UR6, RZ ;  /* 0x000000060b047c25 */ /* 0x000fc8000f8e00ff */
[----:B------:R-:W-:-:S04]  /*66430*/  IMAD.WIDE.U32 R4, P0, R3, UR7, R4 ;  /* 0x0000000703047c25 */ /* 0x000fc8000f800004 */
[----:B------:R-:W-:-:S04]  /*66440*/  IMAD.WIDE.U32 R2, R3, UR6, RZ ;  /* 0x0000000603027c25 */ /* 0x000fc8000f8e00ff */
[----:B------:R-:W-:Y:S01]  /*66450*/  IMAD.MOV.U32 R2, RZ, RZ, R5 ;  /* 0x000000ffff027224 */ /* 0x000fe200078e0005 */
[----:B------:R-:W-:Y:S01]  /*66460*/  IADD3 RZ, P1, R3, R4, RZ ;  /* 0x0000000403ff7210 */ /* 0x000fe20007f3e0ff */
[----:B------:R-:W-:-:S04]  /*66470*/  IMAD.X R3, RZ, RZ, RZ, P0 ;  /* 0x000000ffff037224 */ /* 0x000fc800000e06ff */
[----:B------:R-:W-:-:S08]  /*66480*/  IMAD.WIDE.U32.X R2, R11, UR7, R2, P1 ;  /* 0x000000070b027c25 */ /* 0x000fd000088e0402 */
.L_x_166:
[--C-:B------:R-:W-:Y:S01]  /*66490*/  SHF.R.U64 R11, R2, UR9, R3.reuse ;  /* 0x00000009020b7c19 */ /* 0x100fe20008001203 */
[----:B------:R-:W-:Y:S01]  /*664a0*/  ULDC.64 UR6, c[0x0][0x620] ;  /* 0x0001880000067ab9 */ /* 0x000fe20000000a00 */
[----:B------:R-:W-:Y:S01]  /*664b0*/  SHF.R.U32.HI R2, RZ, UR9, R3 ;  /* 0x00000009ff027c19 */ /* 0x000fe20008011603 */
[----:B------:R-:W-:Y:S01]  /*664c0*/  IMAD.MOV.U32 R3, RZ, RZ, R15 ;  /* 0x000000ffff037224 */ /* 0x000fe200078e000f */
[----:B------:R-:W-:Y:S01]  /*664d0*/  IADD3 R13, P0, RZ, -R11, RZ ;  /* 0x8000000bff0d7210 */ /* 0x000fe20007f1e0ff */
[----:B------:R-:W-:-:S04]  /*664e0*/  ULDC.64 UR8, c[0x0][0x640] ;  /* 0x0001900000087ab9 */ /* 0x000fc80000000a00 */
[----:B------:R-:W-:Y:S01]  /*664f0*/  IMAD.X R2, RZ, RZ, ~R2, P0 ;  /* 0x000000ffff027224 */ /* 0x000fe200000e0e02 */
[----:B------:R-:W-:-:S03]  /*66500*/  ISETP.NE.U32.AND P0, PT, RZ, UR8, PT ;  /* 0x00000008ff007c0c */ /* 0x000fc6000bf05070 */
[----:B------:R-:W-:Y:S01]  /*66510*/  IMAD R2, R2, UR6, RZ ;  /* 0x0000000602027c24 */ /* 0x000fe2000f8e02ff */
[----:B------:R-:W-:-:S03]  /*66520*/  ISETP.NE.AND.EX P0, PT, RZ, UR9, PT, P0 ;  /* 0x00000009ff007c0c */ /* 0x000fc6000bf05300 */
[----:B------:R-:W-:Y:S02]  /*66530*/  IMAD R5, R13, UR7, R2 ;  /* 0x000000070d057c24 */ /* 0x000fe4000f8e0202 */
[----:B------:R-:W-:-:S04]  /*66540*/  IMAD.MOV.U32 R2, RZ, RZ, R14 ;  /* 0x000000ffff027224 */ /* 0x000fc800078e000e */
[----:B------:R-:W-:Y:S01]  /*66550*/  IMAD.WIDE.U32 R2, R13, UR6, R2 ;  /* 0x000000060d027c25 */ /* 0x000fe2000f8e0002 */
[----:B------:R-:W-:-:S03]  /*66560*/  ULDC UR6, c[0x0][0x618] ;  /* 0x0001860000067ab9 */ /* 0x000fc60000000800 */
[----:B------:R-:W-:-:S05]  /*66570*/  IMAD.IADD R3, R3, 0x1, R5 ;  /* 0x0000000103037824 */ /* 0x000fca00078e0205 */
[--C-:B------:R-:W-:Y:S02]  /*66580*/  SHF.R.U64 R12, R2, UR6, R3.reuse ;  /* 0x00000006020c7c19 */ /* 0x100fe40008001203 */
[----:B------:R-:W-:Y:S01]  /*66590*/  SHF.R.U32.HI R3, RZ, UR6, R3 ;  /* 0x00000006ff037c19 */ /* 0x000fe20008011603 */
[----:B------:R-:W-:-:S03]  /*665a0*/  ULDC UR6, c[0x0][0x608] ;  /* 0x0001820000067ab9 */ /* 0x000fc60000000800 */
[--C-:B------:R-:W-:Y:S02]  /*665b0*/  SHF.R.U64 R13, R12, UR6, R3.reuse ;  /* 0x000000060c0d7c19 */ /* 0x100fe40008001203 */
[----:B------:R-:W-:Y:S01]  /*665c0*/  SHF.R.U32.HI R2, RZ, UR6, R3 ;  /* 0x00000006ff027c19 */ /* 0x000fe20008011603 */
[----:B------:R-:W-:-:S03]  /*665d0*/  ULDC UR6, c[0x0][0x658] ;  /* 0x0001960000067ab9 */ /* 0x000fc60000000800 */
[--C-:B------:R-:W-:Y:S02]  /*665e0*/  SHF.R.U64 R14, R13, UR6, R2.reuse ;  /* 0x000000060d0e7c19 */ /* 0x100fe40008001202 */
[----:B------:R-:W-:-:S03]  /*665f0*/  SHF.R.U32.HI R15, RZ, UR6, R2 ;  /* 0x00000006ff0f7c19 */ /* 0x000fc60008011602 */
[----:B------:R-:W-:Y:S02]  /*66600*/  IMAD.MOV.U32 R2, RZ, RZ, R14 ;  /* 0x000000ffff027224 */ /* 0x000fe400078e000e */
        /* <DEDUP_REMOVED lines=12> */
.L_x_167:
[----:B------:R-:W-:Y:S01]  /*666d0*/  ULDC UR6, c[0x0][0x648] ;  /* 0x0001920000067ab9 */ /* 0x000fe20000000800 */
[----:B------:R-:W-:Y:S01]  /*666e0*/  LOP3.LUT R13, R13, UR18, RZ, 0xc0, !PT ;  /* 0x000000120d0d7c12 */ /* 0x000fe2000f8ec0ff */
[----:B------:R-:W-:Y:S01]  /*666f0*/  IMAD.MOV.U32 R4, RZ, RZ, 0x1 ;  /* 0x00000001ff047424 */ /* 0x000fe200078e00ff */
[----:B------:R-:W-:Y:S01]  /*66700*/  SHF.R.U64 R2, R2, UR6, R3 ;  /* 0x0000000602027c19 */ /* 0x000fe20008001203 */
[----:B------:R-:W-:Y:S01]  /*66710*/  ULDC UR6, c[0x0][0x638] ;  /* 0x00018e0000067ab9 */ /* 0x000fe20000000800 */
[----:B------:R-:W-:-:S03]  /*66720*/  LOP3.LUT R5, R12, UR5, RZ, 0xc0, !PT ;  /* 0x000000050c057c12 */ /* 0x000fc6000f8ec0ff */
[----:B------:R-:W-:Y:S02]  /*66730*/  IMAD.MOV R3, RZ, RZ, -R2 ;  /* 0x000000ffff037224 */ /* 0x000fe400078e0a02 */
[----:B------:R-:W-:Y:S02]  /*66740*/  IMAD R13, R2, UR19, R13 ;  /* 0x00000013020d7c24 */ /* 0x000fe4000f8e020d */
[----:B------:R-:W-:Y:S01]  /*66750*/  IMAD R14, R3, UR6, R14 ;  /* 0x00000006030e7c24 */ /* 0x000fe2000f8e020e */
[----:B------:R-:W-:Y:S02]  /*66760*/  ULDC UR6, c[0x0][0x610] ;  /* 0x0001840000067ab9 */ /* 0x000fe40000000800 */
[----:B------:R-:W-:Y:S01]  /*66770*/  IMAD R8, R13, UR6, R8 ;  /* 0x000000060d087c24 */ /* 0x000fe2000f8e0208 */
[----:B------:R-:W-:Y:S02]  /*66780*/  ULDC UR6, c[0x0][0x600] ;  /* 0x0001800000067ab9 */ /* 0x000fe40000000800 */
[----:B------:R-:W-:-:S05]  /*66790*/  IMAD R5, R14, UR6, R5 ;  /* 0x000000060e057c24 */ /* 0x000fca000f8e0205 */
[----:B------:R-:W-:Y:S02]  /*667a0*/  SEL R3, R5, R8, !P3 ;  /* 0x0000000805037207 */ /* 0x000fe40005800000 */
[----:B------:R-:W-:-:S07]  /*667b0*/  SEL R2, R8, R5, !P3 ;  /* 0x0000000508027207 */ /* 0x000fce0005800000 */
.L_x_165:
[----:B------:R-:W-:Y:S05]  /*667c0*/  BSYNC B1 ;  /* 0x0000000000017941 */ /* 0x000fea0003800000 */
.L_x_164:
[----:B------:R-:W-:-:S13]  /*667d0*/  LOP3.LUT P0, RZ, R4, 0xff, RZ, 0xc0, !PT ;  /* 0x000000ff04ff7812 */ /* 0x000fda000780c0ff */
[----:B------:R-:W-:Y:S05]  /*667e0*/  @P0 BRA `(.L_x_168) ;  /* 0xfffffff4001c0947 */ /* 0x000fea000383ffff */
[----:B------:R-:W-:Y:S05]  /*667f0*/  BSYNC B0 ;  /* 0x0000000000007941 */ /* 0x000fea0003800000 */
.L_x_157:
[----:B------:R-:W-:-:S03]  /*66800*/  UMOV UR6, 0xffffffff ;  /* 0xffffffff00067882 */ /* 0x000fc60000000000 */
[----:B------:R-:W-:Y:S05]  /*66810*/  BRA.DIV UR6, `(.L_x_169) ;  /* 0x0000000206e07947 */ /* 0x000fea000b800000 */
[----:B------:R-:W-:-:S13]  /*66820*/  ELECT P0, URZ, PT ;  /* 0x00000000003f782f */ /* 0x000fda0003800000 */
.L_x_181:
[----:B------:R-:W-:Y:S04]  /*66830*/  BSSY B0, `(.L_x_170) ;  /* 0x000001a000007945 */ /* 0x000fe80003800000 */
[----:B------:R-:W-:Y:S05]  /*66840*/  @!P0 BRA `(.L_x_171) ;  /* 0x0000000000608947 */ /* 0x000fea0003800000 */
[----:B------:R-:W-:-:S04]  /*66850*/  ULOP3.LUT UR6, UR4, 0x2, URZ, 0xfc, !UPT ;  /* 0x0000000204067892 */ /* 0x000fc8000f8efc3f */
[----:B------:R-:W-:-:S06]  /*66860*/  UISETP.NE.AND UP0, UPT, UR6, 0x3, UPT ;  /* 0x000000030600788c */ /* 0x000fcc000bf05270 */
[----:B------:R-:W-:-:S13]  /*66870*/  PLOP3.LUT P0, PT, PT, PT, UP0, 0x80, 0x0 ;  /* 0x000000000000781c */ /* 0x000fda0003f0f008 */
[----:B------:R-:W-:Y:S05]  /*66880*/  @!P0 BRA `(.L_x_172) ;  /* 0x0000000000048947 */ /* 0x000fea0003800000 */
[----:B------:R-:W-:Y:S01]  /*66890*/  BPT.TRAP 0x1 ;  /* 0x000000040000795c */ /* 0x000fe20000300000 */
.L_x_172:
[----:B------:R-:W0:Y:S01]  /*668a0*/  S2R R3, SR_CgaCtaId ;  /* 0x0000000000037919 */ /* 0x000e220000008800 */
[----:B------:R-:W-:-:S04]  /*668b0*/  MOV R2, 0x400 ;  /* 0x0000040000027802 */ /* 0x000fc80000000f00 */
[----:B0-----:R-:W-:Y:S02]  /*668c0*/  LEA R3, R3, R2, 0x18 ;  /* 0x0000000203037211 */ /* 0x001fe400078ec0ff */
[----:B------:R-:W-:-:S03]  /*668d0*/  SHF.L.U32 R2, R0, 0x1f, RZ ;  /* 0x0000001f00027819 */ /* 0x000fc600000006ff */
[----:B------:R-:W-:-:S04]  /*668e0*/  VIADD R3, R3, 0x10 ;  /* 0x0000001003037836 */ /* 0x000fc80000000000 */
[----:B------:R-:W-:-:S04]  /*668f0*/  IMAD R5, R6, 0x8, R3 ;  /* 0x0000000806057824 */ /* 0x000fc800078e0203 */
[----:B------:R-:W0:Y:S02]  /*66900*/  SYNCS.PHASECHK.TRANS64.TRYWAIT P0, [R5+URZ], R2 ;  /* 0x00000002050075a7 */ /* 0x000e24000800017f */
[----:B0-----:R-:W-:Y:S05]  /*66910*/  @!P0 BRA `(.L_x_173) ;  /* 0x0000000000c08947 */ /* 0x001fea0003800000 */
.L_x_182:
[----:B------:R-:W-:-:S05]  /*66920*/  VIADD R6, R6, 0x1 ;  /* 0x0000000106067836 */ /* 0x000fca0000000000 */
[----:B------:R-:W-:-:S04]  /*66930*/  ISETP.NE.AND P0, PT, R6, 0x2, PT ;  /* 0x000000020600780c */ /* 0x000fc80003f05270 */
[----:B0-----:R-:W-:Y:S02]  /*66940*/  SEL R5, RZ, 0x1, P0 ;  /* 0x00000001ff057807 */ /* 0x001fe40000000000 */
[----:B------:R-:W-:Y:S02]  /*66950*/  SEL R6, R6, RZ, P0 ;  /* 0x000000ff06067207 */ /* 0x000fe40000000000 */
[----:B------:R-:W-:-:S03]  /*66960*/  LOP3.LUT R0, R0, R5, RZ, 0x3c, !PT ;  /* 0x0000000500007212 */ /* 0x000fc600078e3cff */
[----:B------:R-:W-:Y:S01]  /*66970*/  IMAD R3, R6, 0x8, R3 ;  /* 0x0000000806037824 */ /* 0x000fe200078e0203 */
[----:B------:R-:W-:-:S07]  /*66980*/  SHF.L.U32 R0, R0, 0x1f, RZ ;  /* 0x0000001f00007819 */ /* 0x000fce00000006ff */
.L_x_174:
[----:B0-----:R0:W1:Y:S02]  /*66990*/  SYNCS.PHASECHK.TRANS64.TRYWAIT P0, [R3+URZ], R0 ;  /* 0x00000000030075a7 */ /* 0x001064000800017f */
[----:B-1----:R-:W-:Y:S05]  /*669a0*/  @!P0 NANOSLEEP.SYNCS 0x989680 ;  /* 0x009896800000895d */ /* 0x002fea0003900000 */
[----:B------:R-:W1:Y:S02]  /*669b0*/  @!P0 SYNCS.PHASECHK.TRANS64 P0, [R3+URZ], R0 ;  /* 0x00000000030085a7 */ /* 0x000e64000800007f */
[----:B-1----:R-:W-:Y:S05]  /*669c0*/  @!P0 BRA `(.L_x_174) ;  /* 0xfffffffc00f08947 */ /* 0x002fea000383ffff */
.L_x_171:
[----:B------:R-:W-:Y:S05]  /*669d0*/  BSYNC B0 ;  /* 0x0000000000007941 */ /* 0x000fea0003800000 */
.L_x_170:
[----:B------:R-:W-:Y:S05]  /*669e0*/  EXIT ;  /* 0x000000000000794d */ /* 0x000fea0003800000 */
.L_x_21:
[----:B--2---:R-:W-:-:S04]  /*669f0*/  IMAD.U32 R10, RZ, RZ, UR12 ;  /* 0x0000000cff0a7e24 */ /* 0x004fc8000f8e00ff */
[----:B------:R2:W0:Y:S03]  /*66a00*/  SYNCS.PHASECHK.TRANS64.TRYWAIT P0, [R10+URZ], R9 ;  /* 0x000000090a0075a7 */ /* 0x000426000800017f */
[----:B0-----:R-:W-:Y:S05]  /*66a10*/  @!P0 NANOSLEEP.SYNCS 0x989680 ;  /* 0x009896800000895d */ /* 0x001fea0003900000 */
[----:B------:R-:W0:Y:S02]  /*66a20*/  @!P0 SYNCS.PHASECHK.TRANS64 P0, [R10+URZ], R9 ;  /* 0x000000090a0085a7 */ /* 0x000e24000800007f */
[----:B0-----:R-:W-:Y:S05]  /*66a30*/  @!P0 BRA `(.L_x_21) ;  /* 0xfffffffc00ec8947 */ /* 0x001fea000383ffff */
[----:B------:R-:W-:Y:S05]  /*66a40*/  BRA `(.L_x_20) ;  /* 0xfffff9dc000c7947 */ /* 0x000fea000383ffff */
.L_x_27:
[----:B-----5:R1:W-:Y:S02]  /*66a50*/  STL [R1+0xa90], R0 ;  /* 0x000a900001007387 */ /* 0x0203e40000100800 */
[----:B-1----:R-:W-:-:S04]  /*66a60*/  IMAD.U32 R0, RZ, RZ, UR14 ;  /* 0x0000000eff007e24 */ /* 0x002fc8000f8e00ff */
[----:B------:R1:W2:Y:S03]  /*66a70*/  SYNCS.PHASECHK.TRANS64.TRYWAIT P0, [R0+URZ], R9 ;  /* 0x00000009000075a7 */ /* 0x0002a6000800017f */
[----:B--2---:R-:W-:Y:S05]  /*66a80*/  @!P0 NANOSLEEP.SYNCS 0x989680 ;  /* 0x009896800000895d */ /* 0x004fea0003900000 */
[----:B------:R1:W2:Y:S02]  /*66a90*/  @!P0 SYNCS.PHASECHK.TRANS64 P0, [R0+URZ], R9 ;  /* 0x00000009000085a7 */ /* 0x0002a4000800007f */
[----:B-1----:R4:W5:Y:S02]  /*66aa0*/  LDL.LU R0, [R1+0xa90] ;  /* 0x000a900001007983 */ /* 0x0029640000300800 */
[----:B--2-4-:R-:W-:Y:S05]  /*66ab0*/  @!P0 BRA `(.L_x_27) ;  /* 0xfffffffc00e48947 */ /* 0x014fea000383ffff */
[----:B------:R-:W-:Y:S05]  /*66ac0*/  BRA `(.L_x_26) ;  /* 0xfffffae800987947 */ /* 0x000fea000383ffff */
.L_x_158:
[----:B------:R-:W-:Y:S01]  /*66ad0*/  BSSY B1, `(.L_x_175) ;  /* 0x0000006000017945 */ /* 0x000fe20003800000 */
[----:B------:R-:W-:-:S07]  /*66ae0*/  IMAD.MOV.U32 R4, RZ, RZ, -0x1 ;  /* 0xffffffffff047424 */ /* 0x000fce00078e00ff */
[----:B------:R-:W-:Y:S05]  /*66af0*/  WARPSYNC.COLLECTIVE R4, `(.L_x_176) ;  /* 0x00000000040c7348 */ /* 0x000fea0003c00000 */
[----:B------:R-:W-:Y:S02]  /*66b00*/  ELECT P0, UR62, PT ;  /* 0x00000000003e782f */ /* 0x000fe40003800000 */
[----:B------:R-:W-:Y:S01]  /*66b10*/  MOV R4, UR62 ;  /* 0x0000003e00047c02 */ /* 0x000fe20008000f00 */
[----:B------:R-:W-:Y:S10]  /*66b20*/  ENDCOLLECTIVE ;  /* 0x000000000000791b */ /* 0x000ff40003800000 */
.L_x_176:
[----:B------:R-:W-:Y:S05]  /*66b30*/  BSYNC B1 ;  /* 0x0000000000017941 */ /* 0x000fea0003800000 */
.L_x_175:
[----:B------:R-:W-:Y:S05]  /*66b40*/  BRA `(.L_x_177) ;  /* 0xfffffff000507947 */ /* 0x000fea000383ffff */
.L_x_161:
[----:B0-----:R0:W1:Y:S02]  /*66b50*/  SYNCS.PHASECHK.TRANS64.TRYWAIT P0, [R15+URZ+0x10], R14 ;  /* 0x0000100e0f0075a7 */ /* 0x001064000800017f */
[----:B-1----:R-:W-:Y:S05]  /*66b60*/  @!P0 NANOSLEEP.SYNCS 0x989680 ;  /* 0x009896800000895d */ /* 0x002fea0003900000 */
[----:B------:R-:W1:Y:S02]  /*66b70*/  @!P0 SYNCS.PHASECHK.TRANS64 P0, [R15+URZ+0x10], R14 ;  /* 0x0000100e0f0085a7 */ /* 0x000e64000800007f */
[----:B-1----:R-:W-:Y:S05]  /*66b80*/  @!P0 BRA `(.L_x_161) ;  /* 0xfffffffc00f08947 */ /* 0x002fea000383ffff */
[----:B------:R-:W-:Y:S05]  /*66b90*/  BRA `(.L_x_178) ;  /* 0xfffffff000847947 */ /* 0x000fea000383ffff */
.L_x_169:
[----:B------:R-:W-:Y:S01]  /*66ba0*/  BSSY B0, `(.L_x_179) ;  /* 0x0000006000007945 */ /* 0x000fe20003800000 */
[----:B------:R-:W-:-:S07]  /*66bb0*/  IMAD.MOV.U32 R4, RZ, RZ, -0x1 ;  /* 0xffffffffff047424 */ /* 0x000fce00078e00ff */
[----:B------:R-:W-:Y:S05]  /*66bc0*/  WARPSYNC.COLLECTIVE R4, `(.L_x_180) ;  /* 0x00000000040c7348 */ /* 0x000fea0003c00000 */
[----:B------:R-:W-:Y:S02]  /*66bd0*/  ELECT P0, UR62, PT ;  /* 0x00000000003e782f */ /* 0x000fe40003800000 */
[----:B------:R-:W-:Y:S01]  /*66be0*/  MOV R4, UR62 ;  /* 0x0000003e00047c02 */ /* 0x000fe20008000f00 */
[----:B------:R-:W-:Y:S10]  /*66bf0*/  ENDCOLLECTIVE ;  /* 0x000000000000791b */ /* 0x000ff40003800000 */
.L_x_180:
[----:B------:R-:W-:Y:S05]  /*66c00*/  BSYNC B0 ;  /* 0x0000000000007941 */ /* 0x000fea0003800000 */
.L_x_179:
[----:B------:R-:W-:Y:S05]  /*66c10*/  BRA `(.L_x_181) ;  /* 0xfffffffc00047947 */ /* 0x000fea000383ffff */
.L_x_173:
[----:B0-----:R0:W1:Y:S02]  /*66c20*/  SYNCS.PHASECHK.TRANS64.TRYWAIT P0, [R5+URZ], R2 ;  /* 0x00000002050075a7 */ /* 0x001064000800017f */
[----:B-1----:R-:W-:Y:S05]  /*66c30*/  @!P0 NANOSLEEP.SYNCS 0x989680 ;  /* 0x009896800000895d */ /* 0x002fea0003900000 */
[----:B------:R-:W1:Y:S02]  /*66c40*/  @!P0 SYNCS.PHASECHK.TRANS64 P0, [R5+URZ], R2 ;  /* 0x00000002050085a7 */ /* 0x000e64000800007f */
[----:B-1----:R-:W-:Y:S05]  /*66c50*/  @!P0 BRA `(.L_x_173) ;  /* 0xfffffffc00f08947 */ /* 0x002fea000383ffff */
[----:B------:R-:W-:Y:S05]  /*66c60*/  BRA `(.L_x_182) ;  /* 0xfffffffc002c7947 */ /* 0x000fea000383ffff */
.L_x_183:
[----:B------:R-:W-:-:S00]  /*66c70*/  BRA `(.L_x_183) ;  /* 0xfffffffc00fc7947 */ /* 0x000fc0000383ffff */
[----:B------:R-:W-:-:S00]  /*66c80*/  NOP ;  /* 0x0000000000007918 */ /* 0x000fc00000000000 */
[----:B------:R-:W-:-:S00]  /*66c90*/  NOP ;  /* 0x0000000000007918 */ /* 0x000fc00000000000 */
[----:B------:R-:W-:-:S00]  /*66ca0*/  NOP ;  /* 0x0000000000007918 */ /* 0x000fc00000000000 */
[----:B------:R-:W-:-:S00]  /*66cb0*/  NOP ;  /* 0x0000000000007918 */ /* 0x000fc00000000000 */
[----:B------:R-:W-:-:S00]  /*66cc0*/  NOP ;  /* 0x0000000000007918 */ /* 0x000fc00000000000 */
[----:B------:R-:W-:-:S00]  /*66cd0*/  NOP ;  /* 0x0000000000007918 */ /* 0x000fc00000000000 */
[----:B------:R-:W-:-:S00]  /*66ce0*/  NOP ;  /* 0x0000000000007918 */ /* 0x000fc00000000000 */
[----:B------:R-:W-:-:S00]  /*66cf0*/  NOP ;  /* 0x0000000000007918 */ /* 0x000fc00000000000 */
.L_x_184:


//--------------------- .nv.shared._ZN7cutlass13device_kernelINS_4gemm6kernel13GemmUniversalIN4cute5tupleIJiiiiEEENS1_10collective13CollectiveMmaINS1_37MainloopSm90TmaGmmaWarpSpecializedFP8ILi2ENS5_IJNS4_1CILi2EEENSA_ILi1EEESC_EEENS1_35KernelTmaWarpSpecializedCooperativeEEENS5_IJNSA_ILi512EEENSA_ILi224EEENSA_ILi128EEEEEENS_12float_e4m3_tENS5_IJlSC_lEEESK_SL_NS4_8TiledMMAINS4_8MMA_AtomIJNS4_4SM904GMMA30MMA_64x32x32_F32E4M3E4M3_SS_TNILNSP_7ScaleInE1ELSR_1EEEEEENS4_6LayoutISD_NS5_IJSC_NSA_ILi0EEESV_EEEEENS5_IJNS4_10UnderscoreESY_SY_EEEEENS4_13SM90_TMA_LOADENS4_14ComposedLayoutINS4_7SwizzleILi3ELi4ELi3EEENS4_18smem_ptr_flag_bitsILi8EEENSU_INS5_IJNSA_ILi8EEESI_EEENS5_IJSI_SC_EEEEEEEvNS4_8identityENS4_23SM90_TMA_LOAD_MULTICASTES1B_vS1C_EENS_8epilogue10collective6detail29Sm90TmaWarpSpecializedAdapterINS1G_15DefaultEpilogueISK_SL_SL_NS1F_6thread17LinearCombinationISK_Li1EffLNS1K_9ScaleType4KindE0ELNS_15FloatRoundStyleE2ESK_EENS1_15EpilogueDefaultEEEEEvvEEEEvNT_6ParamsE --------------------------
	.section	.nv.shared._ZN7cutlass13device_kernelINS_4gemm6kernel13GemmUniversalIN4cute5tupleIJiiiiEEENS1_10collective13CollectiveMmaINS1_37MainloopSm90TmaGmmaWarpSpecializedFP8ILi2ENS5_IJNS4_1CILi2EEENSA_ILi1EEESC_EEENS1_35KernelTmaWarpSpecializedCooperativeEEENS5_IJNSA_ILi512EEENSA_ILi224EEENSA_ILi128EEEEEENS_12float_e4m3_tENS5_IJlSC_lEEESK_SL_NS4_8TiledMMAINS4_8MMA_AtomIJNS4_4SM904GMMA30MMA_64x32x32_F32E4M3E4M3_SS_TNILNSP_7ScaleInE1ELSR_1EEEEEENS4_6LayoutISD_NS5_IJSC_NSA_ILi0EEESV_EEEEENS5_IJNS4_10UnderscoreESY_SY_EEEEENS4_13SM90_TMA_LOADENS4_14ComposedLayoutINS4_7SwizzleILi3ELi4ELi3EEENS4_18smem_ptr_flag_bitsILi8EEENSU_INS5_IJNSA_ILi8EEESI_EEENS5_IJSI_SC_EEEEEEEvNS4_8identityENS4_23SM90_TMA_LOAD_MULTICASTES1B_vS1C_EENS_8epilogue10collective6detail29Sm90TmaWarpSpecializedAdapterINS1G_15DefaultEpilogueISK_SL_SL_NS1F_6thread17LinearCombinationISK_Li1EffLNS1K_9ScaleType4KindE0ELNS_15FloatRoundStyleE2ESK_EENS1_15EpilogueDefaultEEEEEvvEEEEvNT_6ParamsE,"aw",@nobits
	.sectionflags	@""
	.align	16
	.zero		1024


//--------------------- .nv.shared.reserved.0     --------------------------
	.section	.nv.shared.reserved.0,"aw",@nobits
	.weak		__nv_reservedSMEM_offset_0_alias
	.size		__nv_reservedSMEM_offset_0_alias, 0, 0
	.other		__nv_reservedSMEM_offset_0_alias,@"STO_CUDA_RESERVED_SHARED STV_DEFAULT"
__nv_reservedSMEM_offset_0_alias:
	.zero		0


//--------------------- .nv.global                --------------------------
	.section	.nv.global,"aw",@nobits
.nv.global:
	.type		_ZN40_INTERNAL_52ffe7ff_4_k_cu_acd2cee7_166854cute1_E,@object
	.size		_ZN40_INTERNAL_52ffe7ff_4_k_cu_acd2cee7_166854cute1_E,(_ZN40_INTERNAL_52ffe7ff_4_k_cu_acd2cee7_166854cuda3std3__45__cpo6cbeginE - _ZN40_INTERNAL_52ffe7ff_4_k_cu_acd2cee7_166854cute1_E)
_ZN40_INTERNAL_52ffe7ff_4_k_cu_acd2cee7_166854cute1_E:
	.zero		1
	.type		_ZN40_INTERNAL_52ffe7ff_4_k_cu_acd2cee7_166854cuda3std3__45__cpo6cbeginE,@object
	.size		_ZN40_INTERNAL_52ffe7ff_4_k_cu_acd2cee7_166854cuda3std3__45__cpo6cbeginE,(_ZN40_INTERNAL_52ffe7ff_4_k_cu_acd2cee7_166854cuda3std3__48in_placeE - _ZN40_INTERNAL_52ffe7ff_4_k_cu_acd2cee7_166854cuda3std3__45__cpo6cbeginE)
_ZN40_INTERNAL_52ffe7ff_4_k_cu_acd2cee7_166854cuda3std3__45__cpo6cbeginE:
	.zero		1
	.type		_ZN40_INTERNAL_52ffe7ff_4_k_cu_acd2cee7_166854cuda3std3__48in_placeE,@object
	.size		_ZN40_INTERNAL_52ffe7ff_4_k_cu_acd2cee7_166854cuda3std3__48in_placeE,(_ZN40_INTERNAL_52ffe7ff_4_k_cu_acd2cee7_166854cuda3std6ranges3__45__cpo9iter_moveE - _ZN40_INTERNAL_52ffe7ff_4_k_cu_acd2cee7_166854cuda3std3__48in_placeE)
_ZN40_INTERNAL_52ffe7ff_4_k_cu_acd2cee7_166854cuda3std3__48in_placeE:
	.zero		1
	.type		_ZN40_INTERNAL_52ffe7ff_4_k_cu_acd2cee7_166854cuda3std6ranges3__45__cpo9iter_moveE,@object
	.size		_ZN40_INTERNAL_52ffe7ff_4_k_cu_acd2cee7_166854cuda3std6ranges3__45__cpo9iter_moveE,(_ZN40_INTERNAL_52ffe7ff_4_k_cu_acd2cee7_166854cuda3std3__45__cpo5beginE - _ZN40_INTERNAL_52ffe7ff_4_k_cu_acd2cee7_166854cuda3std6ranges3__45__cpo9iter_moveE)
_ZN40_INTERNAL_52ffe7ff_4_k_cu_acd2cee7_166854cuda3std6ranges3__45__cpo9iter_moveE:
	.zero		1
	.type		_ZN40_INTERNAL_52ffe7ff_4_k_cu_acd2cee7_166854cuda3std3__45__cpo5beginE,@object
	.size		_ZN40_INTERNAL_52ffe7ff_4_k_cu_acd2cee7_166854cuda3std3__45__cpo5beginE,(_ZN40_INTERNAL_52ffe7ff_4_k_cu_acd2cee7_166854cuda3std3__442_GLOBAL__N__52ffe7ff_4_k_cu_acd2cee7_166856ignoreE - _ZN40_INTERNAL_52ffe7ff_4_k_cu_acd2cee7_166854cuda3std3__45__cpo5beginE)
_ZN40_INTERNAL_52ffe7ff_4_k_cu_acd2cee7_166854cuda3std3__45__cpo5beginE:
	.zero		1
	.type		_ZN40_INTERNAL_52ffe7ff_4_k_cu_acd2cee7_166854cuda3std3__442_GLOBAL__N__52ffe7ff_4_k_cu_acd2cee7_166856ignoreE,@object
	.size		_ZN40_INTERNAL_52ffe7ff_4_k_cu_acd2cee7_166854cuda3std3__442_GLOBAL__N__52ffe7ff_4_k_cu_acd2cee7_166856ignoreE,(_ZN40_INTERNAL_52ffe7ff_4_k_cu_acd2cee7_166854cute7productE - _ZN40_INTERNAL_52ffe7ff_4_k_cu_acd2cee7_166854cuda3std3__442_GLOBAL__N__52ffe7ff_4_k_cu_acd2cee7_166856ignoreE)
_ZN40_INTERNAL_52ffe7ff_4_k_cu_acd2cee7_166854cuda3std3__442_GLOBAL__N__52ffe7ff_4_k_cu_acd2cee7_166856ignoreE:
	.zero		1
	.type		_ZN40_INTERNAL_52ffe7ff_4_k_cu_acd2cee7_166854cute7productE,@object
	.size		_ZN40_INTERNAL_52ffe7ff_4_k_cu_acd2cee7_166854cute7productE,(_ZN40_INTERNAL_52ffe7ff_4_k_cu_acd2cee7_166854cuda3std3__45__cpo3endE - _ZN40_INTERNAL_52ffe7ff_4_k_cu_acd2cee7_166854cute7productE)
_ZN40_INTERNAL_52ffe7ff_4_k_cu_acd2cee7_166854cute7productE:
	.zero		1
	.type		_ZN40_INTERNAL_52ffe7ff_4_k_cu_acd2cee7_166854cuda3std3__45__cpo3endE,@object
	.size		_ZN40_INTERNAL_52ffe7ff_4_k_cu_acd2cee7_166854cuda3std3__45__cpo3endE,(_ZN40_INTERNAL_52ffe7ff_4_k_cu_acd2cee7_166854cuda3std3__419piecewise_constructE - _ZN40_INTERNAL_52ffe7ff_4_k_cu_acd2cee7_166854cuda3std3__45__cpo3endE)
_ZN40_INTERNAL_52ffe7ff_4_k_cu_acd2cee7_166854cuda3std3__45__cpo3endE:
	.zero		1
	.type		_ZN40_INTERNAL_52ffe7ff_4_k_cu_acd2cee7_166854cuda3std3__419piecewise_constructE,@object
	.size		_ZN40_INTERNAL_52ffe7ff_4_k_cu_acd2cee7_166854cuda3std3__419piecewise_constructE,(_ZN40_INTERNAL_52ffe7ff_4_k_cu_acd2cee7_166854cuda3std3__45__cpo4cendE - _ZN40_INTERNAL_52ffe7ff_4_k_cu_acd2cee7_166854cuda3std3__419piecewise_constructE)
_ZN40_INTERNAL_52ffe7ff_4_k_cu_acd2cee7_166854cuda3std3__419piecewise_constructE:
	.zero		1
	.type		_ZN40_INTERNAL_52ffe7ff_4_k_cu_acd2cee7_166854cuda3std3__45__cpo4cendE,@object
	.size		_ZN40_INTERNAL_52ffe7ff_4_k_cu_acd2cee7_166854cuda3std3__45__cpo4cendE,(_ZN40_INTERNAL_52ffe7ff_4_k_cu_acd2cee7_166854cuda3std6ranges3__45__cpo4swapE - _ZN40_INTERNAL_52ffe7ff_4_k_cu_acd2cee7_166854cuda3std3__45__cpo4cendE)
_ZN40_INTERNAL_52ffe7ff_4_k_cu_acd2cee7_166854cuda3std3__45__cpo4cendE:
	.zero		1
	.type		_ZN40_INTERNAL_52ffe7ff_4_k_cu_acd2cee7_166854cuda3std6ranges3__45__cpo4swapE,@object
	.size		_ZN40_INTERNAL_52ffe7ff_4_k_cu_acd2cee7_166854cuda3std6ranges3__45__cpo4swapE,(.L_7 - _ZN40_INTERNAL_52ffe7ff_4_k_cu_acd2cee7_166854cuda3std6ranges3__45__cpo4swapE)
_ZN40_INTERNAL_52ffe7ff_4_k_cu_acd2cee7_166854cuda3std6ranges3__45__cpo4swapE:
	.zero		1
.L_7:


//--------------------- .nv.constant0._ZN7cutlass13device_kernelINS_4gemm6kernel13GemmUniversalIN4cute5tupleIJiiiiEEENS1_10collective13CollectiveMmaINS1_37MainloopSm90TmaGmmaWarpSpecializedFP8ILi2ENS5_IJNS4_1CILi2EEENSA_ILi1EEESC_EEENS1_35KernelTmaWarpSpecializedCooperativeEEENS5_IJNSA_ILi512EEENSA_ILi224EEENSA_ILi128EEEEEENS_12float_e4m3_tENS5_IJlSC_lEEESK_SL_NS4_8TiledMMAINS4_8MMA_AtomIJNS4_4SM904GMMA30MMA_64x32x32_F32E4M3E4M3_SS_TNILNSP_7ScaleInE1ELSR_1EEEEEENS4_6LayoutISD_NS5_IJSC_NSA_ILi0EEESV_EEEEENS5_IJNS4_10UnderscoreESY_SY_EEEEENS4_13SM90_TMA_LOADENS4_14ComposedLayoutINS4_7SwizzleILi3ELi4ELi3EEENS4_18smem_ptr_flag_bitsILi8EEENSU_INS5_IJNSA_ILi8EEESI_EEENS5_IJSI_SC_EEEEEEEvNS4_8identityENS4_23SM90_TMA_LOAD_MULTICASTES1B_vS1C_EENS_8epilogue10collective6detail29Sm90TmaWarpSpecializedAdapterINS1G_15DefaultEpilogueISK_SL_SL_NS1F_6thread17LinearCombinationISK_Li1EffLNS1K_9ScaleType4KindE0ELNS_15FloatRoundStyleE2ESK_EENS1_15EpilogueDefaultEEEEEvvEEEEvNT_6ParamsE --------------------------
	.section	.nv.constant0._ZN7cutlass13device_kernelINS_4gemm6kernel13GemmUniversalIN4cute5tupleIJiiiiEEENS1_10collective13CollectiveMmaINS1_37MainloopSm90TmaGmmaWarpSpecializedFP8ILi2ENS5_IJNS4_1CILi2EEENSA_ILi1EEESC_EEENS1_35KernelTmaWarpSpecializedCooperativeEEENS5_IJNSA_ILi512EEENSA_ILi224EEENSA_ILi128EEEEEENS_12float_e4m3_tENS5_IJlSC_lEEESK_SL_NS4_8TiledMMAINS4_8MMA_AtomIJNS4_4SM904GMMA30MMA_64x32x32_F32E4M3E4M3_SS_TNILNSP_7ScaleInE1ELSR_1EEEEEENS4_6LayoutISD_NS5_IJSC_NSA_ILi0EEESV_EEEEENS5_IJNS4_10UnderscoreESY_SY_EEEEENS4_13SM90_TMA_LOADENS4_14ComposedLayoutINS4_7SwizzleILi3ELi4ELi3EEENS4_18smem_ptr_flag_bitsILi8EEENSU_INS5_IJNSA_ILi8EEESI_EEENS5_IJSI_SC_EEEEEEEvNS4_8identityENS4_23SM90_TMA_LOAD_MULTICASTES1B_vS1C_EENS_8epilogue10collective6detail29Sm90TmaWarpSpecializedAdapterINS1G_15DefaultEpilogueISK_SL_SL_NS1F_6thread17LinearCombinationISK_Li1EffLNS1K_9ScaleType4KindE0ELNS_15FloatRoundStyleE2ESK_EENS1_15EpilogueDefaultEEEEEvvEEEEvNT_6ParamsE,"a",@progbits
	.sectionflags	@""
	.align	4
.nv.constant0._ZN7cutlass13device_kernelINS_4gemm6kernel13GemmUniversalIN4cute5tupleIJiiiiEEENS1_10collective13CollectiveMmaINS1_37MainloopSm90TmaGmmaWarpSpecializedFP8ILi2ENS5_IJNS4_1CILi2EEENSA_ILi1EEESC_EEENS1_35KernelTmaWarpSpecializedCooperativeEEENS5_IJNSA_ILi512EEENSA_ILi224EEENSA_ILi128EEEEEENS_12float_e4m3_tENS5_IJlSC_lEEESK_SL_NS4_8TiledMMAINS4_8MMA_AtomIJNS4_4SM904GMMA30MMA_64x32x32_F32E4M3E4M3_SS_TNILNSP_7ScaleInE1ELSR_1EEEEEENS4_6LayoutISD_NS5_IJSC_NSA_ILi0EEESV_EEEEENS5_IJNS4_10UnderscoreESY_SY_EEEEENS4_13SM90_TMA_LOADENS4_14ComposedLayoutINS4_7SwizzleILi3ELi4ELi3EEENS4_18smem_ptr_flag_bitsILi8EEENSU_INS5_IJNSA_ILi8EEESI_EEENS5_IJSI_SC_EEEEEEEvNS4_8identityENS4_23SM90_TMA_LOAD_MULTICASTES1B_vS1C_EENS_8epilogue10collective6detail29Sm90TmaWarpSpecializedAdapterINS1G_15DefaultEpilogueISK_SL_SL_NS1F_6thread17LinearCombinationISK_Li1EffLNS1K_9ScaleType4KindE0ELNS_15FloatRoundStyleE2ESK_EENS1_15EpilogueDefaultEEEEEvvEEEEvNT_6ParamsE:
	.zero		1664


//--------------------- SYMBOLS --------------------------

	.type		.nv.reservedSmem.offset0,@object
	.size		.nv.reservedSmem.offset0,0x4
